	.target	sm_100a

	.elftype	@"ET_EXEC"


//--------------------- .note.nv.tkinfo           --------------------------
	.section	.note.nv.tkinfo,"",@"SHT_NOTE"
	.sectionflags	@"SHF_NOTE_NV_TKINFO"
	.tkinfo
        /*0018*/ 	.word	0x00000002
        /*0030*/ 	.string	""
        /*0030*/ 	.string	"ptxas"
        /*0030*/ 	.string	"Cuda compilation tools, release 13.0, V13.0.88"
        /*0030*/ 	.string	"Build cuda_13.0.r13.0/compiler.36424714_0"
        /*0030*/ 	.string	"-arch sm_100a -m 64 "



//--------------------- .note.nv.cuinfo           --------------------------
	.section	.note.nv.cuinfo,"",@"SHT_NOTE"
	.sectionflags	@"SHF_NOTE_NV_CUINFO"
        /*0018*/ 	.short	0x0002
        /*001a*/ 	.short	0x0064
        /*001c*/ 	.short	0x0082
	.zero		2


//--------------------- .nv.info                  --------------------------
	.section	.nv.info,"",@"SHT_CUDA_INFO"
	.align	4


	//----- nvinfo : EIATTR_REGCOUNT
	.align		4
        /*0000*/ 	.byte	0x04, 0x2f
        /*0002*/ 	.short	(.L_34 - .L_33)
	.align		4
.L_33:
        /*0004*/ 	.word	index@(_ZN7cutlass13device_kernelINS_4fmha6kernel36Sm100FmhaFwdKernelTmaWarpspecializedIN4cute5tupleIJiiiNS5_IJNS5_IJiiEEEiEEEEEENS1_10collective38Sm100FmhaFwdMainloopTmaWarpspecializedINS_10bfloat16_tEffNS5_IJNS4_1CILi256EEENSC_ILi64EEESD_EEENS5_IJiNSC_ILi1EEES7_EEENS5_IJiSG_NS5_IJNS5_IJNSC_ILi0EEEiEEEiEEEEEESL_NS9_12ResidualMaskENS5_IJNSC_ILi2EEESG_SG_EEENSC_ILb0EEEEENS9_38Sm100FmhaFwdEpilogueTmaWarpspecializedINS_6half_tEfNS5_IJNSC_ILi128EEESD_SE_EEESH_NS5_IJSG_S7_EEESP_EENS2_23PersistentTileSchedulerENS2_41Sm100FmhaCtxKernelWarpspecializedScheduleEEEEEvNT_6ParamsE)
        /*0008*/ 	.word	0x00000080


	//----- nvinfo : EIATTR_FRAME_SIZE
	.align		4
.L_34:
        /*000c*/ 	.byte	0x04, 0x11
        /*000e*/ 	.short	(.L_36 - .L_35)
	.align		4
.L_35:
        /*0010*/ 	.word	index@($__internal_3_$__cuda_sm3x_div_rn_noftz_f32_slowpath)
        /*0014*/ 	.word	0x000000a8


	//----- nvinfo : EIATTR_FRAME_SIZE
	.align		4
.L_36:
        /*0018*/ 	.byte	0x04, 0x11
        /*001a*/ 	.short	(.L_38 - .L_37)
	.align		4
.L_37:
        /*001c*/ 	.word	index@($__internal_2_$__cuda_sm10x_tcgen05_guardrail_trap_unallocated_columns_being_dealloced)
        /*0020*/ 	.word	0x000000a8


	//----- nvinfo : EIATTR_FRAME_SIZE
	.align		4
.L_38:
        /*0024*/ 	.byte	0x04, 0x11
        /*0026*/ 	.short	(.L_40 - .L_39)
	.align		4
.L_39:
        /*0028*/ 	.word	index@($__internal_1_$__cuda_sm10x_tcgen05_guardrail_trap_phase_invalid_during_alloc)
        /*002c*/ 	.word	0x000000a8


	//----- nvinfo : EIATTR_FRAME_SIZE
	.align		4
.L_40:
        /*0030*/ 	.byte	0x04, 0x11
        /*0032*/ 	.short	(.L_42 - .L_41)
	.align		4
.L_41:
        /*0034*/ 	.word	index@($__internal_0_$__cuda_sm10x_tcgen05_guardrail_trap_col_being_dealloced_not_returned_by_alloc)
        /*0038*/ 	.word	0x000000a8


	//----- nvinfo : EIATTR_FRAME_SIZE
	.align		4
.L_42:
        /*003c*/ 	.byte	0x04, 0x11
        /*003e*/ 	.short	(.L_44 - .L_43)
	.align		4
.L_43:
        /*0040*/ 	.word	index@(_ZN7cutlass13device_kernelINS_4fmha6kernel36Sm100FmhaFwdKernelTmaWarpspecializedIN4cute5tupleIJiiiNS5_IJNS5_IJiiEEEiEEEEEENS1_10collective38Sm100FmhaFwdMainloopTmaWarpspecializedINS_10bfloat16_tEffNS5_IJNS4_1CILi256EEENSC_ILi64EEESD_EEENS5_IJiNSC_ILi1EEES7_EEENS5_IJiSG_NS5_IJNS5_IJNSC_ILi0EEEiEEEiEEEEEESL_NS9_12ResidualMaskENS5_IJNSC_ILi2EEESG_SG_EEENSC_ILb0EEEEENS9_38Sm100FmhaFwdEpilogueTmaWarpspecializedINS_6half_tEfNS5_IJNSC_ILi128EEESD_SE_EEESH_NS5_IJSG_S7_EEESP_EENS2_23PersistentTileSchedulerENS2_41Sm100FmhaCtxKernelWarpspecializedScheduleEEEEEvNT_6ParamsE)
        /*0044*/ 	.word	0x000000a8


	//----- nvinfo : EIATTR_MIN_STACK_SIZE
	.align		4
.L_44:
        /*0048*/ 	.byte	0x04, 0x12
        /*004a*/ 	.short	(.L_46 - .L_45)
	.align		4
.L_45:
        /*004c*/ 	.word	index@(_ZN7cutlass13device_kernelINS_4fmha6kernel36Sm100FmhaFwdKernelTmaWarpspecializedIN4cute5tupleIJiiiNS5_IJNS5_IJiiEEEiEEEEEENS1_10collective38Sm100FmhaFwdMainloopTmaWarpspecializedINS_10bfloat16_tEffNS5_IJNS4_1CILi256EEENSC_ILi64EEESD_EEENS5_IJiNSC_ILi1EEES7_EEENS5_IJiSG_NS5_IJNS5_IJNSC_ILi0EEEiEEEiEEEEEESL_NS9_12ResidualMaskENS5_IJNSC_ILi2EEESG_SG_EEENSC_ILb0EEEEENS9_38Sm100FmhaFwdEpilogueTmaWarpspecializedINS_6half_tEfNS5_IJNSC_ILi128EEESD_SE_EEESH_NS5_IJSG_S7_EEESP_EENS2_23PersistentTileSchedulerENS2_41Sm100FmhaCtxKernelWarpspecializedScheduleEEEEEvNT_6ParamsE)
        /*0050*/ 	.word	0x000000a8
.L_46:


//--------------------- .nv.compat                --------------------------
	.section	.nv.compat,"",@"SHT_CUDA_COMPAT_INFO"
	.align	4
        /*0000*/ 	.byte	0x02, 0x09, 0x01, 0x00, 0x02, 0x02, 0x02, 0x00, 0x02, 0x05, 0x05, 0x00, 0x03, 0x07, 0x01, 0x01
        /*0010*/ 	.byte	0x02, 0x03, 0x01, 0x00, 0x02, 0x06, 0x01, 0x00, 0x04, 0x0b, 0x08, 0x00, 0x01, 0x00, 0x00, 0x00
        /*0020*/ 	.byte	0x00, 0x00, 0x00, 0x00


//--------------------- .nv.info._ZN7cutlass13device_kernelINS_4fmha6kernel36Sm100FmhaFwdKernelTmaWarpspecializedIN4cute5tupleIJiiiNS5_IJNS5_IJiiEEEiEEEEEENS1_10collective38Sm100FmhaFwdMainloopTmaWarpspecializedINS_10bfloat16_tEffNS5_IJNS4_1CILi256EEENSC_ILi64EEESD_EEENS5_IJiNSC_ILi1EEES7_EEENS5_IJiSG_NS5_IJNS5_IJNSC_ILi0EEEiEEEiEEEEEESL_NS9_12ResidualMaskENS5_IJNSC_ILi2EEESG_SG_EEENSC_ILb0EEEEENS9_38Sm100FmhaFwdEpilogueTmaWarpspecializedINS_6half_tEfNS5_IJNSC_ILi128EEESD_SE_EEESH_NS5_IJSG_S7_EEESP_EENS2_23PersistentTileSchedulerENS2_41Sm100FmhaCtxKernelWarpspecializedScheduleEEEEEvNT_6ParamsE --------------------------
	.section	.nv.info._ZN7cutlass13device_kernelINS_4fmha6kernel36Sm100FmhaFwdKernelTmaWarpspecializedIN4cute5tupleIJiiiNS5_IJNS5_IJiiEEEiEEEEEENS1_10collective38Sm100FmhaFwdMainloopTmaWarpspecializedINS_10bfloat16_tEffNS5_IJNS4_1CILi256EEENSC_ILi64EEESD_EEENS5_IJiNSC_ILi1EEES7_EEENS5_IJiSG_NS5_IJNS5_IJNSC_ILi0EEEiEEEiEEEEEESL_NS9_12ResidualMaskENS5_IJNSC_ILi2EEESG_SG_EEENSC_ILb0EEEEENS9_38Sm100FmhaFwdEpilogueTmaWarpspecializedINS_6half_tEfNS5_IJNSC_ILi128EEESD_SE_EEESH_NS5_IJSG_S7_EEESP_EENS2_23PersistentTileSchedulerENS2_41Sm100FmhaCtxKernelWarpspecializedScheduleEEEEEvNT_6ParamsE,"",@"SHT_CUDA_INFO"
	.sectionflags	@""
	.align	4


	//----- nvinfo : EIATTR_CUDA_API_VERSION
	.align		4
        /*0000*/ 	.byte	0x04, 0x37
        /*0002*/ 	.short	(.L_48 - .L_47)
.L_47:
        /*0004*/ 	.word	0x00000082


	//----- nvinfo : EIATTR_KPARAM_INFO
	.align		4
.L_48:
        /*0008*/ 	.byte	0x04, 0x17
        /*000a*/ 	.short	(.L_50 - .L_49)
.L_49:
        /*000c*/ 	.word	0x00000000
        /*0010*/ 	.short	0x0000
        /*0012*/ 	.short	0x0000
        /*0014*/ 	.byte	0x00, 0xf0, 0x01, 0x18


	//----- nvinfo : EIATTR_AT_ENTRY_FRAGMENTS
	.align		4
.L_50:
        /*0018*/ 	.byte	0x04, 0x4f
        /*001a*/ 	.short	(.L_52 - .L_51)


	//   ....[0]....
.L_51:
        /*001c*/ 	.word	0x00000006


	//----- nvinfo : EIATTR_RESERVED_SMEM_USED
	.align		4
.L_52:
        /*0020*/ 	.byte	0x01, 0x41
	.zero		2


	//----- nvinfo : EIATTR_SPARSE_MMA_MASK
	.align		4
        /*0024*/ 	.byte	0x03, 0x50
        /*0026*/ 	.short	0x0000


	//----- nvinfo : EIATTR_TCGEN05_1CTA_USED
	.align		4
        /*0028*/ 	.byte	0x01, 0x51
	.zero		2


	//----- nvinfo : EIATTR_MAXREG_COUNT
	.align		4
        /*002c*/ 	.byte	0x03, 0x1b
        /*002e*/ 	.short	0x0080


	//----- nvinfo : EIATTR_NUM_BARRIERS
	.align		4
        /*0030*/ 	.byte	0x02, 0x4c
        /*0032*/ 	.byte	0x01
	.zero		1


	//----- nvinfo : EIATTR_EXTERNS
	.align		4
        /*0034*/ 	.byte	0x04, 0x0f
        /*0036*/ 	.short	(.L_54 - .L_53)


	//   ....[0]....
	.align		4
.L_53:
        /*0038*/ 	.word	index@(vprintf)


	//   ....[1]....
	.align		4
        /*003c*/ 	.word	index@(__assertfail)


	//----- nvinfo : EIATTR_ANNOTATIONS
	.align		4
.L_54:
        /*0040*/ 	.byte	0x04, 0x55
        /*0042*/ 	.short	(.L_56 - .L_55)


	//   ....[0]....
.L_55:
        /*0044*/ 	.word	0x00000001
        /*0048*/ 	.byte	0xa0, 0xaa, 0x00, 0x00, 0x01, 0x00, 0x00, 0x00, 0xf0, 0xaa, 0x00, 0x00, 0x01, 0x00, 0x00, 0x00
        /* <DEDUP_REMOVED lines=30> */
        /*0238*/ 	.byte	0x80, 0x2a, 0x02, 0x00, 0x01, 0x00, 0x00, 0x00, 0x90, 0x30, 0x02, 0x00


	//----- nvinfo : EIATTR_MERCURY_ISA_VERSION
	.align		4
.L_56:
        /*0244*/ 	.byte	0x03, 0x5f
        /*0246*/ 	.short	0x0101


	//----- nvinfo : EIATTR_INT_WARP_WIDE_INSTR_OFFSETS
	.align		4
        /*0248*/ 	.byte	0x04, 0x31
        /*024a*/ 	.short	(.L_58 - .L_57)


	//   ....[0]....
.L_57:
        /*024c*/ 	.word	0x00024a60


	//   ....[1]....
        /*0250*/ 	.word	0x00024a80


	//   ....[2]....
        /*0254*/ 	.word	0x00024ab0


	//----- nvinfo : EIATTR_COOP_GROUP_MASK_REGIDS
	.align		4
.L_58:
        /*0258*/ 	.byte	0x04, 0x29
        /*025a*/ 	.short	(.L_60 - .L_59)


	//   ....[0]....
.L_59:
        /*025c*/ 	.word	0xffffffff


	//   ....[1]....
        /*0260*/ 	.word	0xffffffff


	//   ....[2]....
        /*0264*/ 	.word	0xffffffff


	//   ....[3]....
        /*0268*/ 	.word	0xffffffff


	//   ....[4]....
        /*026c*/ 	.word	0xffffffff


	//   ....[5]....
        /*0270*/ 	.word	0xffffffff


	//   ....[6]....
        /*0274*/ 	.word	0xffffffff


	//   ....[7]....
        /*0278*/ 	.word	0xffffffff


	//   ....[8]....
        /*027c*/ 	.word	0xffffffff


	//   ....[9]....
        /*0280*/ 	.word	0xffffffff


	//   ....[10]....
        /*0284*/ 	.word	0xffffffff


	//   ....[11]....
        /*0288*/ 	.word	0xffffffff


	//   ....[12]....
        /*028c*/ 	.word	0xffffffff


	//   ....[13]....
        /*0290*/ 	.word	0xffffffff


	//   ....[14]....
        /*0294*/ 	.word	0xffffffff


	//   ....[15]....
        /*0298*/ 	.word	0xffffffff


	//   ....[16]....
        /*029c*/ 	.word	0xffffffff


	//   ....[17]....
        /*02a0*/ 	.word	0xffffffff


	//   ....[18]....
        /*02a4*/ 	.word	0xffffffff


	//----- nvinfo : EIATTR_COOP_GROUP_INSTR_OFFSETS
	.align		4
.L_60:
        /*02a8*/ 	.byte	0x04, 0x28
        /*02aa*/ 	.short	(.L_62 - .L_61)


	//   ....[0]....
.L_61:
        /*02ac*/ 	.word	0x00000120


	//   ....[1]....
        /*02b0*/ 	.word	0x000008e0


	//   ....[2]....
        /*02b4*/ 	.word	0x00000b10


	//   ....[3]....
        /*02b8*/ 	.word	0x00000c40


	//   ....[4]....
        /*02bc*/ 	.word	0x00000d80


	//   ....[5]....
        /*02c0*/ 	.word	0x00001040


	//   ....[6]....
        /*02c4*/ 	.word	0x00001230


	//   ....[7]....
        /*02c8*/ 	.word	0x00001340


	//   ....[8]....
        /*02cc*/ 	.word	0x000014a0


	//   ....[9]....
        /*02d0*/ 	.word	0x00001600


	//   ....[10]....
        /*02d4*/ 	.word	0x000019f0


	//   ....[11]....
        /*02d8*/ 	.word	0x00001c00


	//   ....[12]....
        /*02dc*/ 	.word	0x00001c10


	//   ....[13]....
        /*02e0*/ 	.word	0x0000dfa0


	//   ....[14]....
        /*02e4*/ 	.word	0x0000fe10


	//   ....[15]....
        /*02e8*/ 	.word	0x00019920


	//   ....[16]....
        /*02ec*/ 	.word	0x0001bd10


	//   ....[17]....
        /*02f0*/ 	.word	0x00024950


	//   ....[18]....
        /*02f4*/ 	.word	0x00024b80


	//----- nvinfo : EIATTR_REG_RECONFIG
	.align		4
.L_62:
        /*02f8*/ 	.byte	0x01, 0x54
	.zero		2


	//----- nvinfo : EIATTR_VRC_CTA_INIT_COUNT
	.align		4
        /*02fc*/ 	.byte	0x02, 0x4a
        /*02fe*/ 	.byte	0x80
	.zero		1


	//----- nvinfo : EIATTR_SYSCALL_OFFSETS
	.align		4
        /*0300*/ 	.byte	0x04, 0x46
        /*0302*/ 	.short	(.L_64 - .L_63)


	//   ....[0]....
.L_63:
        /*0304*/ 	.word	0x00005b90


	//   ....[1]....
        /*0308*/ 	.word	0x00005c50


	//   ....[2]....
        /*030c*/ 	.word	0x00005cc0


	//   ....[3]....
        /*0310*/ 	.word	0x00005d30


	//   ....[4]....
        /*0314*/ 	.word	0x00005da0


	//   ....[5]....
        /*0318*/ 	.word	0x00005e40


	//   ....[6]....
        /*031c*/ 	.word	0x00005f20


	//   ....[7]....
        /*0320*/ 	.word	0x00005fc0


	//   ....[8]....
        /*0324*/ 	.word	0x00006060


	//   ....[9]....
        /*0328*/ 	.word	0x00006100


	//   ....[10]....
        /*032c*/ 	.word	0x00006170


	//   ....[11]....
        /*0330*/ 	.word	0x00006210


	//   ....[12]....
        /*0334*/ 	.word	0x000062b0


	//   ....[13]....
        /*0338*/ 	.word	0x00006320


	//   ....[14]....
        /*033c*/ 	.word	0x000063c0


	//   ....[15]....
        /*0340*/ 	.word	0x00006460


	//   ....[16]....
        /*0344*/ 	.word	0x00006500


	//   ....[17]....
        /*0348*/ 	.word	0x000065a0


	//   ....[18]....
        /*034c*/ 	.word	0x00006610


	//   ....[19]....
        /*0350*/ 	.word	0x000066b0


	//   ....[20]....
        /*0354*/ 	.word	0x00006750


	//   ....[21]....
        /*0358*/ 	.word	0x000067c0


	//   ....[22]....
        /*035c*/ 	.word	0x00006860


	//   ....[23]....
        /*0360*/ 	.word	0x00006900


	//   ....[24]....
        /*0364*/ 	.word	0x000069a0


	//   ....[25]....
        /*0368*/ 	.word	0x00006a40


	//   ....[26]....
        /*036c*/ 	.word	0x00006ab0


	//   ....[27]....
        /*0370*/ 	.word	0x00006b50


	//   ....[28]....
        /*0374*/ 	.word	0x00006bf0


	//   ....[29]....
        /*0378*/ 	.word	0x00006c60


	//   ....[30]....
        /*037c*/ 	.word	0x00006d00


	//   ....[31]....
        /*0380*/ 	.word	0x00006da0


	//   ....[32]....
        /*0384*/ 	.word	0x00006e40


	//   ....[33]....
        /*0388*/ 	.word	0x00006ee0


	//   ....[34]....
        /*038c*/ 	.word	0x00006f80


	//   ....[35]....
        /*0390*/ 	.word	0x00007020


	//   ....[36]....
        /*0394*/ 	.word	0x00007090


	//   ....[37]....
        /*0398*/ 	.word	0x00007130


	//   ....[38]....
        /*039c*/ 	.word	0x000071d0


	//   ....[39]....
        /*03a0*/ 	.word	0x00007240


	//   ....[40]....
        /*03a4*/ 	.word	0x000072e0


	//   ....[41]....
        /*03a8*/ 	.word	0x00007380


	//   ....[42]....
        /*03ac*/ 	.word	0x00007420


	//   ....[43]....
        /*03b0*/ 	.word	0x000074c0


	//   ....[44]....
        /*03b4*/ 	.word	0x00007530


	//   ....[45]....
        /*03b8*/ 	.word	0x000075d0


	//   ....[46]....
        /*03bc*/ 	.word	0x00007670


	//   ....[47]....
        /*03c0*/ 	.word	0x000076e0


	//   ....[48]....
        /*03c4*/ 	.word	0x00007780


	//   ....[49]....
        /*03c8*/ 	.word	0x00007820


	//   ....[50]....
        /*03cc*/ 	.word	0x000078c0


	//   ....[51]....
        /*03d0*/ 	.word	0x00007960


	//   ....[52]....
        /*03d4*/ 	.word	0x000079d0


	//   ....[53]....
        /*03d8*/ 	.word	0x00007a60


	//   ....[54]....
        /*03dc*/ 	.word	0x00007b00


	//   ....[55]....
        /*03e0*/ 	.word	0x00007b70


	//   ....[56]....
        /*03e4*/ 	.word	0x00007c10


	//   ....[57]....
        /*03e8*/ 	.word	0x00007cb0


	//   ....[58]....
        /*03ec*/ 	.word	0x00007d50


	//   ....[59]....
        /*03f0*/ 	.word	0x00007df0


	//   ....[60]....
        /*03f4*/ 	.word	0x0000e140


	//   ....[61]....
        /*03f8*/ 	.word	0x0000e370


	//   ....[62]....
        /*03fc*/ 	.word	0x0000e5a0


	//   ....[63]....
        /*0400*/ 	.word	0x0000e7d0


	//   ....[64]....
        /*0404*/ 	.word	0x0000ea00


	//   ....[65]....
        /*0408*/ 	.word	0x0000ec30


	//   ....[66]....
        /*040c*/ 	.word	0x0000ee60


	//   ....[67]....
        /*0410*/ 	.word	0x0000f090


	//   ....[68]....
        /*0414*/ 	.word	0x0000f290


	//   ....[69]....
        /*0418*/ 	.word	0x0000f3f0


	//   ....[70]....
        /*041c*/ 	.word	0x0000f550


	//   ....[71]....
        /*0420*/ 	.word	0x0000f6b0


	//   ....[72]....
        /*0424*/ 	.word	0x0000f810


	//   ....[73]....
        /*0428*/ 	.word	0x0000f970


	//   ....[74]....
        /*042c*/ 	.word	0x0000fad0


	//   ....[75]....
        /*0430*/ 	.word	0x0000ffb0


	//   ....[76]....
        /*0434*/ 	.word	0x000101e0


	//   ....[77]....
        /*0438*/ 	.word	0x00010410


	//   ....[78]....
        /*043c*/ 	.word	0x00010640


	//   ....[79]....
        /*0440*/ 	.word	0x00010870


	//   ....[80]....
        /*0444*/ 	.word	0x00010aa0


	//   ....[81]....
        /*0448*/ 	.word	0x00010cd0


	//   ....[82]....
        /*044c*/ 	.word	0x00010f00


	//   ....[83]....
        /*0450*/ 	.word	0x00011100


	//   ....[84]....
        /*0454*/ 	.word	0x00011260


	//   ....[85]....
        /*0458*/ 	.word	0x000113c0


	//   ....[86]....
        /*045c*/ 	.word	0x00011520


	//   ....[87]....
        /*0460*/ 	.word	0x00011680


	//   ....[88]....
        /*0464*/ 	.word	0x000117e0


	//   ....[89]....
        /*0468*/ 	.word	0x00011940


	//   ....[90]....
        /*046c*/ 	.word	0x000121a0


	//   ....[91]....
        /*0470*/ 	.word	0x000124e0


	//   ....[92]....
        /*0474*/ 	.word	0x00012820


	//   ....[93]....
        /*0478*/ 	.word	0x00012b60


	//   ....[94]....
        /*047c*/ 	.word	0x00012ea0


	//   ....[95]....
        /*0480*/ 	.word	0x000131e0


	//   ....[96]....
        /*0484*/ 	.word	0x00013520


	//   ....[97]....
        /*0488*/ 	.word	0x00013860


	//   ....[98]....
        /*048c*/ 	.word	0x00013ba0


	//   ....[99]....
        /*0490*/ 	.word	0x00013ee0


	//   ....[100]....
        /*0494*/ 	.word	0x00014220


	//   ....[101]....
        /*0498*/ 	.word	0x00014560


	//   ....[102]....
        /*049c*/ 	.word	0x000148a0


	//   ....[103]....
        /*04a0*/ 	.word	0x00014be0


	//   ....[104]....
        /*04a4*/ 	.word	0x00014f20


	//   ....[105]....
        /*04a8*/ 	.word	0x00015d80


	//   ....[106]....
        /*04ac*/ 	.word	0x000160b0


	//   ....[107]....
        /*04b0*/ 	.word	0x000163e0


	//   ....[108]....
        /*04b4*/ 	.word	0x00016710


	//   ....[109]....
        /*04b8*/ 	.word	0x00016a40


	//   ....[110]....
        /*04bc*/ 	.word	0x00016d70


	//   ....[111]....
        /*04c0*/ 	.word	0x000170a0


	//   ....[112]....
        /*04c4*/ 	.word	0x000173d0


	//   ....[113]....
        /*04c8*/ 	.word	0x00017710


	//   ....[114]....
        /*04cc*/ 	.word	0x00017a50


	//   ....[115]....
        /*04d0*/ 	.word	0x00017d90


	//   ....[116]....
        /*04d4*/ 	.word	0x000180d0


	//   ....[117]....
        /*04d8*/ 	.word	0x00018410


	//   ....[118]....
        /*04dc*/ 	.word	0x00018750


	//   ....[119]....
        /*04e0*/ 	.word	0x00018a90


	//   ....[120]....
        /*04e4*/ 	.word	0x00019ac0


	//   ....[121]....
        /*04e8*/ 	.word	0x00019c10


	//   ....[122]....
        /*04ec*/ 	.word	0x00019fa0


	//   ....[123]....
        /*04f0*/ 	.word	0x0001b610


	//   ....[124]....
        /*04f4*/ 	.word	0x0001bc20


	//   ....[125]....
        /*04f8*/ 	.word	0x0001bed0


	//   ....[126]....
        /*04fc*/ 	.word	0x0001c020


	//   ....[127]....
        /*0500*/ 	.word	0x0001cfb0


	//   ....[128]....
        /*0504*/ 	.word	0x0001e600


	//   ....[129]....
        /*0508*/ 	.word	0x0001ebe0


	//----- nvinfo : EIATTR_MBARRIER_INSTR_OFFSETS
	.align		4
.L_64:
        /*050c*/ 	.byte	0x04, 0x39
        /*050e*/ 	.short	(.L_66 - .L_65)


	//   ....[0]....
.L_65:
        /*0510*/ 	.word	0x000009c0
        /*0514*/ 	.word	0x000000ff
        /*0518*/ 	.word	0x00058000
        /*051c*/ 	.short	0x0100
        /*051e*/ 	.byte	0x04
	.zero		1


	//   ....[1]....
        /*0520*/ 	.word	0x000009d0
        /*0524*/ 	.word	0x000000ff
        /*0528*/ 	.word	0x00058010
        /*052c*/ 	.short	0x0100
        /*052e*/ 	.byte	0x04
	.zero		1


	//   ....[2]....
        /*0530*/ 	.word	0x000009e0
        /*0534*/ 	.word	0x000000ff
        /*0538*/ 	.word	0x00058008
        /*053c*/ 	.short	0x0100
        /*053e*/ 	.byte	0x04
	.zero		1


	//   ....[3]....
        /*0540*/ 	.word	0x000009f0
        /*0544*/ 	.word	0x000000ff
        /*0548*/ 	.word	0x00058018
        /*054c*/ 	.short	0x0100
        /*054e*/ 	.byte	0x04
	.zero		1


	//   ....[4]....
        /*0550*/ 	.word	0x00000bd0
        /*0554*/ 	.word	0x000000ff
        /*0558*/ 	.word	0x00058020
        /*055c*/ 	.short	0x0100
        /*055e*/ 	.byte	0x04
	.zero		1


	//   ....[5]....
        /*0560*/ 	.word	0x00000be0
        /*0564*/ 	.word	0x000000ff
        /*0568*/ 	.word	0x00058038
        /*056c*/ 	.short	0x0100
        /*056e*/ 	.byte	0x04
	.zero		1


	//   ....[6]....
        /*0570*/ 	.word	0x00000bf0
        /*0574*/ 	.word	0x000000ff
        /*0578*/ 	.word	0x00058028
        /*057c*/ 	.short	0x0100
        /*057e*/ 	.byte	0x04
	.zero		1


	//   ....[7]....
        /*0580*/ 	.word	0x00000c00
        /*0584*/ 	.word	0x000000ff
        /*0588*/ 	.word	0x00058040
        /*058c*/ 	.short	0x0100
        /*058e*/ 	.byte	0x04
	.zero		1


	//   ....[8]....
        /*0590*/ 	.word	0x00000c10
        /*0594*/ 	.word	0x000000ff
        /*0598*/ 	.word	0x00058030
        /*059c*/ 	.short	0x0100
        /*059e*/ 	.byte	0x04
	.zero		1


	//   ....[9]....
        /*05a0*/ 	.word	0x00000c20
        /*05a4*/ 	.word	0x000000ff
        /*05a8*/ 	.word	0x00058048
        /*05ac*/ 	.short	0x0100
        /*05ae*/ 	.byte	0x04
	.zero		1


	//   ....[10]....
        /*05b0*/ 	.word	0x00000d50
        /*05b4*/ 	.word	0x000000ff
        /*05b8*/ 	.word	0x00058050
        /*05bc*/ 	.short	0x0100
        /*05be*/ 	.byte	0x04
	.zero		1


	//   ....[11]....
        /*05c0*/ 	.word	0x00000d60
        /*05c4*/ 	.word	0x000000ff
        /*05c8*/ 	.word	0x00058058
        /*05cc*/ 	.short	0x0100
        /*05ce*/ 	.byte	0x04
	.zero		1


	//   ....[12]....
        /*05d0*/ 	.word	0x00000f10
        /*05d4*/ 	.word	0x000000ff
        /*05d8*/ 	.word	0x00058060
        /*05dc*/ 	.short	0x0100
        /*05de*/ 	.byte	0x04
	.zero		1


	//   ....[13]....
        /*05e0*/ 	.word	0x00000f20
        /*05e4*/ 	.word	0x000000ff
        /*05e8*/ 	.word	0x00058068
        /*05ec*/ 	.short	0x0100
        /*05ee*/ 	.byte	0x04
	.zero		1


	//   ....[14]....
        /*05f0*/ 	.word	0x00001100
        /*05f4*/ 	.word	0x000000ff
        /*05f8*/ 	.word	0x00058070
        /*05fc*/ 	.short	0x0100
        /*05fe*/ 	.byte	0x04
	.zero		1


	//   ....[15]....
        /*0600*/ 	.word	0x00001110
        /*0604*/ 	.word	0x000000ff
        /*0608*/ 	.word	0x00058078
        /*060c*/ 	.short	0x0100
        /*060e*/ 	.byte	0x04
	.zero		1


	//   ....[16]....
        /*0610*/ 	.word	0x00001310
        /*0614*/ 	.word	0x000000ff
        /*0618*/ 	.word	0x00058080
        /*061c*/ 	.short	0x0100
        /*061e*/ 	.byte	0x04
	.zero		1


	//   ....[17]....
        /*0620*/ 	.word	0x00001320
        /*0624*/ 	.word	0x000000ff
        /*0628*/ 	.word	0x00058088
        /*062c*/ 	.short	0x0100
        /*062e*/ 	.byte	0x04
	.zero		1


	//   ....[18]....
        /*0630*/ 	.word	0x00001450
        /*0634*/ 	.word	0x000000ff
        /*0638*/ 	.word	0x00058090
        /*063c*/ 	.short	0x0100
        /*063e*/ 	.byte	0x04
	.zero		1


	//   ....[19]....
        /*0640*/ 	.word	0x00001460
        /*0644*/ 	.word	0x000000ff
        /*0648*/ 	.word	0x000580a0
        /*064c*/ 	.short	0x0100
        /*064e*/ 	.byte	0x04
	.zero		1


	//   ....[20]....
        /*0650*/ 	.word	0x00001470
        /*0654*/ 	.word	0x000000ff
        /*0658*/ 	.word	0x00058098
        /*065c*/ 	.short	0x0100
        /*065e*/ 	.byte	0x04
	.zero		1


	//   ....[21]....
        /*0660*/ 	.word	0x00001480
        /*0664*/ 	.word	0x000000ff
        /*0668*/ 	.word	0x000580a8
        /*066c*/ 	.short	0x0100
        /*066e*/ 	.byte	0x04
	.zero		1


	//   ....[22]....
        /*0670*/ 	.word	0x000015b0
        /*0674*/ 	.word	0x000000ff
        /*0678*/ 	.word	0x000580b0
        /*067c*/ 	.short	0x0100
        /*067e*/ 	.byte	0x04
	.zero		1


	//   ....[23]....
        /*0680*/ 	.word	0x000015c0
        /*0684*/ 	.word	0x000000ff
        /*0688*/ 	.word	0x000580c0
        /*068c*/ 	.short	0x0100
        /*068e*/ 	.byte	0x04
	.zero		1


	//   ....[24]....
        /*0690*/ 	.word	0x000015d0
        /*0694*/ 	.word	0x000000ff
        /*0698*/ 	.word	0x000580b8
        /*069c*/ 	.short	0x0100
        /*069e*/ 	.byte	0x04
	.zero		1


	//   ....[25]....
        /*06a0*/ 	.word	0x000015e0
        /*06a4*/ 	.word	0x000000ff
        /*06a8*/ 	.word	0x000580c8
        /*06ac*/ 	.short	0x0100
        /*06ae*/ 	.byte	0x04
	.zero		1


	//   ....[26]....
        /*06b0*/ 	.word	0x000016e0
        /*06b4*/ 	.word	0x000000ff
        /*06b8*/ 	.word	0x000580d0
        /*06bc*/ 	.short	0x0100
        /*06be*/ 	.byte	0x04
	.zero		1


	//   ....[27]....
        /*06c0*/ 	.word	0x000016f0
        /*06c4*/ 	.word	0x000000ff
        /*06c8*/ 	.word	0x000580d8
        /*06cc*/ 	.short	0x0100
        /*06ce*/ 	.byte	0x04
	.zero		1


	//   ....[28]....
        /*06d0*/ 	.word	0x00001ce0
        /*06d4*/ 	.word	0x000000ff
        /*06d8*/ 	.word	0x00058000
        /*06dc*/ 	.short	0x010a
        /*06de*/ 	.byte	0x0c
	.zero		1


	//   ....[29]....
        /*06e0*/ 	.word	0x00001d50
        /*06e4*/ 	.word	0x000000ff
        /*06e8*/ 	.word	0x00058020
        /*06ec*/ 	.short	0x010a
        /*06ee*/ 	.byte	0x0d
	.zero		1


	//   ....[30]....
        /*06f0*/ 	.word	0x00001e30
        /*06f4*/ 	.word	0x000000ff
        /*06f8*/ 	.word	0x00058058
        /*06fc*/ 	.short	0x010a
        /*06fe*/ 	.byte	0x0c
	.zero		1


	//   ....[31]....
        /*0700*/ 	.word	0x00002660
        /*0704*/ 	.word	0x000000ff
        /*0708*/ 	.word	0x00058008
        /*070c*/ 	.short	0x010a
        /*070e*/ 	.byte	0x0c
	.zero		1


	//   ....[32]....
        /*0710*/ 	.word	0x000026f0
        /*0714*/ 	.word	0x000000ff
        /*0718*/ 	.word	0x00058068
        /*071c*/ 	.short	0x010a
        /*071e*/ 	.byte	0x0c
	.zero		1


	//   ....[33]....
        /*0720*/ 	.word	0x00002f50
        /*0724*/ 	.word	0x000000ff
        /*0728*/ 	.word	0x00058020
        /*072c*/ 	.short	0x010a
        /*072e*/ 	.byte	0x04
	.zero		1


	//   ....[34]....
        /*0730*/ 	.word	0x00002ff0
        /*0734*/ 	.word	0x000000ff
        /*0738*/ 	.word	0x000580a0
        /*073c*/ 	.short	0x010a
        /*073e*/ 	.byte	0x0c
	.zero		1


	//   ....[35]....
        /*0740*/ 	.word	0x00003070
        /*0744*/ 	.word	0x000000ff
        /*0748*/ 	.word	0x00058058
        /*074c*/ 	.short	0x010a
        /*074e*/ 	.byte	0x0c
	.zero		1


	//   ....[36]....
        /*0750*/ 	.word	0x000034d0
        /*0754*/ 	.word	0x000000ff
        /*0758*/ 	.word	0x00058020
        /*075c*/ 	.short	0x010a
        /*075e*/ 	.byte	0x04
	.zero		1


	//   ....[37]....
        /*0760*/ 	.word	0x00004010
        /*0764*/ 	.word	0x000000ff
        /*0768*/ 	.word	0x000580a8
        /*076c*/ 	.short	0x010a
        /*076e*/ 	.byte	0x0c
	.zero		1


	//   ....[38]....
        /*0770*/ 	.word	0x00004090
        /*0774*/ 	.word	0x000000ff
        /*0778*/ 	.word	0x00058068
        /*077c*/ 	.short	0x010a
        /*077e*/ 	.byte	0x0c
	.zero		1


	//   ....[39]....
        /*0780*/ 	.word	0x00004d30
        /*0784*/ 	.word	0x000000ff
        /*0788*/ 	.word	0x00058020
        /*078c*/ 	.short	0x010a
        /*078e*/ 	.byte	0x04
	.zero		1


	//   ....[40]....
        /*0790*/ 	.word	0x00004dd0
        /*0794*/ 	.word	0x000000ff
        /*0798*/ 	.word	0x000580a0
        /*079c*/ 	.short	0x010a
        /*079e*/ 	.byte	0x0c
	.zero		1


	//   ....[41]....
        /*07a0*/ 	.word	0x00004e50
        /*07a4*/ 	.word	0x000000ff
        /*07a8*/ 	.word	0x00058058
        /*07ac*/ 	.short	0x010a
        /*07ae*/ 	.byte	0x0c
	.zero		1


	//   ....[42]....
        /*07b0*/ 	.word	0x00005200
        /*07b4*/ 	.word	0x000000ff
        /*07b8*/ 	.word	0x000580a8
        /*07bc*/ 	.short	0x010a
        /*07be*/ 	.byte	0x0c
	.zero		1


	//   ....[43]....
        /*07c0*/ 	.word	0x00005270
        /*07c4*/ 	.word	0x000000ff
        /*07c8*/ 	.word	0x00058068
        /*07cc*/ 	.short	0x010a
        /*07ce*/ 	.byte	0x0c
	.zero		1


	//   ....[44]....
        /*07d0*/ 	.word	0x00005a90
        /*07d4*/ 	.word	0x00000011
        /*07d8*/ 	.word	0x000580c0
        /*07dc*/ 	.short	0x010a
        /*07de*/ 	.byte	0xff
	.zero		1


	//   ....[45]....
        /*07e0*/ 	.word	0x0000ac80
        /*07e4*/ 	.word	0x000000ff
        /*07e8*/ 	.word	0x000580b0
        /*07ec*/ 	.short	0x0101
        /*07ee*/ 	.byte	0x04
	.zero		1


	//   ....[46]....
        /*07f0*/ 	.word	0x0000d6e0
        /*07f4*/ 	.word	0x00000000
        /*07f8*/ 	.word	0x000580c8
        /*07fc*/ 	.short	0x010a
        /*07fe*/ 	.byte	0xff
	.zero		1


	//   ....[47]....
        /*0800*/ 	.word	0x0000daf0
        /*0804*/ 	.word	0x00000000
        /*0808*/ 	.word	0x000580b8
        /*080c*/ 	.short	0x0101
        /*080e*/ 	.byte	0xff
	.zero		1


	//   ....[48]....
        /*0810*/ 	.word	0x0000dba0
        /*0814*/ 	.word	0x0000003b
        /*0818*/ 	.word	0x00058070
        /*081c*/ 	.short	0x010a
        /*081e*/ 	.byte	0xff
	.zero		1


	//   ....[49]....
        /*0820*/ 	.word	0x0000dc30
        /*0824*/ 	.word	0x00000000
        /*0828*/ 	.word	0x00000000
        /*082c*/ 	.short	0x0101
        /*082e*/ 	.byte	0xff
	.zero		1


	//   ....[50]....
        /*0830*/ 	.word	0x0000dc90
        /*0834*/ 	.word	0x0000003b
        /*0838*/ 	.word	0x00058080
        /*083c*/ 	.short	0x010a
        /*083e*/ 	.byte	0xff
	.zero		1


	//   ....[51]....
        /*0840*/ 	.word	0x0000ddf0
        /*0844*/ 	.word	0x0000003b
        /*0848*/ 	.word	0x00058070
        /*084c*/ 	.short	0x010a
        /*084e*/ 	.byte	0xff
	.zero		1


	//   ....[52]....
        /*0850*/ 	.word	0x0000df80
        /*0854*/ 	.word	0x0000003b
        /*0858*/ 	.word	0x00058090
        /*085c*/ 	.short	0x010a
        /*085e*/ 	.byte	0xff
	.zero		1


	//   ....[53]....
        /*0860*/ 	.word	0x0000fbb0
        /*0864*/ 	.word	0x00000000
        /*0868*/ 	.word	0x00000000
        /*086c*/ 	.short	0x0101
        /*086e*/ 	.byte	0xff
	.zero		1


	//   ....[54]....
        /*0870*/ 	.word	0x0000fc30
        /*0874*/ 	.word	0x00000000
        /*0878*/ 	.word	0x00000000
        /*087c*/ 	.short	0x0101
        /*087e*/ 	.byte	0xff
	.zero		1


	//   ....[55]....
        /*0880*/ 	.word	0x0000fc90
        /*0884*/ 	.word	0x0000003b
        /*0888*/ 	.word	0x00058080
        /*088c*/ 	.short	0x010a
        /*088e*/ 	.byte	0xff
	.zero		1


	//   ....[56]....
        /*0890*/ 	.word	0x0000fdf0
        /*0894*/ 	.word	0x0000003b
        /*0898*/ 	.word	0x00058098
        /*089c*/ 	.short	0x010a
        /*089e*/ 	.byte	0xff
	.zero		1


	//   ....[57]....
        /*08a0*/ 	.word	0x00011a00
        /*08a4*/ 	.word	0x00000000
        /*08a8*/ 	.word	0x00000000
        /*08ac*/ 	.short	0x0101
        /*08ae*/ 	.byte	0xff
	.zero		1


	//   ....[58]....
        /*08b0*/ 	.word	0x00011a90
        /*08b4*/ 	.word	0x00000003
        /*08b8*/ 	.word	0x00000000
        /*08bc*/ 	.short	0x0101
        /*08be*/ 	.byte	0xff
	.zero		1


	//   ....[59]....
        /*08c0*/ 	.word	0x00011b20
        /*08c4*/ 	.word	0x00000004
        /*08c8*/ 	.word	0x00000000
        /*08cc*/ 	.short	0x0101
        /*08ce*/ 	.byte	0xff
	.zero		1


	//   ....[60]....
        /*08d0*/ 	.word	0x00011b70
        /*08d4*/ 	.word	0x0000003b
        /*08d8*/ 	.word	0x00058070
        /*08dc*/ 	.short	0x010a
        /*08de*/ 	.byte	0xff
	.zero		1


	//   ....[61]....
        /*08e0*/ 	.word	0x00011c10
        /*08e4*/ 	.word	0x00000000
        /*08e8*/ 	.word	0x00000000
        /*08ec*/ 	.short	0x0101
        /*08ee*/ 	.byte	0xff
	.zero		1


	//   ....[62]....
        /*08f0*/ 	.word	0x00011c70
        /*08f4*/ 	.word	0x0000003b
        /*08f8*/ 	.word	0x00058090
        /*08fc*/ 	.short	0x010a
        /*08fe*/ 	.byte	0xff
	.zero		1


	//   ....[63]....
        /*0900*/ 	.word	0x00011cf0
        /*0904*/ 	.word	0x0000003b
        /*0908*/ 	.word	0x000580c0
        /*090c*/ 	.short	0x010a
        /*090e*/ 	.byte	0xff
	.zero		1


	//   ....[64]....
        /*0910*/ 	.word	0x00015750
        /*0914*/ 	.word	0x00000000
        /*0918*/ 	.word	0x00000000
        /*091c*/ 	.short	0x0101
        /*091e*/ 	.byte	0xff
	.zero		1


	//   ....[65]....
        /*0920*/ 	.word	0x00015780
        /*0924*/ 	.word	0x0000003b
        /*0928*/ 	.word	0x000580b0
        /*092c*/ 	.short	0x0101
        /*092e*/ 	.byte	0xff
	.zero		1


	//   ....[66]....
        /*0930*/ 	.word	0x00015800
        /*0934*/ 	.word	0x0000003b
        /*0938*/ 	.word	0x00058080
        /*093c*/ 	.short	0x010a
        /*093e*/ 	.byte	0xff
	.zero		1


	//   ....[67]....
        /*0940*/ 	.word	0x00015890
        /*0944*/ 	.word	0x0000001f
        /*0948*/ 	.word	0x00000000
        /*094c*/ 	.short	0x0101
        /*094e*/ 	.byte	0xff
	.zero		1


	//   ....[68]....
        /*0950*/ 	.word	0x000158e0
        /*0954*/ 	.word	0x0000003b
        /*0958*/ 	.word	0x00058098
        /*095c*/ 	.short	0x010a
        /*095e*/ 	.byte	0xff
	.zero		1


	//   ....[69]....
        /*0960*/ 	.word	0x00015960
        /*0964*/ 	.word	0x0000003b
        /*0968*/ 	.word	0x000580c8
        /*096c*/ 	.short	0x010a
        /*096e*/ 	.byte	0xff
	.zero		1


	//   ....[70]....
        /*0970*/ 	.word	0x000192d0
        /*0974*/ 	.word	0x00000000
        /*0978*/ 	.word	0x00000000
        /*097c*/ 	.short	0x0101
        /*097e*/ 	.byte	0xff
	.zero		1


	//   ....[71]....
        /*0980*/ 	.word	0x00019300
        /*0984*/ 	.word	0x0000003b
        /*0988*/ 	.word	0x000580b8
        /*098c*/ 	.short	0x0101
        /*098e*/ 	.byte	0xff
	.zero		1


	//   ....[72]....
        /*0990*/ 	.word	0x00019830
        /*0994*/ 	.word	0x000000ff
        /*0998*/ 	.word	0x00000000
        /*099c*/ 	.short	0x010a
        /*099e*/ 	.byte	0x32
	.zero		1


	//   ....[73]....
        /*09a0*/ 	.word	0x000199a0
        /*09a4*/ 	.word	0x000000ff
        /*09a8*/ 	.word	0x00000000
        /*09ac*/ 	.short	0x010a
        /*09ae*/ 	.byte	0x2b
	.zero		1


	//   ....[74]....
        /*09b0*/ 	.word	0x0001a020
        /*09b4*/ 	.word	0x000000ff
        /*09b8*/ 	.word	0x00000000
        /*09bc*/ 	.short	0x0101
        /*09be*/ 	.byte	0x37
	.zero		1


	//   ....[75]....
        /*09c0*/ 	.word	0x0001a080
        /*09c4*/ 	.word	0x000000ff
        /*09c8*/ 	.word	0x00000000
        /*09cc*/ 	.short	0x010a
        /*09ce*/ 	.byte	0x33
	.zero		1


	//   ....[76]....
        /*09d0*/ 	.word	0x0001a290
        /*09d4*/ 	.word	0x000000ff
        /*09d8*/ 	.word	0x00000000
        /*09dc*/ 	.short	0x0101
        /*09de*/ 	.byte	0x38
	.zero		1


	//   ....[77]....
        /*09e0*/ 	.word	0x0001b6d0
        /*09e4*/ 	.word	0x000000ff
        /*09e8*/ 	.word	0x00000000
        /*09ec*/ 	.short	0x0101
        /*09ee*/ 	.byte	0x04
	.zero		1


	//   ....[78]....
        /*09f0*/ 	.word	0x0001b7b0
        /*09f4*/ 	.word	0x000000ff
        /*09f8*/ 	.word	0x00000000
        /*09fc*/ 	.short	0x010a
        /*09fe*/ 	.byte	0x32
	.zero		1


	//   ....[79]....
        /*0a00*/ 	.word	0x0001bb00
        /*0a04*/ 	.word	0x000000ff
        /*0a08*/ 	.word	0x00000000
        /*0a0c*/ 	.short	0x010a
        /*0a0e*/ 	.byte	0x2b
	.zero		1


	//   ....[80]....
        /*0a10*/ 	.word	0x0001bdb0
        /*0a14*/ 	.word	0x000000ff
        /*0a18*/ 	.word	0x00000000
        /*0a1c*/ 	.short	0x010a
        /*0a1e*/ 	.byte	0x2b
	.zero		1


	//   ....[81]....
        /*0a20*/ 	.word	0x0001d040
        /*0a24*/ 	.word	0x000000ff
        /*0a28*/ 	.word	0x00000000
        /*0a2c*/ 	.short	0x0101
        /*0a2e*/ 	.byte	0x37
	.zero		1


	//   ....[82]....
        /*0a30*/ 	.word	0x0001d070
        /*0a34*/ 	.word	0x000000ff
        /*0a38*/ 	.word	0x00000000
        /*0a3c*/ 	.short	0x010a
        /*0a3e*/ 	.byte	0x33
	.zero		1


	//   ....[83]....
        /*0a40*/ 	.word	0x0001d2a0
        /*0a44*/ 	.word	0x000000ff
        /*0a48*/ 	.word	0x00000000
        /*0a4c*/ 	.short	0x0101
        /*0a4e*/ 	.byte	0x38
	.zero		1


	//   ....[84]....
        /*0a50*/ 	.word	0x0001e6e0
        /*0a54*/ 	.word	0x000000ff
        /*0a58*/ 	.word	0x00000000
        /*0a5c*/ 	.short	0x0101
        /*0a5e*/ 	.byte	0x04
	.zero		1


	//   ....[85]....
        /*0a60*/ 	.word	0x0001e780
        /*0a64*/ 	.word	0x000000ff
        /*0a68*/ 	.word	0x00000000
        /*0a6c*/ 	.short	0x010a
        /*0a6e*/ 	.byte	0x32
	.zero		1


	//   ....[86]....
        /*0a70*/ 	.word	0x0001eac0
        /*0a74*/ 	.word	0x000000ff
        /*0a78*/ 	.word	0x00000000
        /*0a7c*/ 	.short	0x010a
        /*0a7e*/ 	.byte	0x2b
	.zero		1


	//   ....[87]....
        /*0a80*/ 	.word	0x0001ecb0
        /*0a84*/ 	.word	0x000000ff
        /*0a88*/ 	.word	0x00000000
        /*0a8c*/ 	.short	0x0101
        /*0a8e*/ 	.byte	0x37
	.zero		1


	//   ....[88]....
        /*0a90*/ 	.word	0x0001ed40
        /*0a94*/ 	.word	0x000000ff
        /*0a98*/ 	.word	0x00000000
        /*0a9c*/ 	.short	0x010a
        /*0a9e*/ 	.byte	0x32
	.zero		1


	//   ....[89]....
        /*0aa0*/ 	.word	0x0001ede0
        /*0aa4*/ 	.word	0x000000ff
        /*0aa8*/ 	.word	0x00000000
        /*0aac*/ 	.short	0x0101
        /*0aae*/ 	.byte	0x05
	.zero		1


	//   ....[90]....
        /*0ab0*/ 	.word	0x0001f470
        /*0ab4*/ 	.word	0x000000ff
        /*0ab8*/ 	.word	0x00058010
        /*0abc*/ 	.short	0x010a
        /*0abe*/ 	.byte	0x08
	.zero		1


	//   ....[91]....
        /*0ac0*/ 	.word	0x0001f7a0
        /*0ac4*/ 	.word	0x000000ff
        /*0ac8*/ 	.word	0x00058038
        /*0acc*/ 	.short	0x010a
        /*0ace*/ 	.byte	0x29
	.zero		1


	//   ....[92]....
        /*0ad0*/ 	.word	0x0001fad0
        /*0ad4*/ 	.word	0x000000ff
        /*0ad8*/ 	.word	0x00058018
        /*0adc*/ 	.short	0x010a
        /*0ade*/ 	.byte	0x08
	.zero		1


	//   ....[93]....
        /*0ae0*/ 	.word	0x0001fe30
        /*0ae4*/ 	.word	0x000000ff
        /*0ae8*/ 	.word	0x00058038
        /*0aec*/ 	.short	0x010a
        /*0aee*/ 	.byte	0x29
	.zero		1


	//   ....[94]....
        /*0af0*/ 	.word	0x00020290
        /*0af4*/ 	.word	0x000000ff
        /*0af8*/ 	.word	0x00058038
        /*0afc*/ 	.short	0x010a
        /*0afe*/ 	.byte	0x29
	.zero		1


	//   ....[95]....
        /*0b00*/ 	.word	0x00020610
        /*0b04*/ 	.word	0x000000ff
        /*0b08*/ 	.word	0x00058038
        /*0b0c*/ 	.short	0x010a
        /*0b0e*/ 	.byte	0x29
	.zero		1


	//   ....[96]....
        /*0b10*/ 	.word	0x00020970
        /*0b14*/ 	.word	0x000000ff
        /*0b18*/ 	.word	0x00058038
        /*0b1c*/ 	.short	0x010a
        /*0b1e*/ 	.byte	0x29
	.zero		1


	//   ....[97]....
        /*0b20*/ 	.word	0x00020cc0
        /*0b24*/ 	.word	0x000000ff
        /*0b28*/ 	.word	0x00058038
        /*0b2c*/ 	.short	0x010a
        /*0b2e*/ 	.byte	0x29
	.zero		1


	//   ....[98]....
        /*0b30*/ 	.word	0x00021090
        /*0b34*/ 	.word	0x000000ff
        /*0b38*/ 	.word	0x00058038
        /*0b3c*/ 	.short	0x010a
        /*0b3e*/ 	.byte	0x29
	.zero		1


	//   ....[99]....
        /*0b40*/ 	.word	0x000213d0
        /*0b44*/ 	.word	0x000000ff
        /*0b48*/ 	.word	0x00058038
        /*0b4c*/ 	.short	0x010a
        /*0b4e*/ 	.byte	0x21
	.zero		1


	//   ....[100]....
        /*0b50*/ 	.word	0x00021c60
        /*0b54*/ 	.word	0x000000ff
        /*0b58*/ 	.word	0x000580b0
        /*0b5c*/ 	.short	0x010a
        /*0b5e*/ 	.byte	0x05
	.zero		1


	//   ....[101]....
        /*0b60*/ 	.word	0x000234f0
        /*0b64*/ 	.word	0x000000ff
        /*0b68*/ 	.word	0x000580b8
        /*0b6c*/ 	.short	0x010a
        /*0b6e*/ 	.byte	0x05
	.zero		1


	//   ....[102]....
        /*0b70*/ 	.word	0x000247d0
        /*0b74*/ 	.word	0x000000ff
        /*0b78*/ 	.word	0x00000000
        /*0b7c*/ 	.short	0x0101
        /*0b7e*/ 	.byte	0x04
	.zero		1


	//   ....[103]....
        /*0b80*/ 	.word	0x00024850
        /*0b84*/ 	.word	0x000000ff
        /*0b88*/ 	.word	0x00000000
        /*0b8c*/ 	.short	0x0101
        /*0b8e*/ 	.byte	0x04
	.zero		1


	//   ....[104]....
        /*0b90*/ 	.word	0x00024bb0
        /*0b94*/ 	.word	0x00000002
        /*0b98*/ 	.word	0x00058000
        /*0b9c*/ 	.short	0x010a
        /*0b9e*/ 	.byte	0xff
	.zero		1


	//   ....[105]....
        /*0ba0*/ 	.word	0x00024c10
        /*0ba4*/ 	.word	0x00000002
        /*0ba8*/ 	.word	0x00058020
        /*0bac*/ 	.short	0x010a
        /*0bae*/ 	.byte	0xff
	.zero		1


	//   ....[106]....
        /*0bb0*/ 	.word	0x00024c70
        /*0bb4*/ 	.word	0x00000005
        /*0bb8*/ 	.word	0x00058058
        /*0bbc*/ 	.short	0x010a
        /*0bbe*/ 	.byte	0xff
	.zero		1


	//   ....[107]....
        /*0bc0*/ 	.word	0x00024cd0
        /*0bc4*/ 	.word	0x00000002
        /*0bc8*/ 	.word	0x00058008
        /*0bcc*/ 	.short	0x010a
        /*0bce*/ 	.byte	0xff
	.zero		1


	//   ....[108]....
        /*0bd0*/ 	.word	0x00024d30
        /*0bd4*/ 	.word	0x00000000
        /*0bd8*/ 	.word	0x00058068
        /*0bdc*/ 	.short	0x010a
        /*0bde*/ 	.byte	0xff
	.zero		1


	//   ....[109]....
        /*0be0*/ 	.word	0x00024d90
        /*0be4*/ 	.word	0x00000000
        /*0be8*/ 	.word	0x00058020
        /*0bec*/ 	.short	0x010a
        /*0bee*/ 	.byte	0xff
	.zero		1


	//   ....[110]....
        /*0bf0*/ 	.word	0x00024df0
        /*0bf4*/ 	.word	0x00000000
        /*0bf8*/ 	.word	0x000580a0
        /*0bfc*/ 	.short	0x010a
        /*0bfe*/ 	.byte	0xff
	.zero		1


	//   ....[111]....
        /*0c00*/ 	.word	0x00024e60
        /*0c04*/ 	.word	0x00000004
        /*0c08*/ 	.word	0x00058058
        /*0c0c*/ 	.short	0x010a
        /*0c0e*/ 	.byte	0xff
	.zero		1


	//   ....[112]....
        /*0c10*/ 	.word	0x00024ec0
        /*0c14*/ 	.word	0x00000000
        /*0c18*/ 	.word	0x00058020
        /*0c1c*/ 	.short	0x010a
        /*0c1e*/ 	.byte	0xff
	.zero		1


	//   ....[113]....
        /*0c20*/ 	.word	0x00024f20
        /*0c24*/ 	.word	0x00000000
        /*0c28*/ 	.word	0x000580a8
        /*0c2c*/ 	.short	0x010a
        /*0c2e*/ 	.byte	0xff
	.zero		1


	//   ....[114]....
        /*0c30*/ 	.word	0x00024f80
        /*0c34*/ 	.word	0x00000003
        /*0c38*/ 	.word	0x00058068
        /*0c3c*/ 	.short	0x010a
        /*0c3e*/ 	.byte	0xff
	.zero		1


	//   ....[115]....
        /*0c40*/ 	.word	0x00024fe0
        /*0c44*/ 	.word	0x00000000
        /*0c48*/ 	.word	0x00058020
        /*0c4c*/ 	.short	0x010a
        /*0c4e*/ 	.byte	0xff
	.zero		1


	//   ....[116]....
        /*0c50*/ 	.word	0x00025040
        /*0c54*/ 	.word	0x00000000
        /*0c58*/ 	.word	0x000580a0
        /*0c5c*/ 	.short	0x010a
        /*0c5e*/ 	.byte	0xff
	.zero		1


	//   ....[117]....
        /*0c60*/ 	.word	0x000250b0
        /*0c64*/ 	.word	0x00000004
        /*0c68*/ 	.word	0x00058058
        /*0c6c*/ 	.short	0x010a
        /*0c6e*/ 	.byte	0xff
	.zero		1


	//   ....[118]....
        /*0c70*/ 	.word	0x00025110
        /*0c74*/ 	.word	0x00000002
        /*0c78*/ 	.word	0x000580a8
        /*0c7c*/ 	.short	0x010a
        /*0c7e*/ 	.byte	0xff
	.zero		1


	//   ....[119]....
        /*0c80*/ 	.word	0x00025170
        /*0c84*/ 	.word	0x00000004
        /*0c88*/ 	.word	0x00058068
        /*0c8c*/ 	.short	0x010a
        /*0c8e*/ 	.byte	0xff
	.zero		1


	//   ....[120]....
        /*0c90*/ 	.word	0x000251c0
        /*0c94*/ 	.word	0x00000011
        /*0c98*/ 	.word	0x000580c0
        /*0c9c*/ 	.short	0x010a
        /*0c9e*/ 	.byte	0xff
	.zero		1


	//   ....[121]....
        /*0ca0*/ 	.word	0x00025210
        /*0ca4*/ 	.word	0x00000000
        /*0ca8*/ 	.word	0x000580c8
        /*0cac*/ 	.short	0x010a
        /*0cae*/ 	.byte	0xff
	.zero		1


	//   ....[122]....
        /*0cb0*/ 	.word	0x00025260
        /*0cb4*/ 	.word	0x0000003b
        /*0cb8*/ 	.word	0x00058070
        /*0cbc*/ 	.short	0x010a
        /*0cbe*/ 	.byte	0xff
	.zero		1


	//   ....[123]....
        /*0cc0*/ 	.word	0x000252b0
        /*0cc4*/ 	.word	0x0000003b
        /*0cc8*/ 	.word	0x00058080
        /*0ccc*/ 	.short	0x010a
        /*0cce*/ 	.byte	0xff
	.zero		1


	//   ....[124]....
        /*0cd0*/ 	.word	0x00025300
        /*0cd4*/ 	.word	0x0000003b
        /*0cd8*/ 	.word	0x00058070
        /*0cdc*/ 	.short	0x010a
        /*0cde*/ 	.byte	0xff
	.zero		1


	//   ....[125]....
        /*0ce0*/ 	.word	0x00025350
        /*0ce4*/ 	.word	0x0000003b
        /*0ce8*/ 	.word	0x00058090
        /*0cec*/ 	.short	0x010a
        /*0cee*/ 	.byte	0xff
	.zero		1


	//   ....[126]....
        /*0cf0*/ 	.word	0x000253a0
        /*0cf4*/ 	.word	0x0000003b
        /*0cf8*/ 	.word	0x00058080
        /*0cfc*/ 	.short	0x010a
        /*0cfe*/ 	.byte	0xff
	.zero		1


	//   ....[127]....
        /*0d00*/ 	.word	0x000253f0
        /*0d04*/ 	.word	0x0000003b
        /*0d08*/ 	.word	0x00058098
        /*0d0c*/ 	.short	0x010a
        /*0d0e*/ 	.byte	0xff
	.zero		1


	//   ....[128]....
        /*0d10*/ 	.word	0x00025440
        /*0d14*/ 	.word	0x0000003b
        /*0d18*/ 	.word	0x00058070
        /*0d1c*/ 	.short	0x010a
        /*0d1e*/ 	.byte	0xff
	.zero		1


	//   ....[129]....
        /*0d20*/ 	.word	0x00025490
        /*0d24*/ 	.word	0x0000003b
        /*0d28*/ 	.word	0x00058090
        /*0d2c*/ 	.short	0x010a
        /*0d2e*/ 	.byte	0xff
	.zero		1


	//   ....[130]....
        /*0d30*/ 	.word	0x000254e0
        /*0d34*/ 	.word	0x0000003b
        /*0d38*/ 	.word	0x000580c0
        /*0d3c*/ 	.short	0x010a
        /*0d3e*/ 	.byte	0xff
	.zero		1


	//   ....[131]....
        /*0d40*/ 	.word	0x00025530
        /*0d44*/ 	.word	0x0000003b
        /*0d48*/ 	.word	0x00058080
        /*0d4c*/ 	.short	0x010a
        /*0d4e*/ 	.byte	0xff
	.zero		1


	//   ....[132]....
        /*0d50*/ 	.word	0x00025580
        /*0d54*/ 	.word	0x0000003b
        /*0d58*/ 	.word	0x00058098
        /*0d5c*/ 	.short	0x010a
        /*0d5e*/ 	.byte	0xff
	.zero		1


	//   ....[133]....
        /*0d60*/ 	.word	0x000255d0
        /*0d64*/ 	.word	0x0000003b
        /*0d68*/ 	.word	0x000580c8
        /*0d6c*/ 	.short	0x010a
        /*0d6e*/ 	.byte	0xff
	.zero		1


	//   ....[134]....
        /*0d70*/ 	.word	0x00025630
        /*0d74*/ 	.word	0x00000000
        /*0d78*/ 	.word	0x00000000
        /*0d7c*/ 	.short	0x010a
        /*0d7e*/ 	.byte	0xff
	.zero		1


	//   ....[135]....
        /*0d80*/ 	.word	0x00025690
        /*0d84*/ 	.word	0x00000000
        /*0d88*/ 	.word	0x00000000
        /*0d8c*/ 	.short	0x010a
        /*0d8e*/ 	.byte	0xff
	.zero		1


	//   ....[136]....
        /*0d90*/ 	.word	0x000256f0
        /*0d94*/ 	.word	0x00000004
        /*0d98*/ 	.word	0x00000000
        /*0d9c*/ 	.short	0x010a
        /*0d9e*/ 	.byte	0xff
	.zero		1


	//   ....[137]....
        /*0da0*/ 	.word	0x00025750
        /*0da4*/ 	.word	0x00000003
        /*0da8*/ 	.word	0x00000000
        /*0dac*/ 	.short	0x010a
        /*0dae*/ 	.byte	0xff
	.zero		1


	//   ....[138]....
        /*0db0*/ 	.word	0x000257b0
        /*0db4*/ 	.word	0x00000000
        /*0db8*/ 	.word	0x00000000
        /*0dbc*/ 	.short	0x010a
        /*0dbe*/ 	.byte	0xff
	.zero		1


	//   ....[139]....
        /*0dc0*/ 	.word	0x00025810
        /*0dc4*/ 	.word	0x00000000
        /*0dc8*/ 	.word	0x00000000
        /*0dcc*/ 	.short	0x010a
        /*0dce*/ 	.byte	0xff
	.zero		1


	//   ....[140]....
        /*0dd0*/ 	.word	0x00025870
        /*0dd4*/ 	.word	0x00000004
        /*0dd8*/ 	.word	0x00000000
        /*0ddc*/ 	.short	0x010a
        /*0dde*/ 	.byte	0xff
	.zero		1


	//   ....[141]....
        /*0de0*/ 	.word	0x000258d0
        /*0de4*/ 	.word	0x00000003
        /*0de8*/ 	.word	0x00000000
        /*0dec*/ 	.short	0x010a
        /*0dee*/ 	.byte	0xff
	.zero		1


	//   ....[142]....
        /*0df0*/ 	.word	0x00025930
        /*0df4*/ 	.word	0x00000000
        /*0df8*/ 	.word	0x00000000
        /*0dfc*/ 	.short	0x010a
        /*0dfe*/ 	.byte	0xff
	.zero		1


	//   ....[143]....
        /*0e00*/ 	.word	0x00025990
        /*0e04*/ 	.word	0x00000000
        /*0e08*/ 	.word	0x00000000
        /*0e0c*/ 	.short	0x010a
        /*0e0e*/ 	.byte	0xff
	.zero		1


	//   ....[144]....
        /*0e10*/ 	.word	0x000259f0
        /*0e14*/ 	.word	0x00000000
        /*0e18*/ 	.word	0x00058010
        /*0e1c*/ 	.short	0x010a
        /*0e1e*/ 	.byte	0xff
	.zero		1


	//   ....[145]....
        /*0e20*/ 	.word	0x00025a50
        /*0e24*/ 	.word	0x00000000
        /*0e28*/ 	.word	0x00058038
        /*0e2c*/ 	.short	0x010a
        /*0e2e*/ 	.byte	0xff
	.zero		1


	//   ....[146]....
        /*0e30*/ 	.word	0x00025ab0
        /*0e34*/ 	.word	0x00000000
        /*0e38*/ 	.word	0x00058018
        /*0e3c*/ 	.short	0x010a
        /*0e3e*/ 	.byte	0xff
	.zero		1


	//   ....[147]....
        /*0e40*/ 	.word	0x00025b10
        /*0e44*/ 	.word	0x00000000
        /*0e48*/ 	.word	0x00058038
        /*0e4c*/ 	.short	0x010a
        /*0e4e*/ 	.byte	0xff
	.zero		1


	//   ....[148]....
        /*0e50*/ 	.word	0x00025b70
        /*0e54*/ 	.word	0x00000000
        /*0e58*/ 	.word	0x00058038
        /*0e5c*/ 	.short	0x010a
        /*0e5e*/ 	.byte	0xff
	.zero		1


	//   ....[149]....
        /*0e60*/ 	.word	0x00025bd0
        /*0e64*/ 	.word	0x00000000
        /*0e68*/ 	.word	0x00058038
        /*0e6c*/ 	.short	0x010a
        /*0e6e*/ 	.byte	0xff
	.zero		1


	//   ....[150]....
        /*0e70*/ 	.word	0x00025c30
        /*0e74*/ 	.word	0x00000000
        /*0e78*/ 	.word	0x00058038
        /*0e7c*/ 	.short	0x010a
        /*0e7e*/ 	.byte	0xff
	.zero		1


	//   ....[151]....
        /*0e80*/ 	.word	0x00025c90
        /*0e84*/ 	.word	0x00000000
        /*0e88*/ 	.word	0x00058038
        /*0e8c*/ 	.short	0x010a
        /*0e8e*/ 	.byte	0xff
	.zero		1


	//   ....[152]....
        /*0e90*/ 	.word	0x00025cf0
        /*0e94*/ 	.word	0x00000000
        /*0e98*/ 	.word	0x00058038
        /*0e9c*/ 	.short	0x010a
        /*0e9e*/ 	.byte	0xff
	.zero		1


	//   ....[153]....
        /*0ea0*/ 	.word	0x00025d50
        /*0ea4*/ 	.word	0x00000000
        /*0ea8*/ 	.word	0x00058038
        /*0eac*/ 	.short	0x010a
        /*0eae*/ 	.byte	0xff
	.zero		1


	//   ....[154]....
        /*0eb0*/ 	.word	0x00025db0
        /*0eb4*/ 	.word	0x00000004
        /*0eb8*/ 	.word	0x000580b0
        /*0ebc*/ 	.short	0x010a
        /*0ebe*/ 	.byte	0xff
	.zero		1


	//   ....[155]....
        /*0ec0*/ 	.word	0x00025e10
        /*0ec4*/ 	.word	0x00000004
        /*0ec8*/ 	.word	0x000580b8
        /*0ecc*/ 	.short	0x010a
        /*0ece*/ 	.byte	0xff
	.zero		1


	//----- nvinfo : EIATTR_NUM_MBARRIERS
	.align		4
.L_66:
        /*0ed0*/ 	.byte	0x03, 0x38
        /*0ed2*/ 	.short	0x001c


	//----- nvinfo : EIATTR_EXIT_INSTR_OFFSETS
	.align		4
        /*0ed4*/ 	.byte	0x04, 0x1c
        /*0ed6*/ 	.short	(.L_68 - .L_67)


	//   ....[0]....
.L_67:
        /*0ed8*/ 	.word	0x000017f0


	//   ....[1]....
        /*0edc*/ 	.word	0x00005680


	//   ....[2]....
        /*0ee0*/ 	.word	0x000056e0


	//   ....[3]....
        /*0ee4*/ 	.word	0x000193b0


	//   ....[4]....
        /*0ee8*/ 	.word	0x00019420


	//   ....[5]....
        /*0eec*/ 	.word	0x0001eea0


	//   ....[6]....
        /*0ef0*/ 	.word	0x0001ef30


	//   ....[7]....
        /*0ef4*/ 	.word	0x0001ef90


	//   ....[8]....
        /*0ef8*/ 	.word	0x00021730


	//   ....[9]....
        /*0efc*/ 	.word	0x00021790


	//   ....[10]....
        /*0f00*/ 	.word	0x000248d0


	//   ....[11]....
        /*0f04*/ 	.word	0x00024b90


	//----- nvinfo : EIATTR_INDIRECT_BRANCH_TARGETS
	.align		4
.L_68:
        /*0f08*/ 	.byte	0x04, 0x34
        /*0f0a*/ 	.short	(.L_70 - .L_69)


	//   ....[0]....
.L_69:
        /*0f0c*/ 	.word	.L_x_512@srel
        /*0f10*/ 	.short	0x0
        /*0f12*/ 	.short	0x0
        /*0f14*/ 	.word	0x3
        /*0f18*/ 	.word	.L_x_513@srel
        /*0f1c*/ 	.word	.L_x_514@srel
        /*0f20*/ 	.word	.L_x_515@srel


	//----- nvinfo : EIATTR_MAX_THREADS
	.align		4
.L_70:
        /*0f24*/ 	.byte	0x04, 0x05
        /*0f26*/ 	.short	(.L_72 - .L_71)
.L_71:
        /*0f28*/ 	.word	0x00000200
        /*0f2c*/ 	.word	0x00000001
        /*0f30*/ 	.word	0x00000001


	//----- nvinfo : EIATTR_CRS_STACK_SIZE
	.align		4
.L_72:
        /*0f34*/ 	.byte	0x04, 0x1e
        /*0f36*/ 	.short	(.L_74 - .L_73)
.L_73:
        /*0f38*/ 	.word	0x00000000


	//----- nvinfo : EIATTR_CBANK_PARAM_SIZE
	.align		4
.L_74:
        /*0f3c*/ 	.byte	0x03, 0x19
        /*0f3e*/ 	.short	0x0600


	//----- nvinfo : EIATTR_PARAM_CBANK
	.align		4
        /*0f40*/ 	.byte	0x04, 0x0a
        /*0f42*/ 	.short	(.L_76 - .L_75)
	.align		4
.L_75:
        /*0f44*/ 	.word	index@(.nv.constant0._ZN7cutlass13device_kernelINS_4fmha6kernel36Sm100FmhaFwdKernelTmaWarpspecializedIN4cute5tupleIJiiiNS5_IJNS5_IJiiEEEiEEEEEENS1_10collective38Sm100FmhaFwdMainloopTmaWarpspecializedINS_10bfloat16_tEffNS5_IJNS4_1CILi256EEENSC_ILi64EEESD_EEENS5_IJiNSC_ILi1EEES7_EEENS5_IJiSG_NS5_IJNS5_IJNSC_ILi0EEEiEEEiEEEEEESL_NS9_12ResidualMaskENS5_IJNSC_ILi2EEESG_SG_EEENSC_ILb0EEEEENS9_38Sm100FmhaFwdEpilogueTmaWarpspecializedINS_6half_tEfNS5_IJNSC_ILi128EEESD_SE_EEESH_NS5_IJSG_S7_EEESP_EENS2_23PersistentTileSchedulerENS2_41Sm100FmhaCtxKernelWarpspecializedScheduleEEEEEvNT_6ParamsE)
        /*0f48*/ 	.short	0x0380
        /*0f4a*/ 	.short	0x0600


	//----- nvinfo : EIATTR_SW_WAR
	.align		4
.L_76:
        /*0f4c*/ 	.byte	0x04, 0x36
        /*0f4e*/ 	.short	(.L_78 - .L_77)
.L_77:
        /*0f50*/ 	.word	0x00000008
.L_78:


//--------------------- .nv.callgraph             --------------------------
	.section	.nv.callgraph,"",@"SHT_CUDA_CALLGRAPH"
	.align	4
	.sectionentsize	8
	.align		4
        /*0000*/ 	.word	0x00000000
	.align		4
        /*0004*/ 	.word	0xffffffff
	.align		4
        /*0008*/ 	.word	index@(_ZN7cutlass13device_kernelINS_4fmha6kernel36Sm100FmhaFwdKernelTmaWarpspecializedIN4cute5tupleIJiiiNS5_IJNS5_IJiiEEEiEEEEEENS1_10collective38Sm100FmhaFwdMainloopTmaWarpspecializedINS_10bfloat16_tEffNS5_IJNS4_1CILi256EEENSC_ILi64EEESD_EEENS5_IJiNSC_ILi1EEES7_EEENS5_IJiSG_NS5_IJNS5_IJNSC_ILi0EEEiEEEiEEEEEESL_NS9_12ResidualMaskENS5_IJNSC_ILi2EEESG_SG_EEENSC_ILb0EEEEENS9_38Sm100FmhaFwdEpilogueTmaWarpspecializedINS_6half_tEfNS5_IJNSC_ILi128EEESD_SE_EEESH_NS5_IJSG_S7_EEESP_EENS2_23PersistentTileSchedulerENS2_41Sm100FmhaCtxKernelWarpspecializedScheduleEEEEEvNT_6ParamsE)
	.align		4
        /*000c*/ 	.word	index@(__assertfail)
	.align		4
        /*0010*/ 	.word	index@(_ZN7cutlass13device_kernelINS_4fmha6kernel36Sm100FmhaFwdKernelTmaWarpspecializedIN4cute5tupleIJiiiNS5_IJNS5_IJiiEEEiEEEEEENS1_10collective38Sm100FmhaFwdMainloopTmaWarpspecializedINS_10bfloat16_tEffNS5_IJNS4_1CILi256EEENSC_ILi64EEESD_EEENS5_IJiNSC_ILi1EEES7_EEENS5_IJiSG_NS5_IJNS5_IJNSC_ILi0EEEiEEEiEEEEEESL_NS9_12ResidualMaskENS5_IJNSC_ILi2EEESG_SG_EEENSC_ILb0EEEEENS9_38Sm100FmhaFwdEpilogueTmaWarpspecializedINS_6half_tEfNS5_IJNSC_ILi128EEESD_SE_EEESH_NS5_IJSG_S7_EEESP_EENS2_23PersistentTileSchedulerENS2_41Sm100FmhaCtxKernelWarpspecializedScheduleEEEEEvNT_6ParamsE)
	.align		4
        /*0014*/ 	.word	index@(vprintf)
	.align		4
        /*0018*/ 	.word	0x00000000
	.align		4
        /*001c*/ 	.word	0xfffffffe
	.align		4
        /*0020*/ 	.word	0x00000000
	.align		4
        /*0024*/ 	.word	0xfffffffd
	.align		4
        /*0028*/ 	.word	0x00000000
	.align		4
        /*002c*/ 	.word	0xfffffffc


//--------------------- .nv.constant4             --------------------------
	.section	.nv.constant4,"a",@progbits
	.align	8
	.align		8
.nv.constant4:
        /*0000*/ 	.dword	vprintf
	.align		8
        /*0008*/ 	.dword	__assertfail
	.align		8
        /*0010*/ 	.dword	__unnamed_1
	.align		8
        /*0018*/ 	.dword	__unnamed_2
	.align		8
        /*0020*/ 	.dword	__unnamed_3
	.align		8
        /*0028*/ 	.dword	__unnamed_4
	.align		8
        /*0030*/ 	.dword	__unnamed_5
	.align		8
        /*0038*/ 	.dword	__unnamed_6
	.align		8
        /*0040*/ 	.dword	__unnamed_7
	.align		8
        /*0048*/ 	.dword	_ZN39_INTERNAL_cb43e5e5_4_k_cu_fe847d79_38264cuda3std3__45__cpo5beginE
	.align		8
        /*0050*/ 	.dword	_ZN39_INTERNAL_cb43e5e5_4_k_cu_fe847d79_38264cuda3std3__45__cpo3endE
	.align		8
        /*0058*/ 	.dword	_ZN39_INTERNAL_cb43e5e5_4_k_cu_fe847d79_38264cuda3std3__45__cpo6cbeginE
	.align		8
        /*0060*/ 	.dword	_ZN39_INTERNAL_cb43e5e5_4_k_cu_fe847d79_38264cuda3std3__45__cpo4cendE
	.align		8
        /*0068*/ 	.dword	_ZN39_INTERNAL_cb43e5e5_4_k_cu_fe847d79_38264cuda3std3__441_GLOBAL__N__cb43e5e5_4_k_cu_fe847d79_38266ignoreE
	.align		8
        /*0070*/ 	.dword	_ZN39_INTERNAL_cb43e5e5_4_k_cu_fe847d79_38264cuda3std3__419piecewise_constructE
	.align		8
        /*0078*/ 	.dword	_ZN39_INTERNAL_cb43e5e5_4_k_cu_fe847d79_38264cuda3std3__48in_placeE
	.align		8
        /*0080*/ 	.dword	_ZN39_INTERNAL_cb43e5e5_4_k_cu_fe847d79_38264cuda3std6ranges3__45__cpo4swapE
	.align		8
        /*0088*/ 	.dword	_ZN39_INTERNAL_cb43e5e5_4_k_cu_fe847d79_38264cuda3std6ranges3__45__cpo9iter_moveE
	.align		8
        /*0090*/ 	.dword	_ZN39_INTERNAL_cb43e5e5_4_k_cu_fe847d79_38264cute7productE
	.align		8
        /*0098*/ 	.dword	_ZN39_INTERNAL_cb43e5e5_4_k_cu_fe847d79_38264cute1_E
	.align		8
        /*00a0*/ 	.dword	$str$22
	.align		8
        /*00a8*/ 	.dword	$str$23
	.align		8
        /*00b0*/ 	.dword	$str$26
	.align		8
        /*00b8*/ 	.dword	$str$27
	.align		8
        /*00c0*/ 	.dword	$str$28
	.align		8
        /*00c8*/ 	.dword	$str$29
	.align		8
        /*00d0*/ 	.dword	$str$30
	.align		8
        /*00d8*/ 	.dword	$str$31
	.align		8
        /*00e0*/ 	.dword	$str$32
	.align		8
        /*00e8*/ 	.dword	$str$33
	.align		8
        /*00f0*/ 	.dword	$str$34
	.align		8
        /*00f8*/ 	.dword	$str$35
	.align		8
        /*0100*/ 	.dword	$str$36
	.align		8
        /*0108*/ 	.dword	$str$37


//--------------------- .nv.constant2._ZN7cutlass13device_kernelINS_4fmha6kernel36Sm100FmhaFwdKernelTmaWarpspecializedIN4cute5tupleIJiiiNS5_IJNS5_IJiiEEEiEEEEEENS1_10collective38Sm100FmhaFwdMainloopTmaWarpspecializedINS_10bfloat16_tEffNS5_IJNS4_1CILi256EEENSC_ILi64EEESD_EEENS5_IJiNSC_ILi1EEES7_EEENS5_IJiSG_NS5_IJNS5_IJNSC_ILi0EEEiEEEiEEEEEESL_NS9_12ResidualMaskENS5_IJNSC_ILi2EEESG_SG_EEENSC_ILb0EEEEENS9_38Sm100FmhaFwdEpilogueTmaWarpspecializedINS_6half_tEfNS5_IJNSC_ILi128EEESD_SE_EEESH_NS5_IJSG_S7_EEESP_EENS2_23PersistentTileSchedulerENS2_41Sm100FmhaCtxKernelWarpspecializedScheduleEEEEEvNT_6ParamsE --------------------------
	.section	.nv.constant2._ZN7cutlass13device_kernelINS_4fmha6kernel36Sm100FmhaFwdKernelTmaWarpspecializedIN4cute5tupleIJiiiNS5_IJNS5_IJiiEEEiEEEEEENS1_10collective38Sm100FmhaFwdMainloopTmaWarpspecializedINS_10bfloat16_tEffNS5_IJNS4_1CILi256EEENSC_ILi64EEESD_EEENS5_IJiNSC_ILi1EEES7_EEENS5_IJiSG_NS5_IJNS5_IJNSC_ILi0EEEiEEEiEEEEEESL_NS9_12ResidualMaskENS5_IJNSC_ILi2EEESG_SG_EEENSC_ILb0EEEEENS9_38Sm100FmhaFwdEpilogueTmaWarpspecializedINS_6half_tEfNS5_IJNSC_ILi128EEESD_SE_EEESH_NS5_IJSG_S7_EEESP_EENS2_23PersistentTileSchedulerENS2_41Sm100FmhaCtxKernelWarpspecializedScheduleEEEEEvNT_6ParamsE,"a",@progbits
	.sectionflags	@""
	.align	4
.nv.constant2._ZN7cutlass13device_kernelINS_4fmha6kernel36Sm100FmhaFwdKernelTmaWarpspecializedIN4cute5tupleIJiiiNS5_IJNS5_IJiiEEEiEEEEEENS1_10collective38Sm100FmhaFwdMainloopTmaWarpspecializedINS_10bfloat16_tEffNS5_IJNS4_1CILi256EEENSC_ILi64EEESD_EEENS5_IJiNSC_ILi1EEES7_EEENS5_IJiSG_NS5_IJNS5_IJNSC_ILi0EEEiEEEiEEEEEESL_NS9_12ResidualMaskENS5_IJNSC_ILi2EEESG_SG_EEENSC_ILb0EEEEENS9_38Sm100FmhaFwdEpilogueTmaWarpspecializedINS_6half_tEfNS5_IJNSC_ILi128EEESD_SE_EEESH_NS5_IJSG_S7_EEESP_EENS2_23PersistentTileSchedulerENS2_41Sm100FmhaCtxKernelWarpspecializedScheduleEEEEEvNT_6ParamsE:
        /*0000*/ 	.byte	0x40, 0xef, 0x01, 0x00, 0x40, 0x17, 0x02, 0x00, 0x10, 0xef, 0x01, 0x00


//--------------------- .text._ZN7cutlass13device_kernelINS_4fmha6kernel36Sm100FmhaFwdKernelTmaWarpspecializedIN4cute5tupleIJiiiNS5_IJNS5_IJiiEEEiEEEEEENS1_10collective38Sm100FmhaFwdMainloopTmaWarpspecializedINS_10bfloat16_tEffNS5_IJNS4_1CILi256EEENSC_ILi64EEESD_EEENS5_IJiNSC_ILi1EEES7_EEENS5_IJiSG_NS5_IJNS5_IJNSC_ILi0EEEiEEEiEEEEEESL_NS9_12ResidualMaskENS5_IJNSC_ILi2EEESG_SG_EEENSC_ILb0EEEEENS9_38Sm100FmhaFwdEpilogueTmaWarpspecializedINS_6half_tEfNS5_IJNSC_ILi128EEESD_SE_EEESH_NS5_IJSG_S7_EEESP_EENS2_23PersistentTileSchedulerENS2_41Sm100FmhaCtxKernelWarpspecializedScheduleEEEEEvNT_6ParamsE --------------------------
	.section	.text._ZN7cutlass13device_kernelINS_4fmha6kernel36Sm100FmhaFwdKernelTmaWarpspecializedIN4cute5tupleIJiiiNS5_IJNS5_IJiiEEEiEEEEEENS1_10collective38Sm100FmhaFwdMainloopTmaWarpspecializedINS_10bfloat16_tEffNS5_IJNS4_1CILi256EEENSC_ILi64EEESD_EEENS5_IJiNSC_ILi1EEES7_EEENS5_IJiSG_NS5_IJNS5_IJNSC_ILi0EEEiEEEiEEEEEESL_NS9_12ResidualMaskENS5_IJNSC_ILi2EEESG_SG_EEENSC_ILb0EEEEENS9_38Sm100FmhaFwdEpilogueTmaWarpspecializedINS_6half_tEfNS5_IJNSC_ILi128EEESD_SE_EEESH_NS5_IJSG_S7_EEESP_EENS2_23PersistentTileSchedulerENS2_41Sm100FmhaCtxKernelWarpspecializedScheduleEEEEEvNT_6ParamsE,"ax",@progbits
	.align	128
.text._ZN7cutlass13device_kernelINS_4fmha6kernel36Sm100FmhaFwdKernelTmaWarpspecializedIN4cute5tupleIJiiiNS5_IJNS5_IJiiEEEiEEEEEENS1_10collective38Sm100FmhaFwdMainloopTmaWarpspecializedINS_10bfloat16_tEffNS5_IJNS4_1CILi256EEENSC_ILi64EEESD_EEENS5_IJiNSC_ILi1EEES7_EEENS5_IJiSG_NS5_IJNS5_IJNSC_ILi0EEEiEEEiEEEEEESL_NS9_12ResidualMaskENS5_IJNSC_ILi2EEESG_SG_EEENSC_ILb0EEEEENS9_38Sm100FmhaFwdEpilogueTmaWarpspecializedINS_6half_tEfNS5_IJNSC_ILi128EEESD_SE_EEESH_NS5_IJSG_S7_EEESP_EENS2_23PersistentTileSchedulerENS2_41Sm100FmhaCtxKernelWarpspecializedScheduleEEEEEvNT_6ParamsE:
        .type           _ZN7cutlass13device_kernelINS_4fmha6kernel36Sm100FmhaFwdKernelTmaWarpspecializedIN4cute5tupleIJiiiNS5_IJNS5_IJiiEEEiEEEEEENS1_10collective38Sm100FmhaFwdMainloopTmaWarpspecializedINS_10bfloat16_tEffNS5_IJNS4_1CILi256EEENSC_ILi64EEESD_EEENS5_IJiNSC_ILi1EEES7_EEENS5_IJiSG_NS5_IJNS5_IJNSC_ILi0EEEiEEEiEEEEEESL_NS9_12ResidualMaskENS5_IJNSC_ILi2EEESG_SG_EEENSC_ILb0EEEEENS9_38Sm100FmhaFwdEpilogueTmaWarpspecializedINS_6half_tEfNS5_IJNSC_ILi128EEESD_SE_EEESH_NS5_IJSG_S7_EEESP_EENS2_23PersistentTileSchedulerENS2_41Sm100FmhaCtxKernelWarpspecializedScheduleEEEEEvNT_6ParamsE,@function
        .size           _ZN7cutlass13device_kernelINS_4fmha6kernel36Sm100FmhaFwdKernelTmaWarpspecializedIN4cute5tupleIJiiiNS5_IJNS5_IJiiEEEiEEEEEENS1_10collective38Sm100FmhaFwdMainloopTmaWarpspecializedINS_10bfloat16_tEffNS5_IJNS4_1CILi256EEENSC_ILi64EEESD_EEENS5_IJiNSC_ILi1EEES7_EEENS5_IJiSG_NS5_IJNS5_IJNSC_ILi0EEEiEEEiEEEEEESL_NS9_12ResidualMaskENS5_IJNSC_ILi2EEESG_SG_EEENSC_ILb0EEEEENS9_38Sm100FmhaFwdEpilogueTmaWarpspecializedINS_6half_tEfNS5_IJNSC_ILi128EEESD_SE_EEESH_NS5_IJSG_S7_EEESP_EENS2_23PersistentTileSchedulerENS2_41Sm100FmhaCtxKernelWarpspecializedScheduleEEEEEvNT_6ParamsE,(.L_x_516 - _ZN7cutlass13device_kernelINS_4fmha6kernel36Sm100FmhaFwdKernelTmaWarpspecializedIN4cute5tupleIJiiiNS5_IJNS5_IJiiEEEiEEEEEENS1_10collective38Sm100FmhaFwdMainloopTmaWarpspecializedINS_10bfloat16_tEffNS5_IJNS4_1CILi256EEENSC_ILi64EEESD_EEENS5_IJiNSC_ILi1EEES7_EEENS5_IJiSG_NS5_IJNS5_IJNSC_ILi0EEEiEEEiEEEEEESL_NS9_12ResidualMaskENS5_IJNSC_ILi2EEESG_SG_EEENSC_ILb0EEEEENS9_38Sm100FmhaFwdEpilogueTmaWarpspecializedINS_6half_tEfNS5_IJNSC_ILi128EEESD_SE_EEESH_NS5_IJSG_S7_EEESP_EENS2_23PersistentTileSchedulerENS2_41Sm100FmhaCtxKernelWarpspecializedScheduleEEEEEvNT_6ParamsE)
        .other          _ZN7cutlass13device_kernelINS_4fmha6kernel36Sm100FmhaFwdKernelTmaWarpspecializedIN4cute5tupleIJiiiNS5_IJNS5_IJiiEEEiEEEEEENS1_10collective38Sm100FmhaFwdMainloopTmaWarpspecializedINS_10bfloat16_tEffNS5_IJNS4_1CILi256EEENSC_ILi64EEESD_EEENS5_IJiNSC_ILi1EEES7_EEENS5_IJiSG_NS5_IJNS5_IJNSC_ILi0EEEiEEEiEEEEEESL_NS9_12ResidualMaskENS5_IJNSC_ILi2EEESG_SG_EEENSC_ILb0EEEEENS9_38Sm100FmhaFwdEpilogueTmaWarpspecializedINS_6half_tEfNS5_IJNSC_ILi128EEESD_SE_EEESH_NS5_IJSG_S7_EEESP_EENS2_23PersistentTileSchedulerENS2_41Sm100FmhaCtxKernelWarpspecializedScheduleEEEEEvNT_6ParamsE,@"STO_CUDA_ENTRY STV_DEFAULT"
_ZN7cutlass13device_kernelINS_4fmha6kernel36Sm100FmhaFwdKernelTmaWarpspecializedIN4cute5tupleIJiiiNS5_IJNS5_IJiiEEEiEEEEEENS1_10collective38Sm100FmhaFwdMainloopTmaWarpspecializedINS_10bfloat16_tEffNS5_IJNS4_1CILi256EEENSC_ILi64EEESD_EEENS5_IJiNSC_ILi1EEES7_EEENS5_IJiSG_NS5_IJNS5_IJNSC_ILi0EEEiEEEiEEEEEESL_NS9_12ResidualMaskENS5_IJNSC_ILi2EEESG_SG_EEENSC_ILb0EEEEENS9_38Sm100FmhaFwdEpilogueTmaWarpspecializedINS_6half_tEfNS5_IJNSC_ILi128EEESD_SE_EEESH_NS5_IJSG_S7_EEESP_EENS2_23PersistentTileSchedulerENS2_41Sm100FmhaCtxKernelWarpspecializedScheduleEEEEEvNT_6ParamsE:
[----:B------:R-:W1:Y:S02]  /*0000*/  LDC R1, c[0x0][0x37c] ;  /* 0x0000df00ff017b82 */ /* 0x000e640000000800 */
[----:B-1----:R-:W-:-:S04]  /*0010*/  IADD3 R1, PT, PT, R1, -0xa8, RZ ;  /* 0xffffff5801017810 */ /* 0x002fc80007ffe0ff */
[----:B------:R-:W-:Y:S01]  /*0020*/  R2UR UR43, R1 ;  /* 0x00000000012b72ca */ /* 0x000fe200000e0000 */
[----:B------:R-:W1:Y:S01]  /*0030*/  S2R R0, SR_TID.X ;  /* 0x0000000000007919 */ /* 0x000e620000002100 */
[----:B------:R-:W2:Y:S01]  /*0040*/  LDCU UR4, c[0x0][0x2f8] ;  /* 0x00005f00ff0477ac */ /* 0x000ea20008000800 */
[----:B------:R-:W3:Y:S01]  /*0050*/  LDCU UR39, c[0x0][0x2fc] ;  /* 0x00005f80ff2777ac */ /* 0x000ee20008000800 */
[----:B------:R-:W-:Y:S02]  /*0060*/  UPLOP3.LUT UP3, UPT, UPT, UPT, UPT, 0x40, 0x4 ;  /* 0x000000000004789c */ /* 0x000fe40003f6e870 */
[----:B------:R-:W-:Y:S02]  /*0070*/  UPLOP3.LUT UP1, UPT, UPT, UPT, UPT, 0x80, 0x8 ;  /* 0x000000000008789c */ /* 0x000fe40003f2f070 */
[----:B------:R-:W-:Y:S02]  /*0080*/  UPLOP3.LUT UP0, UPT, UPT, UPT, UPT, 0x40, 0x4 ;  /* 0x000000000004789c */ /* 0x000fe40003f0e870 */
[----:B------:R-:W-:-:S02]  /*0090*/  UPLOP3.LUT UP6, UPT, UPT, UPT, UPT, 0x40, 0x4 ;  /* 0x000000000004789c */ /* 0x000fc40003fce870 */
[----:B------:R-:W-:Y:S02]  /*00a0*/  UPLOP3.LUT UP5, UPT, UPT, UPT, UPT, 0x40, 0x4 ;  /* 0x000000000004789c */ /* 0x000fe40003fae870 */
[----:B--2---:R-:W-:Y:S02]  /*00b0*/  UIADD3 UR43, UP2, UPT, UR43, UR4, URZ ;  /* 0x000000042b2b7290 */ /* 0x004fe4000ff5e0ff */
[----:B------:R-:W-:Y:S02]  /*00c0*/  UP2UR UR37, UPR, URZ, 0x8 ;  /* 0x00000008ff257883 */ /* 0x000fe40008000000 */
[----:B---3--:R-:W-:Y:S02]  /*00d0*/  UIADD3.X UR39, UPT, UPT, URZ, UR39, URZ, UP2, !UPT ;  /* 0x00000027ff277290 */ /* 0x008fe400097fe4ff */
[----:B------:R-:W-:Y:S02]  /*00e0*/  UPLOP3.LUT UP2, UPT, UPT, UPT, UPT, 0x80, 0x8 ;  /* 0x000000000008789c */ /* 0x000fe40003f4f070 */
[----:B------:R-:W-:-:S02]  /*00f0*/  UPLOP3.LUT UP4, UPT, UPT, UPT, UPT, 0x40, 0x4 ;  /* 0x000000000004789c */ /* 0x000fc40003f8e870 */
[----:B------:R-:W-:Y:S01]  /*0100*/  UP2UR UR42, UPR, URZ, 0x4 ;  /* 0x00000004ff2a7883 */ /* 0x000fe20008000000 */
[----:B-1----:R-:W-:-:S05]  /*0110*/  SHF.R.U32.HI R4, RZ, 0x5, R0 ;  /* 0x00000005ff047819 */ /* 0x002fca0000011600 */
[----:B------:R-:W1:Y:S02]  /*0120*/  SHFL.IDX PT, R2, R4, RZ, 0x1f ;  /* 0x00001fff04027589 */ /* 0x000e6400000e0000 */
[----:B-1----:R-:W-:-:S04]  /*0130*/  SHF.R.S32.HI R3, RZ, 0x1f, R2 ;  /* 0x0000001fff037819 */ /* 0x002fc80000011402 */
[----:B------:R-:W-:-:S04]  /*0140*/  LEA.HI R3, R3, R2, RZ, 0x2 ;  /* 0x0000000203037211 */ /* 0x000fc800078f10ff */
[----:B------:R-:W-:-:S04]  /*0150*/  SHF.R.S32.HI R3, RZ, 0x2, R3 ;  /* 0x00000002ff037819 */ /* 0x000fc80000011403 */
[----:B------:R-:W-:-:S13]  /*0160*/  ISETP.NE.AND P0, PT, R3, RZ, PT ;  /* 0x000000ff0300720c */ /* 0x000fda0003f05270 */
[----:B------:R-:W-:Y:S05]  /*0170*/  @!P0 BRA `(.L_x_0) ;  /* 0x0000000400248947 */ /* 0x000fea0003800000 */
[----:B------:R-:W-:-:S13]  /*0180*/  ISETP.NE.AND P0, PT, R3, 0x2, PT ;  /* 0x000000020300780c */ /* 0x000fda0003f05270 */
[----:B------:R-:W-:Y:S05]  /*0190*/  @!P0 BRA `(.L_x_1) ;  /* 0x0000000000f48947 */ /* 0x000fea0003800000 */
[----:B------:R-:W-:-:S13]  /*01a0*/  ISETP.NE.AND P0, PT, R3, 0x1, PT ;  /* 0x000000010300780c */ /* 0x000fda0003f05270 */
[----:B------:R-:W-:Y:S05]  /*01b0*/  @P0 BRA `(.L_x_2) ;  /* 0x00000000002c0947 */ /* 0x000fea0003800000 */
[----:B------:R-:W-:Y:S01]  /*01c0*/  HFMA2 R3, -RZ, RZ, 0, 5.9604644775390625e-08 ;  /* 0x00000001ff037431 */ /* 0x000fe200000001ff */
[----:B------:R-:W-:Y:S02]  /*01d0*/  UPLOP3.LUT UP3, UPT, UPT, UPT, UPT, 0x40, 0x4 ;  /* 0x000000000004789c */ /* 0x000fe40003f6e870 */
[----:B------:R-:W-:Y:S02]  /*01e0*/  UPLOP3.LUT UP2, UPT, UPT, UPT, UPT, 0x40, 0x4 ;  /* 0x000000000004789c */ /* 0x000fe40003f4e870 */
[----:B------:R-:W-:Y:S02]  /*01f0*/  UPLOP3.LUT UP1, UPT, UPT, UPT, UPT, 0x80, 0x8 ;  /* 0x000000000008789c */ /* 0x000fe40003f2f070 */
[----:B------:R-:W-:Y:S02]  /*0200*/  UPLOP3.LUT UP0, UPT, UPT, UPT, UPT, 0x40, 0x4 ;  /* 0x000000000004789c */ /* 0x000fe40003f0e870 */
[----:B------:R-:W-:Y:S02]  /*0210*/  UPLOP3.LUT UP6, UPT, UPT, UPT, UPT, 0x40, 0x4 ;  /* 0x000000000004789c */ /* 0x000fe40003fce870 */
[----:B------:R-:W-:-:S02]  /*0220*/  UPLOP3.LUT UP5, UPT, UPT, UPT, UPT, 0x40, 0x4 ;  /* 0x000000000004789c */ /* 0x000fc40003fae870 */
[----:B------:R-:W-:Y:S02]  /*0230*/  UPLOP3.LUT UP4, UPT, UPT, UPT, UPT, 0x80, 0x8 ;  /* 0x000000000008789c */ /* 0x000fe40003f8f070 */
[----:B------:R-:W-:Y:S02]  /*0240*/  UP2UR UR37, UPR, URZ, 0x8 ;  /* 0x00000008ff257883 */ /* 0x000fe40008000000 */
[----:B------:R-:W-:Y:S01]  /*0250*/  UP2UR UR42, UPR, URZ, 0x4 ;  /* 0x00000004ff2a7883 */ /* 0x000fe20008000000 */
[----:B------:R-:W-:Y:S11]  /*0260*/  BRA `(.L_x_0) ;  /* 0x0000000000e87947 */ /* 0x000ff60003800000 */
.L_x_2:
[----:B------:R-:W-:Y:S01]  /*0270*/  ISETP.NE.AND P0, PT, R2, 0xc, PT ;  /* 0x0000000c0200780c */ /* 0x000fe20003f05270 */
[----:B------:R-:W-:Y:S01]  /*0280*/  UPLOP3.LUT UP2, UPT, UPT, UPT, UPT, 0x40, 0x4 ;  /* 0x000000000004789c */ /* 0x000fe20003f4e870 */
[----:B------:R-:W-:Y:S01]  /*0290*/  HFMA2 R3, -RZ, RZ, 0, 1.78813934326171875e-07 ;  /* 0x00000003ff037431 */ /* 0x000fe200000001ff */
[----:B------:R-:W-:Y:S02]  /*02a0*/  UPLOP3.LUT UP1, UPT, UPT, UPT, UPT, 0x80, 0x8 ;  /* 0x000000000008789c */ /* 0x000fe40003f2f070 */
[----:B------:R-:W-:Y:S02]  /*02b0*/  UP2UR UR37, UPR, URZ, 0x4 ;  /* 0x00000004ff257883 */ /* 0x000fe40008000000 */
[----:B------:R-:W-:Y:S02]  /*02c0*/  UPLOP3.LUT UP2, UPT, UPT, UPT, UPT, 0x40, 0x4 ;  /* 0x000000000004789c */ /* 0x000fe40003f4e870 */
[----:B------:R-:W-:Y:S02]  /*02d0*/  UPLOP3.LUT UP0, UPT, UPT, UPT, UPT, 0x40, 0x4 ;  /* 0x000000000004789c */ /* 0x000fe40003f0e870 */
[----:B------:R-:W-:-:S02]  /*02e0*/  UPLOP3.LUT UP6, UPT, UPT, UPT, UPT, 0x40, 0x4 ;  /* 0x000000000004789c */ /* 0x000fc40003fce870 */
[----:B------:R-:W-:Y:S02]  /*02f0*/  UPLOP3.LUT UP5, UPT, UPT, UPT, UPT, 0x80, 0x8 ;  /* 0x000000000008789c */ /* 0x000fe40003faf070 */
[----:B------:R-:W-:Y:S02]  /*0300*/  UPLOP3.LUT UP4, UPT, UPT, UPT, UPT, 0x40, 0x4 ;  /* 0x000000000004789c */ /* 0x000fe40003f8e870 */
[----:B------:R-:W-:Y:S01]  /*0310*/  UP2UR UR42, UPR, URZ, 0x4 ;  /* 0x00000004ff2a7883 */ /* 0x000fe20008000000 */
[----:B------:R-:W-:Y:S11]  /*0320*/  @!P0 BRA `(.L_x_0) ;  /* 0x0000000000b88947 */ /* 0x000ff60003800000 */
[----:B------:R-:W-:-:S13]  /*0330*/  ISETP.NE.AND P0, PT, R2, 0xe, PT ;  /* 0x0000000e0200780c */ /* 0x000fda0003f05270 */
[----:B------:R-:W-:Y:S05]  /*0340*/  @!P0 BRA `(.L_x_3) ;  /* 0x00000000005c8947 */ /* 0x000fea0003800000 */
[----:B------:R-:W-:-:S13]  /*0350*/  ISETP.NE.AND P0, PT, R2, 0xd, PT ;  /* 0x0000000d0200780c */ /* 0x000fda0003f05270 */
[----:B------:R-:W-:Y:S05]  /*0360*/  @P0 BRA `(.L_x_4) ;  /* 0x00000000002c0947 */ /* 0x000fea0003800000 */
[----:B------:R-:W-:Y:S01]  /*0370*/  HFMA2 R3, -RZ, RZ, 0, 2.384185791015625e-07 ;  /* 0x00000004ff037431 */ /* 0x000fe200000001ff */
        /* <DEDUP_REMOVED lines=10> */
.L_x_4:
[----:B------:R-:W-:Y:S01]  /*0420*/  HFMA2 R3, -RZ, RZ, 0, 3.5762786865234375e-07 ;  /* 0x00000006ff037431 */ /* 0x000fe200000001ff */
[----:B------:R-:W-:Y:S02]  /*0430*/  UPLOP3.LUT UP3, UPT, UPT, UPT, UPT, 0x40, 0x4 ;  /* 0x000000000004789c */ /* 0x000fe40003f6e870 */
[----:B------:R-:W-:Y:S02]  /*0440*/  UPLOP3.LUT UP2, UPT, UPT, UPT, UPT, 0x40, 0x4 ;  /* 0x000000000004789c */ /* 0x000fe40003f4e870 */
[----:B------:R-:W-:Y:S02]  /*0450*/  UPLOP3.LUT UP0, UPT, UPT, UPT, UPT, 0x40, 0x4 ;  /* 0x000000000004789c */ /* 0x000fe40003f0e870 */
[----:B------:R-:W-:Y:S02]  /*0460*/  UPLOP3.LUT UP6, UPT, UPT, UPT, UPT, 0x40, 0x4 ;  /* 0x000000000004789c */ /* 0x000fe40003fce870 */
[----:B------:R-:W-:Y:S02]  /*0470*/  UPLOP3.LUT UP5, UPT, UPT, UPT, UPT, 0x40, 0x4 ;  /* 0x000000000004789c */ /* 0x000fe40003fae870 */
[----:B------:R-:W-:-:S02]  /*0480*/  UPLOP3.LUT UP4, UPT, UPT, UPT, UPT, 0x40, 0x4 ;  /* 0x000000000004789c */ /* 0x000fc40003f8e870 */
[----:B------:R-:W-:Y:S02]  /*0490*/  UP2UR UR37, UPR, URZ, 0x8 ;  /* 0x00000008ff257883 */ /* 0x000fe40008000000 */
[----:B------:R-:W-:Y:S01]  /*04a0*/  UP2UR UR42, UPR, URZ, 0x4 ;  /* 0x00000004ff2a7883 */ /* 0x000fe20008000000 */
[----:B------:R-:W-:Y:S11]  /*04b0*/  BRA `(.L_x_0) ;  /* 0x0000000000547947 */ /* 0x000ff60003800000 */
.L_x_3:
[----:B------:R-:W-:Y:S01]  /*04c0*/  HFMA2 R3, -RZ, RZ, 0, 2.98023223876953125e-07 ;  /* 0x00000005ff037431 */ /* 0x000fe200000001ff */
        /* <DEDUP_REMOVED lines=10> */
.L_x_1:
[----:B------:R-:W-:Y:S01]  /*0570*/  HFMA2 R3, -RZ, RZ, 0, 1.1920928955078125e-07 ;  /* 0x00000002ff037431 */ /* 0x000fe200000001ff */
        /* <DEDUP_REMOVED lines=8> */
[----:B------:R-:W-:-:S12]  /*0600*/  UP2UR UR42, UPR, URZ, 0x4 ;  /* 0x00000004ff2a7883 */ /* 0x000fd80008000000 */
.L_x_0:
[----:B------:R-:W-:Y:S01]  /*0610*/  ELECT P0, URZ, PT ;  /* 0x0000000000ff782f */ /* 0x000fe20003800000 */
[----:B------:R-:W-:Y:S03]  /*0620*/  BSSY.RECONVERGENT B0, `(.L_x_5) ;  /* 0x000000f000007945 */ /* 0x000fe60003800200 */
[----:B------:R-:W-:Y:S02]  /*0630*/  PLOP3.LUT P2, PT, P0, PT, UP0, 0x5d, 0xd5 ;  /* 0x0000000000d5781c */ /* 0x000fe4000074eb0d */
[----:B------:R-:W-:-:S11]  /*0640*/  PLOP3.LUT P1, PT, P0, PT, UP6, 0x5d, 0xd5 ;  /* 0x0000000000d5781c */ /* 0x000fd6000072eb6d */
[----:B------:R-:W-:Y:S05]  /*0650*/  @P2 BRA `(.L_x_6) ;  /* 0x00000000002c2947 */ /* 0x000fea0003800000 */
[----:B------:R-:W1:Y:S02]  /*0660*/  LDCU.64 UR4, c[0x0][0x348] ;  /* 0x00006900ff0477ac */ /* 0x000e640008000a00 */
[----:B-1----:R-:W-:-:S04]  /*0670*/  UIADD3 UR8, UP0, UPT, UR4, 0x80, URZ ;  /* 0x0000008004087890 */ /* 0x002fc8000ff1e0ff */
[----:B------:R-:W-:Y:S02]  /*0680*/  UIADD3.X UR9, UPT, UPT, URZ, UR5, URZ, UP0, !UPT ;  /* 0x00000005ff097290 */ /* 0x000fe400087fe4ff */
[----:B------:R-:W-:-:S04]  /*0690*/  UIADD3 UR6, UP0, UPT, UR4, 0x180, URZ ;  /* 0x0000018004067890 */ /* 0x000fc8000ff1e0ff */
[----:B------:R-:W-:Y:S02]  /*06a0*/  UIADD3.X UR7, UPT, UPT, URZ, UR5, URZ, UP0, !UPT ;  /* 0x00000005ff077290 */ /* 0x000fe400087fe4ff */
[----:B------:R-:W-:Y:S01]  /*06b0*/  UIADD3 UR4, UP0, UPT, UR4, 0x280, URZ ;  /* 0x0000028004047890 */ /* 0x000fe2000ff1e0ff */
[----:B------:R1:W-:Y:S03]  /*06c0*/  UTMACCTL.PF [UR8] ;  /* 0x00000000080079b9 */ /* 0x0003e60008040000 */
[----:B------:R-:W-:-:S03]  /*06d0*/  UIADD3.X UR5, UPT, UPT, URZ, UR5, URZ, UP0, !UPT ;  /* 0x00000005ff057290 */ /* 0x000fc600087fe4ff */
[----:B------:R1:W-:Y:S06]  /*06e0*/  UTMACCTL.PF [UR6] ;  /* 0x00000000060079b9 */ /* 0x0003ec0008040000 */
[----:B------:R1:W-:Y:S02]  /*06f0*/  UTMACCTL.PF [UR4] ;  /* 0x00000000040079b9 */ /* 0x0003e40008040000 */
[----:B-1----:R-:W-:Y:S01]  /*0700*/  NOP ;  /* 0x0000000000007918 */ /* 0x002fe20000000000 */
.L_x_6:
[----:B------:R-:W-:Y:S05]  /*0710*/  BSYNC.RECONVERGENT B0 ;  /* 0x0000000000007941 */ /* 0x000fea0003800200 */
.L_x_5:
[----:B------:R-:W-:Y:S04]  /*0720*/  BSSY.RECONVERGENT B0, `(.L_x_7) ;  /* 0x000001b000007945 */ /* 0x000fe80003800200 */
[----:B------:R-:W-:Y:S05]  /*0730*/  @P1 BRA `(.L_x_8) ;  /* 0x0000000000241947 */ /* 0x000fea0003800000 */
[----:B------:R-:W1:Y:S01]  /*0740*/  LDCU.64 UR4, c[0x0][0x348] ;  /* 0x00006900ff0477ac */ /* 0x000e620008000a00 */
[----:B------:R-:W-:Y:S02]  /*0750*/  PLOP3.LUT P6, PT, PT, PT, PT, 0x80, 0x8 ;  /* 0x000000000008781c */ /* 0x000fe40003fcf070 */
[----:B------:R-:W-:Y:S02]  /*0760*/  PLOP3.LUT P5, PT, PT, PT, PT, 0x8, 0x80 ;  /* 0x000000000080781c */ /* 0x000fe40003fae170 */
[----:B------:R-:W-:Y:S02]  /*0770*/  PLOP3.LUT P4, PT, PT, PT, PT, 0x80, 0x8 ;  /* 0x000000000008781c */ /* 0x000fe40003f8f070 */
[----:B------:R-:W-:Y:S01]  /*0780*/  PLOP3.LUT P3, PT, PT, PT, PT, 0x80, 0x8 ;  /* 0x000000000008781c */ /* 0x000fe20003f6f070 */
[----:B-1----:R-:W-:-:S04]  /*0790*/  UIADD3 UR4, UP0, UPT, UR4, 0x400, URZ ;  /* 0x0000040004047890 */ /* 0x002fc8000ff1e0ff */
[----:B------:R-:W-:-:S09]  /*07a0*/  UIADD3.X UR5, UPT, UPT, URZ, UR5, URZ, UP0, !UPT ;  /* 0x00000005ff057290 */ /* 0x000fd200087fe4ff */
[----:B------:R1:W-:Y:S02]  /*07b0*/  UTMACCTL.PF [UR4] ;  /* 0x00000000040079b9 */ /* 0x0003e40008040000 */
[----:B-1----:R-:W-:Y:S05]  /*07c0*/  BRA `(.L_x_9) ;  /* 0x0000000000407947 */ /* 0x002fea0003800000 */
.L_x_8:
[----:B------:R-:W-:-:S13]  /*07d0*/  ISETP.NE.AND P1, PT, R3, 0x3, PT ;  /* 0x000000030300780c */ /* 0x000fda0003f25270 */
[----:B------:R-:W-:Y:S05]  /*07e0*/  @!P1 BRA `(.L_x_10) ;  /* 0x0000000000289947 */ /* 0x000fea0003800000 */
[----:B------:R-:W-:Y:S02]  /*07f0*/  ISETP.NE.AND P1, PT, R3, 0x4, PT ;  /* 0x000000040300780c */ /* 0x000fe40003f25270 */
[----:B------:R-:W-:Y:S02]  /*0800*/  PLOP3.LUT P4, PT, PT, PT, PT, 0x80, 0x8 ;  /* 0x000000000008781c */ /* 0x000fe40003f8f070 */
[----:B------:R-:W-:Y:S02]  /*0810*/  PLOP3.LUT P5, PT, PT, PT, PT, 0x8, 0x80 ;  /* 0x000000000080781c */ /* 0x000fe40003fae170 */
[----:B------:R-:W-:Y:S02]  /*0820*/  PLOP3.LUT P6, PT, PT, PT, PT, 0x80, 0x8 ;  /* 0x000000000008781c */ /* 0x000fe40003fcf070 */
[----:B------:R-:W-:-:S05]  /*0830*/  PLOP3.LUT P3, PT, PT, PT, PT, 0x80, 0x8 ;  /* 0x000000000008781c */ /* 0x000fca0003f6f070 */
[----:B------:R-:W-:Y:S08]  /*0840*/  @P1 BRA `(.L_x_9) ;  /* 0x0000000000201947 */ /* 0x000ff00003800000 */
[----:B------:R-:W-:Y:S02]  /*0850*/  PLOP3.LUT P5, PT, PT, PT, PT, 0x8, 0x80 ;  /* 0x000000000080781c */ /* 0x000fe40003fae170 */
[----:B------:R-:W-:Y:S02]  /*0860*/  PLOP3.LUT P6, PT, PT, PT, PT, 0x8, 0x80 ;  /* 0x000000000080781c */ /* 0x000fe40003fce170 */
[----:B------:R-:W-:Y:S01]  /*0870*/  PLOP3.LUT P3, PT, PT, PT, PT, 0x8, 0x80 ;  /* 0x000000000080781c */ /* 0x000fe20003f6e170 */
[----:B------:R-:W-:-:S12]  /*0880*/  BRA `(.L_x_9) ;  /* 0x0000000000107947 */ /* 0x000fd80003800000 */
.L_x_10:
[----:B------:R-:W-:Y:S02]  /*0890*/  PLOP3.LUT P6, PT, PT, PT, PT, 0x8, 0x80 ;  /* 0x000000000080781c */ /* 0x000fe40003fce170 */
[----:B------:R-:W-:Y:S02]  /*08a0*/  PLOP3.LUT P5, PT, PT, PT, PT, 0x80, 0x8 ;  /* 0x000000000008781c */ /* 0x000fe40003faf070 */
[----:B------:R-:W-:Y:S02]  /*08b0*/  PLOP3.LUT P4, PT, PT, PT, PT, 0x8, 0x80 ;  /* 0x000000000080781c */ /* 0x000fe40003f8e170 */
[----:B------:R-:W-:-:S13]  /*08c0*/  PLOP3.LUT P3, PT, PT, PT, PT, 0x80, 0x8 ;  /* 0x000000000008781c */ /* 0x000fda0003f6f070 */
.L_x_9:
[----:B------:R-:W-:Y:S05]  /*08d0*/  BSYNC.RECONVERGENT B0 ;  /* 0x0000000000007941 */ /* 0x000fea0003800200 */
.L_x_7:
[----:B------:R-:W1:Y:S01]  /*08e0*/  SHFL.IDX PT, R2, R4, RZ, 0x1f ;  /* 0x00001fff04027589 */ /* 0x000e6200000e0000 */
[----:B------:R-:W-:Y:S02]  /*08f0*/  ISETP.NE.AND P1, PT, R3, 0x3, PT ;  /* 0x000000030300780c */ /* 0x000fe40003f25270 */
[----:B------:R-:W-:Y:S02]  /*0900*/  PLOP3.LUT P0, PT, P0, PT, UP1, 0xae, 0xea ;  /* 0x0000000000ea781c */ /* 0x000fe4000070f51e */
[----:B-1----:R-:W-:-:S13]  /*0910*/  ISETP.NE.AND P2, PT, R2, RZ, PT ;  /* 0x000000ff0200720c */ /* 0x002fda0003f45270 */
[----:B------:R-:W-:Y:S05]  /*0920*/  @P2 BRA `(.L_x_11) ;  /* 0x0000000000382947 */ /* 0x000fea0003800000 */
[----:B------:R-:W1:Y:S01]  /*0930*/  S2UR UR4, SR_CgaCtaId ;  /* 0x00000000000479c3 */ /* 0x000e620000008800 */
[----:B------:R-:W-:Y:S01]  /*0940*/  UMOV UR5, 0x400 ;  /* 0x0000040000057882 */ /* 0x000fe20000000000 */
[----:B------:R-:W-:Y:S01]  /*0950*/  UMOV UR6, 0x1 ;  /* 0x0000000100067882 */ /* 0x000fe20000000000 */
[----:B------:R-:W-:Y:S01]  /*0960*/  ELECT P2, URZ, PT ;  /* 0x0000000000ff782f */ /* 0x000fe20003840000 */
[----:B------:R-:W-:-:S04]  /*0970*/  UIADD3 UR6, UPT, UPT, -UR6, 0x100000, URZ ;  /* 0x0010000006067890 */ /* 0x000fc8000fffe1ff */
[----:B------:R-:W-:Y:S02]  /*0980*/  USHF.L.U32 UR7, UR6, 0xb, URZ ;  /* 0x0000000b06077899 */ /* 0x000fe400080006ff */
[----:B------:R-:W-:Y:S02]  /*0990*/  USHF.L.U32 UR6, UR6, 0x1, URZ ;  /* 0x0000000106067899 */ /* 0x000fe400080006ff */
[----:B-1----:R-:W-:Y:S01]  /*09a0*/  ULEA UR4, UR4, UR5, 0x18 ;  /* 0x0000000504047291 */ /* 0x002fe2000f8ec0ff */
[----:B------:R-:W1:Y:S11]  /*09b0*/  FENCE.VIEW.ASYNC.S ;  /* 0x00000000000073c6 */ /* 0x000e760000000000 */
[----:B-1----:R1:W2:Y:S01]  /*09c0*/  SYNCS.EXCH.64 URZ, [UR4+0x58000], UR6 ;  /* 0x0580000604ff75b2 */ /* 0x0022a20008000100 */
[----:B------:R1:W3:Y:S01]  /*09d0*/  SYNCS.EXCH.64 URZ, [UR4+0x58010], UR6 ;  /* 0x0580100604ff75b2 */ /* 0x0002e20008000100 */
[----:B------:R1:W4:Y:S01]  /*09e0*/  SYNCS.EXCH.64 URZ, [UR4+0x58008], UR6 ;  /* 0x0580080604ff75b2 */ /* 0x0003220008000100 */
[----:B------:R1:W1:Y:S01]  /*09f0*/  SYNCS.EXCH.64 URZ, [UR4+0x58018], UR6 ;  /* 0x0580180604ff75b2 */ /* 0x0002620008000100 */
[----:B------:R-:W-:Y:S01]  /*0a00*/  NOP ;  /* 0x0000000000007918 */ /* 0x000fe20000000000 */
.L_x_11:
[----:B------:R-:W-:Y:S01]  /*0a10*/  NOP ;  /* 0x0000000000007918 */ /* 0x000fe20000000000 */
[----:B------:R-:W-:Y:S05]  /*0a20*/  @!P1 BRA `(.L_x_12) ;  /* 0x0000000000289947 */ /* 0x000fea0003800000 */
[----:B------:R-:W-:Y:S01]  /*0a30*/  ISETP.NE.AND P1, PT, R3, 0x4, PT ;  /* 0x000000040300780c */ /* 0x000fe20003f25270 */
[----:B------:R-:W-:Y:S02]  /*0a40*/  UPLOP3.LUT UP3, UPT, UPT, UPT, UPT, 0x80, 0x8 ;  /* 0x000000000008789c */ /* 0x000fe40003f6f070 */
[----:B------:R-:W-:Y:S02]  /*0a50*/  UPLOP3.LUT UP2, UPT, UPT, UPT, UPT, 0x40, 0x4 ;  /* 0x000000000004789c */ /* 0x000fe40003f4e870 */
[----:B------:R-:W-:Y:S02]  /*0a60*/  UPLOP3.LUT UP1, UPT, UPT, UPT, UPT, 0x80, 0x8 ;  /* 0x000000000008789c */ /* 0x000fe40003f2f070 */
[----:B------:R-:W-:-:S06]  /*0a70*/  UPLOP3.LUT UP0, UPT, UPT, UPT, UPT, 0x80, 0x8 ;  /* 0x000000000008789c */ /* 0x000fcc0003f0f070 */
[----:B------:R-:W-:Y:S05]  /*0a80*/  @P1 BRA `(.L_x_13) ;  /* 0x0000000000201947 */ /* 0x000fea0003800000 */
[----:B------:R-:W-:Y:S02]  /*0a90*/  UPLOP3.LUT UP2, UPT, UPT, UPT, UPT, 0x40, 0x4 ;  /* 0x000000000004789c */ /* 0x000fe40003f4e870 */
[----:B------:R-:W-:Y:S02]  /*0aa0*/  UPLOP3.LUT UP3, UPT, UPT, UPT, UPT, 0x40, 0x4 ;  /* 0x000000000004789c */ /* 0x000fe40003f6e870 */
[----:B------:R-:W-:Y:S01]  /*0ab0*/  UPLOP3.LUT UP0, UPT, UPT, UPT, UPT, 0x40, 0x4 ;  /* 0x000000000004789c */ /* 0x000fe20003f0e870 */
[----:B------:R-:W-:Y:S05]  /*0ac0*/  BRA `(.L_x_13) ;  /* 0x0000000000107947 */ /* 0x000fea0003800000 */
.L_x_12:
[----:B------:R-:W-:Y:S02]  /*0ad0*/  UPLOP3.LUT UP3, UPT, UPT, UPT, UPT, 0x40, 0x4 ;  /* 0x000000000004789c */ /* 0x000fe40003f6e870 */
[----:B------:R-:W-:Y:S02]  /*0ae0*/  UPLOP3.LUT UP2, UPT, UPT, UPT, UPT, 0x80, 0x8 ;  /* 0x000000000008789c */ /* 0x000fe40003f4f070 */
[----:B------:R-:W-:Y:S02]  /*0af0*/  UPLOP3.LUT UP1, UPT, UPT, UPT, UPT, 0x40, 0x4 ;  /* 0x000000000004789c */ /* 0x000fe40003f2e870 */
[----:B------:R-:W-:Y:S02]  /*0b00*/  UPLOP3.LUT UP0, UPT, UPT, UPT, UPT, 0x80, 0x8 ;  /* 0x000000000008789c */ /* 0x000fe40003f0f070 */
.L_x_13:
[----:B------:R-:W5:Y:S02]  /*0b10*/  SHFL.IDX PT, R2, R4, RZ, 0x1f ;  /* 0x00001fff04027589 */ /* 0x000f6400000e0000 */
[----:B-----5:R-:W-:-:S13]  /*0b20*/  ISETP.NE.AND P1, PT, R2, RZ, PT ;  /* 0x000000ff0200720c */ /* 0x020fda0003f25270 */
[----:B------:R-:W-:Y:S05]  /*0b30*/  @P1 BRA `(.L_x_14) ;  /* 0x0000000000401947 */ /* 0x000fea0003800000 */
[----:B-1----:R-:W1:Y:S01]  /*0b40*/  S2UR UR4, SR_CgaCtaId ;  /* 0x00000000000479c3 */ /* 0x002e620000008800 */
        /* <DEDUP_REMOVED lines=8> */
[----:B-1----:R1:W1:Y:S01]  /*0bd0*/  SYNCS.EXCH.64 URZ, [UR4+0x58020], UR6 ;  /* 0x0580200604ff75b2 */ /* 0x0022620008000100 */
[----:B------:R1:W1:Y:S01]  /*0be0*/  SYNCS.EXCH.64 URZ, [UR4+0x58038], UR6 ;  /* 0x0580380604ff75b2 */ /* 0x0002620008000100 */
[----:B------:R1:W1:Y:S01]  /*0bf0*/  SYNCS.EXCH.64 URZ, [UR4+0x58028], UR6 ;  /* 0x0580280604ff75b2 */ /* 0x0002620008000100 */
[----:B------:R1:W1:Y:S01]  /*0c00*/  SYNCS.EXCH.64 URZ, [UR4+0x58040], UR6 ;  /* 0x0580400604ff75b2 */ /* 0x0002620008000100 */
[----:B------:R1:W1:Y:S01]  /*0c10*/  SYNCS.EXCH.64 URZ, [UR4+0x58030], UR6 ;  /* 0x0580300604ff75b2 */ /* 0x0002620008000100 */
[----:B------:R1:W1:Y:S01]  /*0c20*/  SYNCS.EXCH.64 URZ, [UR4+0x58048], UR6 ;  /* 0x0580480604ff75b2 */ /* 0x0002620008000100 */
[----:B------:R-:W-:Y:S01]  /*0c30*/  NOP ;  /* 0x0000000000007918 */ /* 0x000fe20000000000 */
.L_x_14:
[----:B------:R-:W5:Y:S01]  /*0c40*/  SHFL.IDX PT, R2, R4, RZ, 0x1f ;  /* 0x00001fff04027589 */ /* 0x000f6200000e0000 */
[----:B------:R-:W-:Y:S01]  /*0c50*/  NOP ;  /* 0x0000000000007918 */ /* 0x000fe20000000000 */
[----:B-----5:R-:W-:-:S13]  /*0c60*/  ISETP.NE.AND P1, PT, R2, RZ, PT ;  /* 0x000000ff0200720c */ /* 0x020fda0003f25270 */
[----:B------:R-:W-:Y:S05]  /*0c70*/  @P1 BRA `(.L_x_15) ;  /* 0x0000000000401947 */ /* 0x000fea0003800000 */
[----:B-1----:R-:W1:Y:S01]  /*0c80*/  S2UR UR4, SR_CgaCtaId ;  /* 0x00000000000479c3 */ /* 0x002e620000008800 */
[----:B------:R-:W-:Y:S01]  /*0c90*/  UMOV UR5, 0x400 ;  /* 0x0000040000057882 */ /* 0x000fe20000000000 */
[----:B------:R-:W-:Y:S01]  /*0ca0*/  UMOV UR6, 0x1 ;  /* 0x0000000100067882 */ /* 0x000fe20000000000 */
[----:B------:R-:W-:Y:S01]  /*0cb0*/  UMOV UR8, 0x80 ;  /* 0x0000008000087882 */ /* 0x000fe20000000000 */
[----:B------:R-:W-:-:S04]  /*0cc0*/  UIADD3 UR6, UPT, UPT, -UR6, 0x100000, URZ ;  /* 0x0010000006067890 */ /* 0x000fc8000fffe1ff */
[----:B------:R-:W-:Y:S02]  /*0cd0*/  USHF.L.U32 UR7, UR6, 0xb, URZ ;  /* 0x0000000b06077899 */ /* 0x000fe400080006ff */
[----:B------:R-:W-:Y:S02]  /*0ce0*/  USHF.L.U32 UR6, UR6, 0x1, URZ ;  /* 0x0000000106067899 */ /* 0x000fe400080006ff */
[----:B------:R-:W-:-:S04]  /*0cf0*/  UIADD3 UR8, UPT, UPT, -UR8, 0x100000, URZ ;  /* 0x0010000008087890 */ /* 0x000fc8000fffe1ff */
[----:B------:R-:W-:Y:S02]  /*0d00*/  USHF.L.U32 UR9, UR8, 0xb, URZ ;  /* 0x0000000b08097899 */ /* 0x000fe400080006ff */
[----:B------:R-:W-:Y:S01]  /*0d10*/  USHF.L.U32 UR8, UR8, 0x1, URZ ;  /* 0x0000000108087899 */ /* 0x000fe200080006ff */
[----:B------:R-:W-:Y:S01]  /*0d20*/  ELECT P1, URZ, PT ;  /* 0x0000000000ff782f */ /* 0x000fe20003820000 */
[----:B-1----:R-:W-:Y:S01]  /*0d30*/  ULEA UR4, UR4, UR5, 0x18 ;  /* 0x0000000504047291 */ /* 0x002fe2000f8ec0ff */
[----:B------:R-:W1:Y:S11]  /*0d40*/  FENCE.VIEW.ASYNC.S ;  /* 0x00000000000073c6 */ /* 0x000e760000000000 */
[----:B-1----:R1:W1:Y:S01]  /*0d50*/  SYNCS.EXCH.64 URZ, [UR4+0x58050], UR6 ;  /* 0x0580500604ff75b2 */ /* 0x0022620008000100 */
[----:B------:R1:W1:Y:S01]  /*0d60*/  SYNCS.EXCH.64 URZ, [UR4+0x58058], UR8 ;  /* 0x0580580804ff75b2 */ /* 0x0002620008000100 */
[----:B------:R-:W-:Y:S01]  /*0d70*/  NOP ;  /* 0x0000000000007918 */ /* 0x000fe20000000000 */
.L_x_15:
[----:B------:R-:W5:Y:S01]  /*0d80*/  SHFL.IDX PT, R2, R4, RZ, 0x1f ;  /* 0x00001fff04027589 */ /* 0x000f6200000e0000 */
[----:B-1----:R-:W-:Y:S01]  /*0d90*/  UP2UR UR4, UPR, URZ, 0x1 ;  /* 0x00000001ff047883 */ /* 0x002fe20008000000 */
[----:B------:R-:W-:Y:S01]  /*0da0*/  ISETP.NE.AND P2, PT, R3, 0x2, PT ;  /* 0x000000020300780c */ /* 0x000fe20003f45270 */
[----:B------:R-:W-:Y:S01]  /*0db0*/  UISETP.NE.AND UP0, UPT, UR42, URZ, UPT ;  /* 0x000000ff2a00728c */ /* 0x000fe2000bf05270 */
[----:B------:R-:W-:-:S03]  /*0dc0*/  NOP ;  /* 0x0000000000007918 */ /* 0x000fc60000000000 */
[----:B------:R-:W-:Y:S02]  /*0dd0*/  USEL UR5, URZ, 0x2, !UP0 ;  /* 0x00000002ff057887 */ /* 0x000fe4000c000000 */
[----:B------:R-:W-:Y:S02]  /*0de0*/  UISETP.NE.AND UP0, UPT, UR4, URZ, UPT ;  /* 0x000000ff0400728c */ /* 0x000fe4000bf05270 */
[----:B------:R-:W-:Y:S02]  /*0df0*/  USEL UR4, URZ, 0x2, !UP4 ;  /* 0x00000002ff047887 */ /* 0x000fe4000e000000 */
[----:B------:R-:W-:Y:S02]  /*0e00*/  USEL UR13, UR5, 0x1, !UP5 ;  /* 0x00000001050d7887 */ /* 0x000fe4000e800000 */
[----:B------:R-:W-:Y:S01]  /*0e10*/  USEL UR12, UR4, 0x1, !UP5 ;  /* 0x00000001040c7887 */ /* 0x000fe2000e800000 */
[----:B-----5:R-:W-:-:S13]  /*0e20*/  ISETP.NE.AND P1, PT, R2, RZ, PT ;  /* 0x000000ff0200720c */ /* 0x020fda0003f25270 */
[----:B------:R-:W-:Y:S05]  /*0e30*/  @P1 BRA `(.L_x_16) ;  /* 0x0000000000401947 */ /* 0x000fea0003800000 */
[----:B------:R-:W1:Y:S01]  /*0e40*/  S2UR UR4, SR_CgaCtaId ;  /* 0x00000000000479c3 */ /* 0x000e620000008800 */
        /* <DEDUP_REMOVED lines=15> */
.L_x_16:
[----:B------:R-:W-:Y:S01]  /*0f40*/  NOP ;  /* 0x0000000000007918 */ /* 0x000fe20000000000 */
[----:B------:R-:W-:Y:S05]  /*0f50*/  @!P2 BRA `(.L_x_17) ;  /* 0x000000000024a947 */ /* 0x000fea0003800000 */
[----:B------:R-:W-:Y:S01]  /*0f60*/  ISETP.NE.AND P1, PT, R3, RZ, PT ;  /* 0x000000ff0300720c */ /* 0x000fe20003f25270 */
[----:B-1----:R-:W-:Y:S02]  /*0f70*/  UP2UR UR4, UPR, URZ, 0x1 ;  /* 0x00000001ff047883 */ /* 0x002fe40008000000 */
[----:B------:R-:W-:Y:S01]  /*0f80*/  UPLOP3.LUT UP0, UPT, UPT, UPT, UPT, 0x80, 0x8 ;  /* 0x000000000008789c */ /* 0x000fe20003f0f070 */
[----:B------:R-:W-:-:S03]  /*0f90*/  UMOV UR10, URZ ;  /* 0x000000ff000a7c82 */ /* 0x000fc60008000000 */
[----:B------:R-:W-:Y:S02]  /*0fa0*/  UP2UR UR45, UPR, URZ, 0x1 ;  /* 0x00000001ff2d7883 */ /* 0x000fe40008000000 */
[----:B------:R-:W-:-:S04]  /*0fb0*/  UISETP.NE.AND UP0, UPT, UR4, URZ, UPT ;  /* 0x000000ff0400728c */ /* 0x000fc8000bf05270 */
[----:B------:R-:W-:Y:S07]  /*0fc0*/  @P1 BRA `(.L_x_18) ;  /* 0x00000000001c1947 */ /* 0x000fee0003800000 */
[----:B------:R-:W-:Y:S01]  /*0fd0*/  UMOV UR10, 0x1 ;  /* 0x00000001000a7882 */ /* 0x000fe20000000000 */
[----:B------:R-:W-:Y:S05]  /*0fe0*/  BRA `(.L_x_18) ;  /* 0x0000000000147947 */ /* 0x000fea0003800000 */
.L_x_17:
[----:B-1----:R-:W-:Y:S02]  /*0ff0*/  UP2UR UR4, UPR, URZ, 0x1 ;  /* 0x00000001ff047883 */ /* 0x002fe40008000000 */
[----:B------:R-:W-:Y:S01]  /*1000*/  UPLOP3.LUT UP0, UPT, UPT, UPT, UPT, 0x40, 0x4 ;  /* 0x000000000004789c */ /* 0x000fe20003f0e870 */
[----:B------:R-:W-:-:S03]  /*1010*/  UMOV UR10, 0x2 ;  /* 0x00000002000a7882 */ /* 0x000fc60000000000 */
[----:B------:R-:W-:Y:S02]  /*1020*/  UP2UR UR45, UPR, URZ, 0x1 ;  /* 0x00000001ff2d7883 */ /* 0x000fe40008000000 */
[----:B------:R-:W-:Y:S02]  /*1030*/  UISETP.NE.AND UP0, UPT, UR4, URZ, UPT ;  /* 0x000000ff0400728c */ /* 0x000fe4000bf05270 */
.L_x_18:
[----:B------:R-:W1:Y:S02]  /*1040*/  SHFL.IDX PT, R2, R4, RZ, 0x1f ;  /* 0x00001fff04027589 */ /* 0x000e6400000e0000 */
        /* <DEDUP_REMOVED lines=13> */
[----:B------:R-:W-:Y:S01]  /*1120*/  NOP ;  /* 0x0000000000007918 */ /* 0x000fe20000000000 */
.L_x_19:
[----:B------:R-:W-:Y:S01]  /*1130*/  NOP ;  /* 0x0000000000007918 */ /* 0x000fe20000000000 */
[----:B------:R-:W-:Y:S05]  /*1140*/  @!P2 BRA `(.L_x_20) ;  /* 0x000000000024a947 */ /* 0x000fea0003800000 */
[----:B------:R-:W-:Y:S01]  /*1150*/  ISETP.NE.AND P1, PT, R3, 0x1, PT ;  /* 0x000000010300780c */ /* 0x000fe20003f25270 */
        /* <DEDUP_REMOVED lines=8> */
.L_x_20:
[----:B-1----:R-:W-:Y:S02]  /*11e0*/  UP2UR UR4, UPR, URZ, 0x1 ;  /* 0x00000001ff047883 */ /* 0x002fe40008000000 */
[----:B------:R-:W-:Y:S01]  /*11f0*/  UPLOP3.LUT UP0, UPT, UPT, UPT, UPT, 0x40, 0x4 ;  /* 0x000000000004789c */ /* 0x000fe20003f0e870 */
[----:B------:R-:W-:-:S03]  /*1200*/  UMOV UR5, 0x2 ;  /* 0x0000000200057882 */ /* 0x000fc60000000000 */
[----:B------:R-:W-:Y:S02]  /*1210*/  UP2UR UR44, UPR, URZ, 0x1 ;  /* 0x00000001ff2c7883 */ /* 0x000fe40008000000 */
[----:B------:R-:W-:Y:S02]  /*1220*/  UISETP.NE.AND UP0, UPT, UR4, URZ, UPT ;  /* 0x000000ff0400728c */ /* 0x000fe4000bf05270 */
.L_x_21:
[----:B------:R-:W1:Y:S01]  /*1230*/  SHFL.IDX PT, R2, R4, RZ, 0x1f ;  /* 0x00001fff04027589 */ /* 0x000e6200000e0000 */
[----:B------:R-:W-:Y:S02]  /*1240*/  USEL UR11, URZ, 0x1, !UP4 ;  /* 0x00000001ff0b7887 */ /* 0x000fe4000e000000 */
[----:B------:R-:W-:Y:S01]  /*1250*/  USEL UR14, URZ, 0x1, UP4 ;  /* 0x00000001ff0e7887 */ /* 0x000fe2000a000000 */
[----:B-1----:R-:W-:-:S13]  /*1260*/  ISETP.NE.AND P1, PT, R2, RZ, PT ;  /* 0x000000ff0200720c */ /* 0x002fda0003f25270 */
[----:B------:R-:W-:Y:S05]  /*1270*/  @P1 BRA `(.L_x_22) ;  /* 0x0000000000301947 */ /* 0x000fea0003800000 */
[----:B------:R-:W1:Y:S01]  /*1280*/  S2UR UR4, SR_CgaCtaId ;  /* 0x00000000000479c3 */ /* 0x000e620000008800 */
[----:B------:R-:W-:Y:S01]  /*1290*/  UMOV UR6, 0x400 ;  /* 0x0000040000067882 */ /* 0x000fe20000000000 */
[----:B------:R-:W-:Y:S01]  /*12a0*/  UMOV UR7, 0x80 ;  /* 0x0000008000077882 */ /* 0x000fe20000000000 */
[----:B------:R-:W-:Y:S01]  /*12b0*/  ELECT P1, URZ, PT ;  /* 0x0000000000ff782f */ /* 0x000fe20003820000 */
[----:B-1----:R-:W-:Y:S02]  /*12c0*/  ULEA UR4, UR4, UR6, 0x18 ;  /* 0x0000000604047291 */ /* 0x002fe4000f8ec0ff */
[----:B------:R-:W-:-:S04]  /*12d0*/  UIADD3 UR6, UPT, UPT, -UR7, 0x100000, URZ ;  /* 0x0010000007067890 */ /* 0x000fc8000fffe1ff */
[----:B------:R-:W-:Y:S02]  /*12e0*/  USHF.L.U32 UR7, UR6, 0xb, URZ ;  /* 0x0000000b06077899 */ /* 0x000fe400080006ff */
[----:B------:R-:W-:Y:S01]  /*12f0*/  USHF.L.U32 UR6, UR6, 0x1, URZ ;  /* 0x0000000106067899 */ /* 0x000fe200080006ff */
[----:B------:R-:W1:Y:S11]  /*1300*/  FENCE.VIEW.ASYNC.S ;  /* 0x00000000000073c6 */ /* 0x000e760000000000 */
[----:B-1----:R1:W1:Y:S01]  /*1310*/  SYNCS.EXCH.64 URZ, [UR4+0x58080], UR6 ;  /* 0x0580800604ff75b2 */ /* 0x0022620008000100 */
[----:B------:R1:W1:Y:S01]  /*1320*/  SYNCS.EXCH.64 URZ, [UR4+0x58088], UR6 ;  /* 0x0580880604ff75b2 */ /* 0x0002620008000100 */
[----:B------:R-:W-:Y:S01]  /*1330*/  NOP ;  /* 0x0000000000007918 */ /* 0x000fe20000000000 */
.L_x_22:
        /* <DEDUP_REMOVED lines=10> */
[----:B------:R-:W-:Y:S01]  /*13e0*/  USHF.L.U32 UR8, UR8, 0x1, URZ ;  /* 0x0000000108087899 */ /* 0x000fe200080006ff */
[----:B------:R-:W-:Y:S01]  /*13f0*/  ELECT P1, URZ, PT ;  /* 0x0000000000ff782f */ /* 0x000fe20003820000 */
[----:B-1----:R-:W-:Y:S02]  /*1400*/  ULEA UR4, UR4, UR6, 0x18 ;  /* 0x0000000604047291 */ /* 0x002fe4000f8ec0ff */
[----:B------:R-:W-:-:S04]  /*1410*/  UIADD3 UR6, UPT, UPT, -UR7, 0x100000, URZ ;  /* 0x0010000007067890 */ /* 0x000fc8000fffe1ff */
[----:B------:R-:W-:Y:S02]  /*1420*/  USHF.L.U32 UR7, UR6, 0xb, URZ ;  /* 0x0000000b06077899 */ /* 0x000fe400080006ff */
[----:B------:R-:W-:Y:S01]  /*1430*/  USHF.L.U32 UR6, UR6, 0x1, URZ ;  /* 0x0000000106067899 */ /* 0x000fe200080006ff */
[----:B------:R-:W1:Y:S03]  /*1440*/  FENCE.VIEW.ASYNC.S ;  /* 0x00000000000073c6 */ /* 0x000e660000000000 */
[----:B-1----:R1:W1:Y:S08]  /*1450*/  SYNCS.EXCH.64 URZ, [UR4+0x58090], UR8 ;  /* 0x0580900804ff75b2 */ /* 0x0022700008000100 */
[----:B------:R1:W1:Y:S01]  /*1460*/  SYNCS.EXCH.64 URZ, [UR4+0x580a0], UR6 ;  /* 0x0580a00604ff75b2 */ /* 0x0002620008000100 */
[----:B------:R1:W1:Y:S01]  /*1470*/  SYNCS.EXCH.64 URZ, [UR4+0x58098], UR8 ;  /* 0x0580980804ff75b2 */ /* 0x0002620008000100 */
[----:B------:R1:W1:Y:S01]  /*1480*/  SYNCS.EXCH.64 URZ, [UR4+0x580a8], UR6 ;  /* 0x0580a80604ff75b2 */ /* 0x0002620008000100 */
[----:B------:R-:W-:Y:S01]  /*1490*/  NOP ;  /* 0x0000000000007918 */ /* 0x000fe20000000000 */
.L_x_23:
        /* <DEDUP_REMOVED lines=8> */
[----:B------:R-:W-:Y:S01]  /*1520*/  ELECT P1, URZ, PT ;  /* 0x0000000000ff782f */ /* 0x000fe20003820000 */
[----:B------:R-:W-:-:S04]  /*1530*/  UIADD3 UR8, UPT, UPT, -UR8, 0x100000, URZ ;  /* 0x0010000008087890 */ /* 0x000fc8000fffe1ff */
[----:B------:R-:W-:Y:S02]  /*1540*/  USHF.L.U32 UR9, UR8, 0xb, URZ ;  /* 0x0000000b08097899 */ /* 0x000fe400080006ff */
[----:B------:R-:W-:Y:S02]  /*1550*/  USHF.L.U32 UR8, UR8, 0x1, URZ ;  /* 0x0000000108087899 */ /* 0x000fe400080006ff */
[----:B-1----:R-:W-:Y:S02]  /*1560*/  ULEA UR4, UR4, UR6, 0x18 ;  /* 0x0000000604047291 */ /* 0x002fe4000f8ec0ff */
[----:B------:R-:W-:-:S04]  /*1570*/  UIADD3 UR6, UPT, UPT, -UR7, 0x100000, URZ ;  /* 0x0010000007067890 */ /* 0x000fc8000fffe1ff */
[----:B------:R-:W-:Y:S02]  /*1580*/  USHF.L.U32 UR7, UR6, 0xb, URZ ;  /* 0x0000000b06077899 */ /* 0x000fe400080006ff */
[----:B------:R-:W-:Y:S01]  /*1590*/  USHF.L.U32 UR6, UR6, 0x1, URZ ;  /* 0x0000000106067899 */ /* 0x000fe200080006ff */
[----:B------:R-:W1:Y:S11]  /*15a0*/  FENCE.VIEW.ASYNC.S ;  /* 0x00000000000073c6 */ /* 0x000e760000000000 */
[----:B-1----:R1:W1:Y:S01]  /*15b0*/  SYNCS.EXCH.64 URZ, [UR4+0x580b0], UR6 ;  /* 0x0580b00604ff75b2 */ /* 0x0022620008000100 */
[----:B------:R1:W1:Y:S01]  /*15c0*/  SYNCS.EXCH.64 URZ, [UR4+0x580c0], UR8 ;  /* 0x0580c00804ff75b2 */ /* 0x0002620008000100 */
[----:B------:R1:W1:Y:S01]  /*15d0*/  SYNCS.EXCH.64 URZ, [UR4+0x580b8], UR6 ;  /* 0x0580b80604ff75b2 */ /* 0x0002620008000100 */
[----:B------:R1:W1:Y:S01]  /*15e0*/  SYNCS.EXCH.64 URZ, [UR4+0x580c8], UR8 ;  /* 0x0580c80804ff75b2 */ /* 0x0002620008000100 */
[----:B------:R-:W-:Y:S01]  /*15f0*/  NOP ;  /* 0x0000000000007918 */ /* 0x000fe20000000000 */
.L_x_24:
[----:B------:R-:W5:Y:S01]  /*1600*/  SHFL.IDX PT, R4, R4, RZ, 0x1f ;  /* 0x00001fff04047589 */ /* 0x000f6200000e0000 */
[----:B-1----:R-:W1:Y:S01]  /*1610*/  S2UR UR8, SR_CTAID.X ;  /* 0x00000000000879c3 */ /* 0x002e620000002500 */
[----:B------:R-:W-:Y:S01]  /*1620*/  NOP ;  /* 0x0000000000007918 */ /* 0x000fe20000000000 */
[----:B-----5:R-:W-:-:S13]  /*1630*/  ISETP.NE.AND P1, PT, R4, RZ, PT ;  /* 0x000000ff0400720c */ /* 0x020fda0003f25270 */
[----:B-1----:R-:W-:Y:S05]  /*1640*/  @P1 BRA `(.L_x_25) ;  /* 0x0000000000301947 */ /* 0x002fea0003800000 */
        /* <DEDUP_REMOVED lines=12> */
.L_x_25:
[----:B------:R-:W-:Y:S01]  /*1710*/  ISETP.GT.AND P1, PT, R3, 0x3, PT ;  /* 0x000000030300780c */ /* 0x000fe20003f24270 */
[----:B------:R-:W-:Y:S01]  /*1720*/  NOP ;  /* 0x0000000000007918 */ /* 0x000fe20000000000 */
[----:B------:R-:W-:Y:S01]  /*1730*/  IMAD.U32 R90, RZ, RZ, UR14 ;  /* 0x0000000eff5a7e24 */ /* 0x000fe2000f8e00ff */
[----:B------:R-:W-:Y:S01]  /*1740*/  MOV R2, UR8 ;  /* 0x0000000800027c02 */ /* 0x000fe20008000f00 */
[----:B-1234-:R-:W-:Y:S09]  /*1750*/  BAR.SYNC.DEFER_BLOCKING 0x0 ;  /* 0x0000000000007b1d */ /* 0x01eff20000010000 */
[----:B------:R-:W-:Y:S05]  /*1760*/  @P1 BRA `(.L_x_26) ;  /* 0x000001d400d01947 */ /* 0x000fea0003800000 */
[----:B------:R-:W-:-:S13]  /*1770*/  ISETP.GE.U32.AND P0, PT, R3, 0x2, PT ;  /* 0x000000020300780c */ /* 0x000fda0003f06070 */
[----:B------:R-:W-:Y:S05]  /*1780*/  @!P0 BRA `(.L_x_27) ;  /* 0x0000017c000c8947 */ /* 0x000fea0003800000 */
[----:B------:R-:W-:Y:S05]  /*1790*/  @!P2 BRA `(.L_x_28) ;  /* 0x0000003c00bca947 */ /* 0x000fea0003800000 */
[----:B------:R-:W-:-:S08]  /*17a0*/  NOP ;  /* 0x0000000000007918 */ /* 0x000fd00000000000 */
[----:B------:R-:W1:-:S00]  /*17b0*/  USETMAXREG.DEALLOC.CTAPOOL 0x20 ;  /* 0x00000020000079c8 */ /* 0x000e4000080e0500 */
[----:B-1----:R-:W1:Y:S01]  /*17c0*/  LDC R0, c[0x0][0x900] ;  /* 0x00024000ff007b82 */ /* 0x002e620000000800 */
[----:B------:R-:W-:-:S13]  /*17d0*/  R2UR UR4, R2 ;  /* 0x00000000020472ca */ /* 0x000fda00000e0000 */
[----:B-1----:R-:W-:-:S13]  /*17e0*/  ISETP.LE.AND P0, PT, R0, UR4, PT ;  /* 0x0000000400007c0c */ /* 0x002fda000bf03270 */
[----:B------:R-:W-:Y:S05]  /*17f0*/  @P0 EXIT ;  /* 0x000000000000094d */ /* 0x000fea0003800000 */
[----:B------:R-:W-:Y:S01]  /*1800*/  ULOP3.LUT UR5, UR13, 0x1, URZ, 0xc0, !UPT ;  /* 0x000000010d057892 */ /* 0x000fe2000f8ec0ff */
[----:B------:R-:W-:Y:S01]  /*1810*/  HFMA2 R10, -RZ, RZ, 0, 5.9604644775390625e-08 ;  /* 0x00000001ff0a7431 */ /* 0x000fe200000001ff */
[----:B------:R-:W-:Y:S01]  /*1820*/  ULOP3.LUT UR4, UR12, 0x1, URZ, 0xc0, !UPT ;  /* 0x000000010c047892 */ /* 0x000fe2000f8ec0ff */
[----:B------:R-:W-:Y:S02]  /*1830*/  HFMA2 R7, -RZ, RZ, 0, 0 ;  /* 0x00000000ff077431 */ /* 0x000fe400000001ff */
[----:B------:R-:W-:Y:S01]  /*1840*/  IMAD.U32 R15, RZ, RZ, UR8 ;  /* 0x00000008ff0f7e24 */ /* 0x000fe2000f8e00ff */
[----:B------:R-:W-:Y:S01]  /*1850*/  PRMT R11, RZ, 0x7610, R11 ;  /* 0x00007610ff0b7816 */ /* 0x000fe2000000000b */
[----:B------:R-:W-:Y:S01]  /*1860*/  IMAD.U32 R14, RZ, RZ, UR5 ;  /* 0x00000005ff0e7e24 */ /* 0x000fe2000f8e00ff */
[----:B------:R-:W-:Y:S01]  /*1870*/  MOV R8, RZ ;  /* 0x000000ff00087202 */ /* 0x000fe20000000f00 */
[----:B------:R-:W-:Y:S01]  /*1880*/  IMAD.MOV.U32 R12, RZ, RZ, 0x1 ;  /* 0x00000001ff0c7424 */ /* 0x000fe200078e00ff */
[----:B------:R-:W-:Y:S01]  /*1890*/  MOV R13, UR4 ;  /* 0x00000004000d7c02 */ /* 0x000fe20008000f00 */
[----:B------:R-:W-:Y:S01]  /*18a0*/  IMAD.MOV.U32 R9, RZ, RZ, 0x1 ;  /* 0x00000001ff097424 */ /* 0x000fe200078e00ff */
[----:B------:R-:W-:Y:S01]  /*18b0*/  UMOV UR76, URZ ;  /* 0x000000ff004c7c82 */ /* 0x000fe20008000000 */
[----:B------:R-:W-:-:S05]  /*18c0*/  UMOV UR63, URZ ;  /* 0x000000ff003f7c82 */ /* 0x000fca0008000000 */
.L_x_89:
[----:B-1----:R-:W1:Y:S01]  /*18d0*/  LDCU.64 UR6, c[0x0][0x908] ;  /* 0x00012100ff0677ac */ /* 0x002e620008000a00 */
[----:B------:R-:W-:Y:S01]  /*18e0*/  R2UR UR9, R15 ;  /* 0x000000000f0972ca */ /* 0x000fe200000e0000 */
[----:B------:R-:W2:-:S12]  /*18f0*/  LDCU UR8, c[0x0][0x904] ;  /* 0x00012080ff0877ac */ /* 0x000e980008000800 */
[----:B-1----:R-:W-:Y:S02]  /*1900*/  UIMAD.WIDE.U32 UR4, UR9, UR6, URZ ;  /* 0x00000006090472a5 */ /* 0x002fe4000f8e00ff */
[----:B--2---:R-:W-:-:S05]  /*1910*/  UISETP.NE.AND UP0, UPT, UR8, 0x1, UPT ;  /* 0x000000010800788c */ /* 0x004fca000bf05270 */
[----:B------:R-:W-:Y:S02]  /*1920*/  UMOV UR4, UR5 ;  /* 0x0000000500047c82 */ /* 0x000fe40008000000 */
[----:B------:R-:W-:Y:S02]  /*1930*/  USHF.R.U32.HI UR4, URZ, UR7, UR4 ;  /* 0x00000007ff047299 */ /* 0x000fe40008011604 */
[----:B------:R-:W1:Y:S02]  /*1940*/  LDCU UR5, c[0x0][0x380] ;  /* 0x00007000ff0577ac */ /* 0x000e640008000800 */
[----:B------:R-:W-:-:S04]  /*1950*/  USEL UR4, UR9, UR4, !UP0 ;  /* 0x0000000409047287 */ /* 0x000fc8000c000000 */
[----:B------:R-:W-:-:S04]  /*1960*/  UIADD3 UR4, UPT, UPT, -UR4, URZ, URZ ;  /* 0x000000ff04047290 */ /* 0x000fc8000fffe1ff */
[----:B------:R-:W-:-:S04]  /*1970*/  UIMAD UR4, UR8, UR4, UR9 ;  /* 0x00000004080472a4 */ /* 0x000fc8000f8e0209 */
[----:B------:R-:W-:-:S04]  /*1980*/  USHF.L.U32 UR4, UR4, 0x8, URZ ;  /* 0x0000000804047899 */ /* 0x000fc800080006ff */
[----:B-1----:R-:W-:-:S09]  /*1990*/  UISETP.GE.AND UP0, UPT, UR4, UR5, UPT ;  /* 0x000000050400728c */ /* 0x002fd2000bf06270 */
[----:B------:R-:W-:Y:S05]  /*19a0*/  BRA.U UP0, `(.L_x_29) ;  /* 0x0000003d00187547 */ /* 0x000fea000b800000 */
[----:B------:R-:W-:-:S13]  /*19b0*/  LOP3.LUT P0, RZ, R11, 0xff, RZ, 0xc0, !PT ;  /* 0x000000ff0bff7812 */ /* 0x000fda000780c0ff */
[----:B------:R-:W-:Y:S05]  /*19c0*/  @P0 BRA `(.L_x_30) ;  /* 0x0000000000940947 */ /* 0x000fea0003800000 */
[----:B------:R-:W1:Y:S01]  /*19d0*/  S2UR UR6, SR_CgaCtaId ;  /* 0x00000000000679c3 */ /* 0x000e620000008800 */
[----:B------:R-:W-:Y:S01]  /*19e0*/  UMOV UR4, 0x40 ;  /* 0x0000004000047882 */ /* 0x000fe20000000000 */
[----:B------:R-:W-:Y:S01]  /*19f0*/  NOP ;  /* 0x0000000000007918 */ /* 0x000fe20000000000 */
[----:B-1----:R-:W-:-:S03]  /*1a00*/  ULEA UR5, UR6, UR4, 0x18 ;  /* 0x0000000406057291 */ /* 0x002fc6000f8ec0ff */
[----:B------:R-:W-:Y:S02]  /*1a10*/  UMOV UR4, 0x400 ;  /* 0x0000040000047882 */ /* 0x000fe40000000000 */
[----:B------:R-:W-:-:S04]  /*1a20*/  ULEA UR6, UR6, UR4, 0x18 ;  /* 0x0000000406067291 */ /* 0x000fc8000f8ec0ff */
[----:B------:R-:W1:Y:S02]  /*1a30*/  LDS.U8 R0, [UR5+0x1c] ;  /* 0x00001c05ff007984 */ /* 0x000e640008000000 */
[----:B-1----:R-:W-:-:S13]  /*1a40*/  ISETP.NE.AND P0, PT, R0, RZ, PT ;  /* 0x000000ff0000720c */ /* 0x002fda0003f05270 */
[----:B------:R-:W-:Y:S05]  /*1a50*/  @P0 BRA `(.L_x_31) ;  /* 0x0000000000580947 */ /* 0x000fea0003800000 */
[----:B------:R-:W-:-:S13]  /*1a60*/  ELECT P0, URZ, PT ;  /* 0x0000000000ff782f */ /* 0x000fda0003800000 */
[----:B------:R-:W-:Y:S05]  /*1a70*/  @!P0 BRA `(.L_x_32) ;  /* 0x0000000000608947 */ /* 0x000fea0003800000 */
[----:B------:R-:W-:Y:S01]  /*1a80*/  UMOV UR4, 0x10 ;  /* 0x0000001000047882 */ /* 0x000fe20000000000 */
[----:B------:R-:W-:Y:S01]  /*1a90*/  HFMA2 R0, -RZ, RZ, 0, 5.9604644775390625e-08 ;  /* 0x00000001ff007431 */ /* 0x000fe200000001ff */
[----:B------:R-:W-:-:S03]  /*1aa0*/  MOV R2, 0xffff ;  /* 0x0000ffff00027802 */ /* 0x000fc60000000f00 */
[----:B------:R-:W-:Y:S04]  /*1ab0*/  DEPBAR.LE SB1, 0x36 ;  /* 0x00009d800000791a */ /* 0x000fe80000000000 */
[----:B------:R-:W1:Y:S02]  /*1ac0*/  UTCATOMSWS.FIND_AND_SET.ALIGN UP0, UR4, UR4 ;  /* 0x00000004000475e3 */ /* 0x000e640008000800 */
[----:B-1----:R-:W-:Y:S01]  /*1ad0*/  MOV R3, UR4 ;  /* 0x0000000400037c02 */ /* 0x002fe20008000f00 */
[----:B------:R-:W-:Y:S06]  /*1ae0*/  BRA.U UP0, `(.L_x_33) ;  /* 0x0000000100187547 */ /* 0x000fec000b800000 */
.L_x_34:
[----:B------:R-:W-:Y:S05]  /*1af0*/  NANOSLEEP 0x64 ;  /* 0x000000640000795d */ /* 0x000fea0003800000 */
[----:B------:R-:W-:-:S05]  /*1b00*/  UMOV UR4, 0x10 ;  /* 0x0000001000047882 */ /* 0x000fca0000000000 */
[----:B------:R-:W-:Y:S04]  /*1b10*/  DEPBAR.LE SB1, 0x36 ;  /* 0x00009d800000791a */ /* 0x000fe80000000000 */
[----:B------:R-:W1:Y:S02]  /*1b20*/  UTCATOMSWS.FIND_AND_SET.ALIGN UP0, UR4, UR4 ;  /* 0x00000004000475e3 */ /* 0x000e640008000800 */
[----:B-1----:R-:W-:Y:S01]  /*1b30*/  MOV R3, UR4 ;  /* 0x0000000400037c02 */ /* 0x002fe20008000f00 */
[----:B------:R-:W-:Y:S05]  /*1b40*/  BRA.U !UP0, `(.L_x_34) ;  /* 0xfffffffd08e87547 */ /* 0x000fea000b83ffff */
.L_x_33:
[-C--:B------:R-:W-:Y:S02]  /*1b50*/  SHF.L.U32 R2, R2, R3.reuse, RZ ;  /* 0x0000000302027219 */ /* 0x080fe400000006ff */
[----:B------:R-:W-:Y:S01]  /*1b60*/  SHF.L.U32 R0, R0, R3, RZ ;  /* 0x0000000300007219 */ /* 0x000fe200000006ff */
[----:B------:R-:W-:Y:S02]  /*1b70*/  IMAD.SHL.U32 R3, R3, 0x20, RZ ;  /* 0x0000002003037824 */ /* 0x000fe400078e00ff */
[----:B------:R1:W-:Y:S04]  /*1b80*/  ATOMS.OR RZ, [UR5+0x14], R2 ;  /* 0x00001402ffff798c */ /* 0x0003e8000b000005 */
[----:B------:R1:W-:Y:S04]  /*1b90*/  ATOMS.OR RZ, [UR5+0x18], R0 ;  /* 0x00001800ffff798c */ /* 0x0003e8000b000005 */
[----:B------:R1:W-:Y:S01]  /*1ba0*/  STS [UR6+0x580e0], R3 ;  /* 0x0580e003ff007988 */ /* 0x0003e20008000806 */
[----:B------:R-:W-:Y:S05]  /*1bb0*/  BRA `(.L_x_32) ;  /* 0x0000000000107947 */ /* 0x000fea0003800000 */
.L_x_31:
[----:B------:R-:W-:Y:S02]  /*1bc0*/  MOV R0, 0xffffffff ;  /* 0xffffffff00007802 */ /* 0x000fe40000000f00 */
[----:B------:R-:W-:-:S03]  /*1bd0*/  MOV R2, 0x1c00 ;  /* 0x00001c0000027802 */ /* 0x000fc60000000f00 */
[----:B------:R1:W-:Y:S04]  /*1be0*/  STS [UR6+0x580e0], R0 ;  /* 0x0580e000ff007988 */ /* 0x0003e80008000806 */
[----:B-1----:R-:W-:Y:S05]  /*1bf0*/  CALL.REL.NOINC `($__internal_1_$__cuda_sm10x_tcgen05_guardrail_trap_phase_invalid_during_alloc) ;  /* 0x0000024000a47944 */ /* 0x002fea0003c00000 */
.L_x_32:
[----:B------:R-:W-:Y:S05]  /*1c00*/  WARPSYNC.ALL ;  /* 0x0000000000007948 */ /* 0x000fea0003800000 */
[----:B------:R-:W-:Y:S01]  /*1c10*/  NOP ;  /* 0x0000000000007918 */ /* 0x000fe20000000000 */
.L_x_30:
[----:B------:R-:W2:Y:S01]  /*1c20*/  LDCU UR4, c[0x0][0x384] ;  /* 0x00007080ff0477ac */ /* 0x000ea20008000800 */
[----:B------:R-:W-:Y:S01]  /*1c30*/  HFMA2 R11, -RZ, RZ, 0, 5.9604644775390625e-08 ;  /* 0x00000001ff0b7431 */ /* 0x000fe200000001ff */
[----:B--2---:R-:W-:-:S09]  /*1c40*/  UISETP.NE.AND UP0, UPT, UR4, URZ, UPT ;  /* 0x000000ff0400728c */ /* 0x004fd2000bf05270 */
[----:B------:R-:W-:Y:S05]  /*1c50*/  BRA.U !UP0, `(.L_x_29) ;  /* 0x00000039086c7547 */ /* 0x000fea000b800000 */
[----:B------:R-:W-:Y:S04]  /*1c60*/  BSSY.RECONVERGENT B0, `(.L_x_35) ;  /* 0x0000003000007945 */ /* 0x000fe80003800200 */
[----:B------:R-:W-:Y:S05]  /*1c70*/  @!P4 BRA `(.L_x_36) ;  /* 0x000000000004c947 */ /* 0x000fea0003800000 */
[----:B------:R-:W-:Y:S05]  /*1c80*/  BPT.TRAP 0x1 ;  /* 0x000000040000795c */ /* 0x000fea0000300000 */
.L_x_36:
[----:B------:R-:W-:Y:S05]  /*1c90*/  BSYNC.RECONVERGENT B0 ;  /* 0x0000000000007941 */ /* 0x000fea0003800200 */
.L_x_35:
[----:B------:R-:W2:Y:S01]  /*1ca0*/  S2UR UR12, SR_CgaCtaId ;  /* 0x00000000000c79c3 */ /* 0x000ea20000008800 */
[----:B------:R-:W-:Y:S01]  /*1cb0*/  UMOV UR4, 0x400 ;  /* 0x0000040000047882 */ /* 0x000fe20000000000 */
[----:B-1----:R-:W-:Y:S01]  /*1cc0*/  SHF.L.U32 R0, R7, 0x1f, RZ ;  /* 0x0000001f07007819 */ /* 0x002fe200000006ff */
[----:B--2---:R-:W-:-:S09]  /*1cd0*/  ULEA UR12, UR12, UR4, 0x18 ;  /* 0x000000040c0c7291 */ /* 0x004fd2000f8ec0ff */
[----:B------:R-:W1:Y:S02]  /*1ce0*/  SYNCS.PHASECHK.TRANS64.TRYWAIT P0, [UR12+0x58000], R0 ;  /* 0x05800000ff0075a7 */ /* 0x000e64000800110c */
[----:B-1----:R-:W-:Y:S05]  /*1cf0*/  @!P0 BRA `(.L_x_37) ;  /* 0x0000022c00a88947 */ /* 0x002fea0003800000 */
.L_x_411:
[----:B------:R-:W-:Y:S05]  /*1d00*/  BRA.U !UP1, `(.L_x_38) ;  /* 0x0000000109047547 */ /* 0x000fea000b800000 */
[----:B------:R-:W-:Y:S05]  /*1d10*/  BPT.TRAP 0x1 ;  /* 0x000000040000795c */ /* 0x000fea0000300000 */
.L_x_38:
[----:B------:R-:W-:Y:S01]  /*1d20*/  ULEA UR13, UR63, UR12, 0x3 ;  /* 0x0000000c3f0d7291 */ /* 0x000fe2000f8e18ff */
[----:B------:R-:W-:Y:S02]  /*1d30*/  SHF.L.U32 R3, R8, 0x1f, RZ ;  /* 0x0000001f08037819 */ /* 0x000fe400000006ff */
[----:B------:R-:W-:-:S06]  /*1d40*/  R2UR UR4, R14 ;  /* 0x000000000e0472ca */ /* 0x000fcc00000e0000 */
[----:B------:R-:W2:Y:S07]  /*1d50*/  SYNCS.PHASECHK.TRANS64.TRYWAIT P0, [UR13+0x58020], R3 ;  /* 0x05802003ff0075a7 */ /* 0x000eae000800110d */
[----:B------:R-:W-:Y:S01]  /*1d60*/  UISETP.NE.AND UP4, UPT, UR4, URZ, UPT ;  /* 0x000000ff0400728c */ /* 0x000fe2000bf85270 */
[----:B--2---:R-:W-:Y:S10]  /*1d70*/  @!P0 BRA `(.L_x_39) ;  /* 0x0000022c00a08947 */ /* 0x004ff40003800000 */
.L_x_413:
[----:B------:R-:W-:-:S04]  /*1d80*/  UIADD3 UR4, UPT, UPT, UR63, 0x1, URZ ;  /* 0x000000013f047890 */ /* 0x000fc8000fffe0ff */
[----:B------:R-:W-:-:S04]  /*1d90*/  UISETP.NE.AND UP0, UPT, UR4, 0x3, UPT ;  /* 0x000000030400788c */ /* 0x000fc8000bf05270 */
[----:B------:R-:W-:Y:S02]  /*1da0*/  USEL UR5, URZ, 0x1, UP0 ;  /* 0x00000001ff057887 */ /* 0x000fe40008000000 */
[----:B------:R-:W-:-:S04]  /*1db0*/  USEL UR62, UR4, URZ, UP0 ;  /* 0x000000ff043e7287 */ /* 0x000fc80008000000 */
[----:B------:R-:W-:Y:S01]  /*1dc0*/  LOP3.LUT R8, R8, UR5, RZ, 0x3c, !PT ;  /* 0x0000000508087c12 */ /* 0x000fe2000f8e3cff */
[----:B------:R-:W-:Y:S07]  /*1dd0*/  BRA.U UP4, `(.L_x_40) ;  /* 0x0000000104047547 */ /* 0x000fee000b800000 */
[----:B------:R-:W-:Y:S05]  /*1de0*/  BPT.TRAP 0x1 ;  /* 0x000000040000795c */ /* 0x000fea0000300000 */
.L_x_40:
[----:B------:R-:W-:Y:S01]  /*1df0*/  SHF.L.U32 R6, R9, 0x1f, RZ ;  /* 0x0000001f09067819 */ /* 0x000fe200000006ff */
[----:B------:R-:W-:Y:S01]  /*1e00*/  USHF.R.U32.HI UR4, URZ, 0x4, UR12 ;  /* 0x00000004ff047899 */ /* 0x000fe2000801160c */
[----:B------:R-:W-:Y:S01]  /*1e10*/  IMAD.MOV.U32 R4, RZ, RZ, RZ ;  /* 0x000000ffff047224 */ /* 0x000fe200078e00ff */
[----:B-1----:R-:W-:Y:S01]  /*1e20*/  CS2R R2, SRZ ;  /* 0x0000000000027805 */ /* 0x002fe2000001ff00 */
[----:B------:R-:W1:Y:S01]  /*1e30*/  SYNCS.PHASECHK.TRANS64.TRYWAIT P0, [UR12+0x58058], R6 ;  /* 0x05805806ff0075a7 */ /* 0x000e62000800110c */
[----:B------:R-:W-:-:S04]  /*1e40*/  ULOP3.LUT UR4, UR4, 0x3fff, URZ, 0xc0, !UPT ;  /* 0x00003fff04047892 */ /* 0x000fc8000f8ec0ff */
[----:B------:R-:W-:Y:S01]  /*1e50*/  ULOP3.LUT UR4, UR4, 0x10000, URZ, 0xfc, !UPT ;  /* 0x0001000004047892 */ /* 0x000fe2000f8efcff */
[----:B-1----:R-:W-:Y:S11]  /*1e60*/  @!P0 BRA `(.L_x_41) ;  /* 0x0000022c007c8947 */ /* 0x002ff60003800000 */
.L_x_415:
[----:B------:R-:W-:Y:S01]  /*1e70*/  UIADD3 UR5, UPT, UPT, UR12, 0x20000, URZ ;  /* 0x000200000c057890 */ /* 0x000fe2000fffe0ff */
[----:B------:R-:W-:Y:S02]  /*1e80*/  R2UR UR16, R4 ;  /* 0x00000000041072ca */ /* 0x000fe400000e0000 */
[----:B-1----:R-:W-:Y:S02]  /*1e90*/  CS2R R4, SRZ ;  /* 0x0000000000047805 */ /* 0x002fe4000001ff00 */
[----:B------:R-:W-:Y:S01]  /*1ea0*/  R2UR UR17, R3 ;  /* 0x00000000031172ca */ /* 0x000fe200000e0000 */
[----:B------:R-:W-:Y:S01]  /*1eb0*/  USHF.R.U32.HI UR5, URZ, 0x4, UR5 ;  /* 0x00000004ff057899 */ /* 0x000fe20008011605 */
[----:B------:R-:W-:Y:S01]  /*1ec0*/  R2UR UR27, R2 ;  /* 0x00000000021b72ca */ /* 0x000fe200000e0000 */
[----:B------:R-:W-:Y:S01]  /*1ed0*/  UIADD3 UR14, UPT, UPT, UR4, 0x2, URZ ;  /* 0x00000002040e7890 */ /* 0x000fe2000fffe0ff */
[----:B------:R-:W-:Y:S01]  /*1ee0*/  CS2R R2, SRZ ;  /* 0x0000000000027805 */ /* 0x000fe2000001ff00 */
[----:B------:R-:W-:Y:S01]  /*1ef0*/  ULOP3.LUT UR70, UR5, 0x3fff, URZ, 0xc0, !UPT ;  /* 0x00003fff05467892 */ /* 0x000fe2000f8ec0ff */
[----:B------:R-:W-:Y:S01]  /*1f00*/  R2UR UR26, R5 ;  /* 0x00000000051a72ca */ /* 0x000fe200000e0000 */
[----:B------:R-:W-:Y:S01]  /*1f10*/  UMOV UR20, 0x0 ;  /* 0x0000000000147882 */ /* 0x000fe20000000000 */
[----:B------:R-:W-:Y:S01]  /*1f20*/  R2UR UR19, R4 ;  /* 0x00000000041372ca */ /* 0x000fe200000e0000 */
[----:B------:R-:W-:Y:S01]  /*1f30*/  ULOP3.LUT UR6, UR70, 0x10000, URZ, 0xfc, !UPT ;  /* 0x0001000046067892 */ /* 0x000fe2000f8efcff */
[C---:B------:R-:W-:Y:S01]  /*1f40*/  R2UR UR64, R3.reuse ;  /* 0x00000000034072ca */ /* 0x040fe200000e0000 */
[----:B------:R-:W-:Y:S01]  /*1f50*/  UMOV UR21, 0x8100490 ;  /* 0x0810049000157882 */ /* 0x000fe20000000000 */
[----:B------:R-:W-:Y:S01]  /*1f60*/  UMOV UR5, 0x40004040 ;  /* 0x4000404000057882 */ /* 0x000fe20000000000 */
[----:B------:R-:W-:Y:S01]  /*1f70*/  ULEA UR6, UR63, UR6, 0xb ;  /* 0x000000063f067291 */ /* 0x000fe2000f8e58ff */
[C---:B------:R-:W-:Y:S01]  /*1f80*/  R2UR UR49, R2.reuse ;  /* 0x00000000023172ca */ /* 0x040fe200000e0000 */
[----:B------:R-:W-:Y:S01]  /*1f90*/  UMOV UR7, 0x40004040 ;  /* 0x4000404000077882 */ /* 0x000fe20000000000 */
[----:B------:R-:W-:Y:S01]  /*1fa0*/  UMOV UR22, 0x0 ;  /* 0x0000000000167882 */ /* 0x000fe20000000000 */
[----:B------:R-:W-:Y:S01]  /*1fb0*/  UIADD3 UR32, UPT, UPT, UR6, 0x2, URZ ;  /* 0x0000000206207890 */ /* 0x000fe2000fffe0ff */
[C---:B------:R-:W-:Y:S01]  /*1fc0*/  R2UR UR73, R3.reuse ;  /* 0x00000000034972ca */ /* 0x040fe200000e0000 */
[----:B------:R-:W-:Y:S01]  /*1fd0*/  UMOV UR23, 0x8100490 ;  /* 0x0810049000177882 */ /* 0x000fe20000000000 */
[----:B------:R-:W-:Y:S01]  /*1fe0*/  UIADD3 UR10, UPT, UPT, UR4, 0x4, URZ ;  /* 0x00000004040a7890 */ /* 0x000fe2000fffe0ff */
[C---:B------:R-:W-:Y:S01]  /*1ff0*/  R2UR UR72, R2.reuse ;  /* 0x00000000024872ca */ /* 0x040fe200000e0000 */
[----:B------:R-:W-:Y:S01]  /*2000*/  UMOV UR15, 0x40004040 ;  /* 0x40004040000f7882 */ /* 0x000fe20000000000 */
[----:B------:R-:W-:Y:S01]  /*2010*/  UIADD3 UR30, UPT, UPT, UR6, 0x4, URZ ;  /* 0x00000004061e7890 */ /* 0x000fe2000fffe0ff */
[----:B------:R1:W-:Y:S01]  /*2020*/  UTCHMMA gdesc[UR4], gdesc[UR6], tmem[UR16], tmem[UR20], idesc[UR21], !UPT ;  /* 0x00ff1406040075ea */ /* 0x0003e2000f800010 */
[----:B------:R-:W-:Y:S01]  /*2030*/  UMOV UR33, 0x40004040 ;  /* 0x4000404000217882 */ /* 0x000fe20000000000 */
[----:B------:R-:W-:Y:S01]  /*2040*/  UIADD3 UR8, UPT, UPT, UR4, 0x6, URZ ;  /* 0x0000000604087890 */ /* 0x000fe2000fffe0ff */
[----:B------:R2:W-:Y:S01]  /*2050*/  UTCHMMA gdesc[UR14], gdesc[UR32], tmem[UR17], tmem[UR22], idesc[UR23], UPT ;  /* 0x00ff16200e0075ea */ /* 0x0005e2000b800011 */
[----:B------:R-:W-:Y:S01]  /*2060*/  UIADD3 UR24, UPT, UPT, UR6, 0x6, URZ ;  /* 0x0000000606187890 */ /* 0x000fe2000fffe0ff */
[C---:B------:R-:W-:Y:S01]  /*2070*/  R2UR UR71, R3.reuse ;  /* 0x00000000034772ca */ /* 0x040fe200000e0000 */
[----:B------:R-:W-:Y:S01]  /*2080*/  UIADD3 UR28, UPT, UPT, UR4, 0x400, URZ ;  /* 0x00000400041c7890 */ /* 0x000fe2000fffe0ff */
[C---:B------:R-:W-:Y:S01]  /*2090*/  R2UR UR69, R2.reuse ;  /* 0x00000000024572ca */ /* 0x040fe200000e0000 */
[----:B------:R-:W-:Y:S01]  /*20a0*/  UIADD3 UR40, UPT, UPT, UR4, 0x402, URZ ;  /* 0x0000040204287890 */ /* 0x000fe2000fffe0ff */
[C---:B------:R-:W-:Y:S01]  /*20b0*/  R2UR UR68, R3.reuse ;  /* 0x00000000034472ca */ /* 0x040fe200000e0000 */
[----:B------:R-:W-:Y:S01]  /*20c0*/  UMOV UR54, 0x0 ;  /* 0x0000000000367882 */ /* 0x000fe20000000000 */
[----:B------:R-:W-:Y:S01]  /*20d0*/  UMOV UR55, 0x8100490 ;  /* 0x0810049000377882 */ /* 0x000fe20000000000 */
[----:B------:R-:W-:Y:S01]  /*20e0*/  UIADD3 UR52, UPT, UPT, UR4, 0x404, URZ ;  /* 0x0000040404347890 */ /* 0x000fe2000fffe0ff */
[----:B------:R-:W-:Y:S01]  /*20f0*/  MOV.SPILL R6, UR76 ;  /* 0x0000004c00067c02 */ /* 0x000fe20009000f00 */
[----:B------:R-:W-:Y:S01]  /*2100*/  UMOV UR11, 0x40004040 ;  /* 0x40004040000b7882 */ /* 0x000fe20000000000 */
[----:B------:R-:W-:Y:S01]  /*2110*/  UMOV UR31, 0x40004040 ;  /* 0x40004040001f7882 */ /* 0x000fe20000000000 */
[----:B------:R-:W-:Y:S01]  /*2120*/  UIADD3 UR18, UPT, UPT, UR6, 0x204, URZ ;  /* 0x0000020406127890 */ /* 0x000fe2000fffe0ff */
[C---:B------:R-:W-:Y:S01]  /*2130*/  R2UR UR67, R2.reuse ;  /* 0x00000000024372ca */ /* 0x040fe200000e0000 */
[----:B------:R-:W-:Y:S01]  /*2140*/  UMOV UR56, 0x0 ;  /* 0x0000000000387882 */ /* 0x000fe20000000000 */
[----:B------:R-:W-:Y:S01]  /*2150*/  UMOV UR57, 0x8100490 ;  /* 0x0810049000397882 */ /* 0x000fe20000000000 */
[----:B------:R-:W-:Y:S01]  /*2160*/  UIADD3 UR60, UPT, UPT, UR4, 0x406, URZ ;  /* 0x00000406043c7890 */ /* 0x000fe2000fffe0ff */
[----:B------:R3:W-:Y:S01]  /*2170*/  UTCHMMA gdesc[UR10], gdesc[UR30], tmem[UR27], tmem[UR54], idesc[UR55], UPT ;  /* 0x00ff361e0a0075ea */ /* 0x0007e2000b80001b */
[----:B------:R-:W-:Y:S01]  /*2180*/  UMOV UR9, 0x40004040 ;  /* 0x4000404000097882 */ /* 0x000fe20000000000 */
[----:B------:R-:W-:Y:S01]  /*2190*/  UMOV UR25, 0x40004040 ;  /* 0x4000404000197882 */ /* 0x000fe20000000000 */
[----:B------:R-:W-:Y:S01]  /*21a0*/  UIADD3 UR58, UPT, UPT, UR4, 0x800, URZ ;  /* 0x00000800043a7890 */ /* 0x000fe2000fffe0ff */
[----:B------:R-:W-:Y:S01]  /*21b0*/  R2UR UR66, R3 ;  /* 0x00000000034272ca */ /* 0x000fe200000e0000 */
[----:B-1----:R-:W-:Y:S01]  /*21c0*/  UIADD3 UR20, UPT, UPT, UR6, 0x202, URZ ;  /* 0x0000020206147890 */ /* 0x002fe2000fffe0ff */
[----:B------:R1:W-:Y:S01]  /*21d0*/  UTCHMMA gdesc[UR8], gdesc[UR24], tmem[UR26], tmem[UR56], idesc[UR57], UPT ;  /* 0x00ff3818080075ea */ /* 0x0003e2000b80001a */
[----:B--2---:R-:W-:Y:S01]  /*21e0*/  UIADD3 UR22, UPT, UPT, UR6, 0x200, URZ ;  /* 0x0000020006167890 */ /* 0x004fe2000fffe0ff */
[C---:B------:R-:W-:Y:S01]  /*21f0*/  R2UR UR65, R2.reuse ;  /* 0x00000000024172ca */ /* 0x040fe200000e0000 */
[----:B------:R-:W-:Y:S01]  /*2200*/  UIADD3 UR16, UPT, UPT, UR6, 0x206, URZ ;  /* 0x0000020606107890 */ /* 0x000fe2000fffe0ff */
[----:B------:R-:W-:Y:S01]  /*2210*/  R2UR UR63, R2 ;  /* 0x00000000023f72ca */ /* 0x000fe200000e0000 */
[----:B------:R-:W-:Y:S01]  /*2220*/  UIADD3 UR14, UPT, UPT, UR6, 0x400, URZ ;  /* 0x00000400060e7890 */ /* 0x000fe2000fffe0ff */
[----:B------:R-:W-:Y:S01]  /*2230*/  UMOV UR76, 0x0 ;  /* 0x00000000004c7882 */ /* 0x000fe20000000000 */
[----:B------:R-:W-:Y:S01]  /*2240*/  UMOV UR77, 0x8100490 ;  /* 0x08100490004d7882 */ /* 0x000fe20000000000 */
[----:B------:R-:W-:Y:S01]  /*2250*/  UIADD3 UR50, UPT, UPT, UR4, 0x802, URZ ;  /* 0x0000080204327890 */ /* 0x000fe2000fffe0ff */
[----:B------:R-:W-:Y:S01]  /*2260*/  UMOV UR29, 0x40004040 ;  /* 0x40004040001d7882 */ /* 0x000fe20000000000 */
[----:B------:R-:W-:Y:S01]  /*2270*/  UMOV UR23, 0x40004040 ;  /* 0x4000404000177882 */ /* 0x000fe20000000000 */
[----:B------:R-:W-:Y:S01]  /*2280*/  UIADD3 UR46, UPT, UPT, UR4, 0x804, URZ ;  /* 0x00000804042e7890 */ /* 0x000fe2000fffe0ff */
[----:B------:R2:W-:Y:S01]  /*2290*/  UTCHMMA gdesc[UR28], gdesc[UR22], tmem[UR19], tmem[UR76], idesc[UR77], UPT ;  /* 0x00ff4c161c0075ea */ /* 0x0005e2000b800013 */
[----:B------:R-:W-:-:S02]  /*22a0*/  UIADD3 UR44, UPT, UPT, UR4, 0x806, URZ ;  /* 0x00000806042c7890 */ /* 0x000fc4000fffe0ff */
[----:B------:R-:W-:Y:S02]  /*22b0*/  UIADD3 UR42, UPT, UPT, UR4, 0xc00, URZ ;  /* 0x00000c00042a7890 */ /* 0x000fe4000fffe0ff */
[----:B---3--:R-:W-:Y:S01]  /*22c0*/  UIADD3 UR10, UPT, UPT, UR6, 0x402, URZ ;  /* 0x00000402060a7890 */ /* 0x008fe2000fffe0ff */
[----:B------:R-:W-:Y:S01]  /*22d0*/  UMOV UR41, 0x40004040 ;  /* 0x4000404000297882 */ /* 0x000fe20000000000 */
[----:B------:R-:W-:Y:S01]  /*22e0*/  UMOV UR21, 0x40004040 ;  /* 0x4000404000157882 */ /* 0x000fe20000000000 */
[----:B------:R-:W-:Y:S02]  /*22f0*/  UIADD3 UR48, UPT, UPT, UR6, 0x600, URZ ;  /* 0x0000060006307890 */ /* 0x000fe4000fffe0ff */
[----:B-1----:R-:W-:Y:S02]  /*2300*/  UIADD3 UR8, UPT, UPT, UR6, 0x404, URZ ;  /* 0x0000040406087890 */ /* 0x002fe4000fffe0ff */
[----:B------:R-:W-:Y:S02]  /*2310*/  UIADD3 UR26, UPT, UPT, UR6, 0x406, URZ ;  /* 0x00000406061a7890 */ /* 0x000fe4000fffe0ff */
[----:B------:R-:W-:Y:S01]  /*2320*/  UIADD3 UR38, UPT, UPT, UR4, 0xc02, URZ ;  /* 0x00000c0204267890 */ /* 0x000fe2000fffe0ff */
[----:B------:R-:W-:Y:S01]  /*2330*/  UMOV UR53, 0x40004040 ;  /* 0x4000404000357882 */ /* 0x000fe20000000000 */
[----:B------:R-:W-:-:S02]  /*2340*/  UIADD3 UR56, UPT, UPT, UR6, 0x602, URZ ;  /* 0x0000060206387890 */ /* 0x000fc4000fffe0ff */
[----:B------:R-:W-:Y:S01]  /*2350*/  UIADD3 UR36, UPT, UPT, UR4, 0xc04, URZ ;  /* 0x00000c0404247890 */ /* 0x000fe2000fffe0ff */
[----:B------:R-:W-:Y:S01]  /*2360*/  UMOV UR61, 0x40004040 ;  /* 0x40004040003d7882 */ /* 0x000fe20000000000 */
[----:B------:R-:W-:Y:S01]  /*2370*/  UIADD3 UR54, UPT, UPT, UR6, 0x604, URZ ;  /* 0x0000060406367890 */ /* 0x000fe2000fffe0ff */
[----:B--2---:R-:W-:Y:S01]  /*2380*/  UMOV UR28, 0x0 ;  /* 0x00000000001c7882 */ /* 0x004fe20000000000 */
[----:B------:R-:W-:Y:S01]  /*2390*/  UMOV UR29, 0x8100490 ;  /* 0x08100490001d7882 */ /* 0x000fe20000000000 */
[----:B------:R-:W-:Y:S01]  /*23a0*/  UMOV UR19, 0x40004040 ;  /* 0x4000404000137882 */ /* 0x000fe20000000000 */
[----:B------:R1:W-:Y:S01]  /*23b0*/  UTCHMMA gdesc[UR40], gdesc[UR20], tmem[UR64], tmem[UR28], idesc[UR29], UPT ;  /* 0x00ff1c14280075ea */ /* 0x0003e2000b800040 */
[----:B------:R-:W-:Y:S01]  /*23c0*/  UMOV UR17, 0x40004040 ;  /* 0x4000404000117882 */ /* 0x000fe20000000000 */
[----:B------:R-:W-:Y:S01]  /*23d0*/  UIADD3 UR34, UPT, UPT, UR4, 0xc06, URZ ;  /* 0x00000c0604227890 */ /* 0x000fe2000fffe0ff */
[----:B------:R2:W-:Y:S01]  /*23e0*/  UTCHMMA gdesc[UR52], gdesc[UR18], tmem[UR49], tmem[UR28], idesc[UR29], UPT ;  /* 0x00ff1c12340075ea */ /* 0x0005e2000b800031 */
[----:B------:R-:W-:Y:S01]  /*23f0*/  UMOV UR59, 0x40004040 ;  /* 0x40004040003b7882 */ /* 0x000fe20000000000 */
[----:B------:R-:W-:Y:S01]  /*2400*/  UMOV UR51, 0x40004040 ;  /* 0x4000404000337882 */ /* 0x000fe20000000000 */
[----:B------:R3:W-:Y:S01]  /*2410*/  UTCHMMA gdesc[UR60], gdesc[UR16], tmem[UR73], tmem[UR28], idesc[UR29], UPT ;  /* 0x00ff1c103c0075ea */ /* 0x0007e2000b800049 */
[----:B------:R-:W-:Y:S01]  /*2420*/  UMOV UR47, 0x40004040 ;  /* 0x40004040002f7882 */ /* 0x000fe20000000000 */
[----:B------:R4:W-:Y:S01]  /*2430*/  UTCHMMA gdesc[UR58], gdesc[UR14], tmem[UR72], tmem[UR28], idesc[UR29], UPT ;  /* 0x00ff1c0e3a0075ea */ /* 0x0009e2000b800048 */
[----:B------:R-:W-:Y:S01]  /*2440*/  UMOV UR45, 0x40004040 ;  /* 0x40004040002d7882 */ /* 0x000fe20000000000 */
        /* <DEDUP_REMOVED lines=9> */
[----:B------:R-:W-:Y:S01]  /*24e0*/  R2UR.FILL UR76, R6 ;  /* 0x00000000064c72ca */ /* 0x000fe200004e0000 */
[----:B-1----:R-:W-:Y:S01]  /*24f0*/  UIADD3 UR40, UPT, UPT, UR6, 0x606, URZ ;  /* 0x0000060606287890 */ /* 0x002fe2000fffe0ff */
[----:B--2---:R-:W-:Y:S01]  /*2500*/  UMOV UR52, 0x0 ;  /* 0x0000000000347882 */ /* 0x004fe20000000000 */
[----:B------:R-:W-:Y:S01]  /*2510*/  UMOV UR53, 0x8100490 ;  /* 0x0810049000357882 */ /* 0x000fe20000000000 */
[----:B------:R-:W-:Y:S01]  /*2520*/  UMOV UR49, 0x40004040 ;  /* 0x4000404000317882 */ /* 0x000fe20000000000 */
[----:B------:R1:W-:Y:S01]  /*2530*/  UTCHMMA gdesc[UR50], gdesc[UR10], tmem[UR71], tmem[UR52], idesc[UR53], UPT ;  /* 0x00ff340a320075ea */ /* 0x0003e2000b800047 */
[----:B---3--:R-:W-:Y:S01]  /*2540*/  UMOV UR73, 0x8100490 ;  /* 0x0810049000497882 */ /* 0x008fe20000000000 */
[----:B----4-:R-:W-:Y:S01]  /*2550*/  UMOV UR72, 0x0 ;  /* 0x0000000000487882 */ /* 0x010fe20000000000 */
[----:B------:R1:W-:Y:S01]  /*2560*/  UTCHMMA gdesc[UR46], gdesc[UR8], tmem[UR69], tmem[UR28], idesc[UR29], UPT ;  /* 0x00ff1c082e0075ea */ /* 0x0003e2000b800045 */
[----:B------:R-:W-:Y:S01]  /*2570*/  UMOV UR60, 0x0 ;  /* 0x00000000003c7882 */ /* 0x000fe20000000000 */
[----:B------:R-:W-:Y:S01]  /*2580*/  UMOV UR61, 0x8100490 ;  /* 0x08100490003d7882 */ /* 0x000fe20000000000 */
[----:B------:R1:W-:Y:S01]  /*2590*/  UTCHMMA gdesc[UR44], gdesc[UR26], tmem[UR68], tmem[UR72], idesc[UR73], UPT ;  /* 0x00ff481a2c0075ea */ /* 0x0003e2000b800044 */
[----:B------:R1:W-:Y:S01]  /*25a0*/  UTCHMMA gdesc[UR42], gdesc[UR48], tmem[UR67], tmem[UR60], idesc[UR61], UPT ;  /* 0x00ff3c302a0075ea */ /* 0x0003e2000b800043 */
[----:B------:R1:W-:Y:S01]  /*25b0*/  UTCHMMA gdesc[UR38], gdesc[UR56], tmem[UR66], tmem[UR52], idesc[UR53], UPT ;  /* 0x00ff3438260075ea */ /* 0x0003e2000b800042 */
[----:B------:R1:W-:Y:S01]  /*25c0*/  UTCHMMA gdesc[UR36], gdesc[UR54], tmem[UR65], tmem[UR28], idesc[UR29], UPT ;  /* 0x00ff1c36240075ea */ /* 0x0003e2000b800041 */
[----:B------:R1:W-:Y:S01]  /*25d0*/  UTCHMMA gdesc[UR34], gdesc[UR40], tmem[UR63], tmem[UR74], idesc[UR75], UPT ;  /* 0x00ff4a28220075ea */ /* 0x0003e2000b80003f */
[----:B------:R-:W-:Y:S05]  /*25e0*/  BRA.U UP4, `(.L_x_42) ;  /* 0x0000000104047547 */ /* 0x000fea000b800000 */
[----:B-1----:R-:W-:Y:S05]  /*25f0*/  BPT.TRAP 0x1 ;  /* 0x000000040000795c */ /* 0x002fea0000300000 */
.L_x_42:
[----:B------:R-:W-:Y:S01]  /*2600*/  UIADD3 UR5, UPT, UPT, UR12, 0x58050, URZ ;  /* 0x000580500c057890 */ /* 0x000fe2000fffe0ff */
[----:B------:R-:W-:Y:S08]  /*2610*/  BSSY.RECONVERGENT B0, `(.L_x_43) ;  /* 0x0000004000007945 */ /* 0x000ff00003800200 */
[----:B------:R2:W-:Y:S01]  /*2620*/  UTCBAR [UR5], URZ ;  /* 0x000000ff050073e9 */ /* 0x0005e200080000ff */
[----:B------:R-:W-:Y:S05]  /*2630*/  @!P4 BRA `(.L_x_44) ;  /* 0x000000000004c947 */ /* 0x000fea0003800000 */
[----:B-12---:R-:W-:Y:S05]  /*2640*/  BPT.TRAP 0x1 ;  /* 0x000000040000795c */ /* 0x006fea0000300000 */
.L_x_44:
[----:B-12---:R-:W-:Y:S05]  /*2650*/  BSYNC.RECONVERGENT B0 ;  /* 0x0000000000007941 */ /* 0x006fea0003800200 */
.L_x_43:
[----:B------:R-:W1:Y:S01]  /*2660*/  SYNCS.PHASECHK.TRANS64.TRYWAIT P0, [UR12+0x58008], R0 ;  /* 0x05800800ff0075a7 */ /* 0x000e62000800110c */
[----:B------:R-:W-:-:S13]  /*2670*/  R2UR UR5, R13 ;  /* 0x000000000d0572ca */ /* 0x000fda00000e0000 */
[----:B------:R-:W-:Y:S01]  /*2680*/  UISETP.NE.AND UP3, UPT, UR5, URZ, UPT ;  /* 0x000000ff0500728c */ /* 0x000fe2000bf65270 */
[----:B-1----:R-:W-:Y:S10]  /*2690*/  @!P0 BRA `(.L_x_45) ;  /* 0x0000022400888947 */ /* 0x002ff40003800000 */
.L_x_417:
[----:B------:R-:W-:Y:S05]  /*26a0*/  BRA.U UP3, `(.L_x_46) ;  /* 0x0000000103047547 */ /* 0x000fea000b800000 */
[----:B------:R-:W-:Y:S05]  /*26b0*/  BPT.TRAP 0x1 ;  /* 0x000000040000795c */ /* 0x000fea0000300000 */
.L_x_46:
[----:B-1----:R-:W-:Y:S01]  /*26c0*/  SHF.L.U32 R2, R10, 0x1f, RZ ;  /* 0x0000001f0a027819 */ /* 0x002fe200000006ff */
[----:B------:R-:W-:Y:S02]  /*26d0*/  HFMA2 R3, -RZ, RZ, 0, 7.62939453125e-06 ;  /* 0x00000080ff037431 */ /* 0x000fe400000001ff */
[----:B------:R-:W-:Y:S01]  /*26e0*/  IMAD.MOV.U32 R4, RZ, RZ, 0x80 ;  /* 0x00000080ff047424 */ /* 0x000fe200078e00ff */
[----:B------:R-:W1:Y:S02]  /*26f0*/  SYNCS.PHASECHK.TRANS64.TRYWAIT P0, [UR12+0x58068], R2 ;  /* 0x05806802ff0075a7 */ /* 0x000e64000800110c */
[----:B-1----:R-:W-:Y:S05]  /*2700*/  @!P0 BRA `(.L_x_47) ;  /* 0x0000022400848947 */ /* 0x002fea0003800000 */
.L_x_419:
[----:B-1----:R-:W-:Y:S01]  /*2710*/  IMAD.MOV.U32 R2, RZ, RZ, 0x80 ;  /* 0x00000080ff027424 */ /* 0x002fe200078e00ff */
[----:B------:R-:W-:Y:S01]  /*2720*/  R2UR UR9, R3 ;  /* 0x00000000030972ca */ /* 0x000fe200000e0000 */
[----:B------:R-:W-:Y:S01]  /*2730*/  IMAD.MOV.U32 R0, RZ, RZ, 0x80 ;  /* 0x00000080ff007424 */ /* 0x000fe200078e00ff */
[----:B------:R-:W-:Y:S01]  /*2740*/  R2UR UR5, R4 ;  /* 0x00000000040572ca */ /* 0x000fe200000e0000 */
[----:B------:R-:W-:Y:S01]  /*2750*/  IMAD.MOV.U32 R3, RZ, RZ, 0x80 ;  /* 0x00000080ff037424 */ /* 0x000fe200078e00ff */
[----:B------:R-:W-:Y:S01]  /*2760*/  R2UR UR17, R2 ;  /* 0x00000000021172ca */ /* 0x000fe200000e0000 */
[----:B------:R-:W-:Y:S01]  /*2770*/  UIADD3 UR28, UPT, UPT, UR4, 0x1000, URZ ;  /* 0x00001000041c7890 */ /* 0x000fe2000fffe0ff */
[----:B------:R-:W-:Y:S01]  /*2780*/  R2UR UR11, R0 ;  /* 0x00000000000b72ca */ /* 0x000fe200000e0000 */
[----:B------:R-:W-:Y:S01]  /*2790*/  UMOV UR38, UR6 ;  /* 0x0000000600267c82 */ /* 0x000fe20008000000 */
[C---:B------:R-:W-:Y:S01]  /*27a0*/  R2UR UR15, R3.reuse ;  /* 0x00000000030f72ca */ /* 0x040fe200000e0000 */
[----:B------:R-:W-:Y:S01]  /*27b0*/  UIADD3 UR34, UPT, UPT, UR4, 0x1002, URZ ;  /* 0x0000100204227890 */ /* 0x000fe2000fffe0ff */
[----:B------:R-:W-:Y:S01]  /*27c0*/  R2UR UR19, R2 ;  /* 0x00000000021372ca */ /* 0x000fe200000e0000 */
[----:B------:R-:W-:Y:S01]  /*27d0*/  UIADD3 UR6, UPT, UPT, UR4, 0x1004, URZ ;  /* 0x0000100404067890 */ /* 0x000fe2000fffe0ff */
[----:B------:R-:W-:Y:S01]  /*27e0*/  IMAD.MOV.U32 R5, RZ, RZ, 0x80 ;  /* 0x00000080ff057424 */ /* 0x000fe200078e00ff */
[----:B------:R-:W-:Y:S01]  /*27f0*/  UMOV UR50, UR30 ;  /* 0x0000001e00327c82 */ /* 0x000fe20008000000 */
[----:B------:R-:W-:Y:S01]  /*2800*/  UIADD3 UR30, UPT, UPT, UR4, 0x1006, URZ ;  /* 0x00001006041e7890 */ /* 0x000fe2000fffe0ff */
[----:B------:R-:W-:Y:S01]  /*2810*/  IMAD.MOV.U32 R4, RZ, RZ, 0x80 ;  /* 0x00000080ff047424 */ /* 0x000fe200078e00ff */
[----:B------:R-:W-:Y:S01]  /*2820*/  UMOV UR58, UR24 ;  /* 0x00000018003a7c82 */ /* 0x000fe20008000000 */
[----:B------:R-:W-:Y:S01]  /*2830*/  UIADD3 UR24, UPT, UPT, UR4, 0x1400, URZ ;  /* 0x0000140004187890 */ /* 0x000fe2000fffe0ff */
[----:B------:R-:W-:Y:S01]  /*2840*/  R2UR UR77, R0 ;  /* 0x00000000004d72ca */ /* 0x000fe200000e0000 */
[----:B------:R-:W-:Y:S01]  /*2850*/  UIADD3 UR36, UPT, UPT, UR4, 0x1402, URZ ;  /* 0x0000140204247890 */ /* 0x000fe2000fffe0ff */
[----:B------:R-:W-:Y:S01]  /*2860*/  R2UR UR75, R4 ;  /* 0x00000000044b72ca */ /* 0x000fe200000e0000 */
[----:B------:R-:W-:Y:S01]  /*2870*/  UMOV UR42, 0x0 ;  /* 0x00000000002a7882 */ /* 0x000fe20000000000 */
[----:B------:R-:W-:Y:S01]  /*2880*/  UMOV UR43, 0x8100490 ;  /* 0x08100490002b7882 */ /* 0x000fe20000000000 */
[----:B------:R-:W-:Y:S01]  /*2890*/  UMOV UR39, 0x40004040 ;  /* 0x4000404000277882 */ /* 0x000fe20000000000 */
[----:B------:R-:W-:Y:S01]  /*28a0*/  UMOV UR29, 0x40004040 ;  /* 0x40004040001d7882 */ /* 0x000fe20000000000 */
[----:B------:R-:W-:Y:S01]  /*28b0*/  UMOV UR46, 0x0 ;  /* 0x00000000002e7882 */ /* 0x000fe20000000000 */
[----:B------:R-:W-:Y:S01]  /*28c0*/  UMOV UR47, 0x8100490 ;  /* 0x08100490002f7882 */ /* 0x000fe20000000000 */
[----:B------:R-:W-:Y:S01]  /*28d0*/  UMOV UR44, UR32 ;  /* 0x00000020002c7c82 */ /* 0x000fe20008000000 */
[----:B------:R-:W-:Y:S01]  /*28e0*/  UMOV UR45, 0x40004040 ;  /* 0x40004040002d7882 */ /* 0x000fe20000000000 */
[----:B------:R-:W-:Y:S01]  /*28f0*/  UMOV UR35, 0x40004040 ;  /* 0x4000404000237882 */ /* 0x000fe20000000000 */
[----:B------:R-:W-:Y:S01]  /*2900*/  UMOV UR51, 0x40004040 ;  /* 0x4000404000337882 */ /* 0x000fe20000000000 */
[----:B------:R1:W-:Y:S01]  /*2910*/  UTCHMMA gdesc[UR28], gdesc[UR38], tmem[UR5], tmem[UR42], idesc[UR43], !UPT ;  /* 0x00ff2a261c0075ea */ /* 0x0003e2000f800005 */
[----:B------:R-:W-:Y:S01]  /*2920*/  UMOV UR7, 0x40004040 ;  /* 0x4000404000077882 */ /* 0x000fe20000000000 */
[----:B------:R-:W-:Y:S01]  /*2930*/  UMOV UR59, 0x40004040 ;  /* 0x40004040003b7882 */ /* 0x000fe20000000000 */
[----:B------:R2:W-:Y:S01]  /*2940*/  UTCHMMA gdesc[UR34], gdesc[UR44], tmem[UR9], tmem[UR46], idesc[UR47], UPT ;  /* 0x00ff2e2c220075ea */ /* 0x0005e2000b800009 */
[----:B------:R-:W-:Y:S01]  /*2950*/  UMOV UR31, 0x40004040 ;  /* 0x40004040001f7882 */ /* 0x000fe20000000000 */
[----:B------:R3:W-:Y:S01]  /*2960*/  UTCHMMA gdesc[UR6], gdesc[UR50], tmem[UR17], tmem[UR42], idesc[UR43], UPT ;  /* 0x00ff2a32060075ea */ /* 0x0007e2000b800011 */
[----:B------:R-:W-:Y:S01]  /*2970*/  UMOV UR64, UR22 ;  /* 0x0000001600407c82 */ /* 0x000fe20008000000 */
[----:B------:R-:W-:Y:S01]  /*2980*/  UMOV UR65, 0x40004040 ;  /* 0x4000404000417882 */ /* 0x000fe20000000000 */
[----:B------:R-:W-:Y:S01]  /*2990*/  UMOV UR25, 0x40004040 ;  /* 0x4000404000197882 */ /* 0x000fe20000000000 */
[----:B------:R-:W-:Y:S01]  /*29a0*/  UMOV UR68, UR20 ;  /* 0x0000001400447c82 */ /* 0x000fe20008000000 */
[----:B------:R-:W-:Y:S01]  /*29b0*/  UMOV UR69, 0x40004040 ;  /* 0x4000404000457882 */ /* 0x000fe20000000000 */
[----:B------:R-:W-:Y:S01]  /*29c0*/  UMOV UR37, 0x40004040 ;  /* 0x4000404000257882 */ /* 0x000fe20000000000 */
[----:B------:R-:W-:Y:S01]  /*29d0*/  UIADD3 UR32, UPT, UPT, UR4, 0x1404, URZ ;  /* 0x0000140404207890 */ /* 0x000fe2000fffe0ff */
[C---:B------:R-:W-:Y:S01]  /*29e0*/  R2UR UR74, R3.reuse ;  /* 0x00000000034a72ca */ /* 0x040fe200000e0000 */
[----:B------:R-:W-:Y:S01]  /*29f0*/  UIADD3 UR22, UPT, UPT, UR4, 0x1406, URZ ;  /* 0x0000140604167890 */ /* 0x000fe2000fffe0ff */
[----:B------:R-:W-:Y:S01]  /*2a00*/  R2UR UR73, R2 ;  /* 0x00000000024972ca */ /* 0x000fe200000e0000 */
[----:B------:R-:W-:Y:S01]  /*2a10*/  UMOV UR66, UR18 ;  /* 0x0000001200427c82 */ /* 0x000fe20008000000 */
[----:B------:R-:W-:Y:S01]  /*2a20*/  R2UR UR72, R0 ;  /* 0x00000000004872ca */ /* 0x000fe200000e0000 */
[----:B------:R-:W-:Y:S01]  /*2a30*/  UIADD3 UR20, UPT, UPT, UR4, 0x1800, URZ ;  /* 0x0000180004147890 */ /* 0x000fe2000fffe0ff */
[----:B------:R-:W-:Y:S01]  /*2a40*/  R2UR UR71, R4 ;  /* 0x00000000044772ca */ /* 0x000fe200000e0000 */
[----:B------:R-:W-:Y:S01]  /*2a50*/  UMOV UR60, UR16 ;  /* 0x00000010003c7c82 */ /* 0x000fe20008000000 */
[----:B------:R-:W-:Y:S01]  /*2a60*/  R2UR UR63, R3 ;  /* 0x00000000033f72ca */ /* 0x000fe200000e0000 */
[----:B------:R-:W-:Y:S01]  /*2a70*/  UIADD3 UR18, UPT, UPT, UR4, 0x1802, URZ ;  /* 0x0000180204127890 */ /* 0x000fe2000fffe0ff */
[----:B------:R-:W-:Y:S01]  /*2a80*/  R2UR UR55, R2 ;  /* 0x00000000023772ca */ /* 0x000fe200000e0000 */
[----:B------:R-:W-:Y:S01]  /*2a90*/  UMOV UR52, UR14 ;  /* 0x0000000e00347c82 */ /* 0x000fe20008000000 */
[----:B-1----:R-:W-:Y:S01]  /*2aa0*/  UMOV UR28, 0x0 ;  /* 0x00000000001c7882 */ /* 0x002fe20000000000 */
[----:B------:R-:W-:Y:S01]  /*2ab0*/  UMOV UR29, 0x8100490 ;  /* 0x08100490001d7882 */ /* 0x000fe20000000000 */
[----:B------:R-:W-:Y:S01]  /*2ac0*/  UIADD3 UR16, UPT, UPT, UR4, 0x1804, URZ ;  /* 0x0000180404107890 */ /* 0x000fe2000fffe0ff */
[----:B------:R1:W-:Y:S01]  /*2ad0*/  UTCHMMA gdesc[UR30], gdesc[UR58], tmem[UR11], tmem[UR28], idesc[UR29], UPT ;  /* 0x00ff1c3a1e0075ea */ /* 0x0003e2000b80000b */
[----:B------:R4:W-:Y:S01]  /*2ae0*/  UTCHMMA gdesc[UR24], gdesc[UR64], tmem[UR15], tmem[UR28], idesc[UR29], UPT ;  /* 0x00ff1c40180075ea */ /* 0x0009e2000b80000f */
[----:B------:R-:W-:Y:S01]  /*2af0*/  R2UR UR41, R0 ;  /* 0x00000000002972ca */ /* 0x000fe200000e0000 */
[----:B------:R-:W-:Y:S01]  /*2b00*/  UMOV UR67, 0x40004040 ;  /* 0x4000404000437882 */ /* 0x000fe20000000000 */
[----:B--2---:R-:W-:Y:S01]  /*2b10*/  UMOV UR46, UR10 ;  /* 0x0000000a002e7c82 */ /* 0x004fe20008000000 */
[----:B------:R-:W-:Y:S01]  /*2b20*/  UIADD3 UR14, UPT, UPT, UR4, 0x1806, URZ ;  /* 0x00001806040e7890 */ /* 0x000fe2000fffe0ff */
[----:B------:R-:W-:Y:S01]  /*2b30*/  UMOV UR33, 0x40004040 ;  /* 0x4000404000217882 */ /* 0x000fe20000000000 */
[----:B---3--:R-:W-:Y:S01]  /*2b40*/  UMOV UR42, UR8 ;  /* 0x00000008002a7c82 */ /* 0x008fe20008000000 */
[----:B------:R-:W-:-:S02]  /*2b50*/  UIADD3 UR10, UPT, UPT, UR4, 0x1c00, URZ ;  /* 0x00001c00040a7890 */ /* 0x000fc4000fffe0ff */
[----:B------:R-:W-:Y:S01]  /*2b60*/  UIADD3 UR8, UPT, UPT, UR4, 0x1c02, URZ ;  /* 0x00001c0204087890 */ /* 0x000fe2000fffe0ff */
[----:B------:R-:W-:Y:S01]  /*2b70*/  UMOV UR61, 0x40004040 ;  /* 0x40004040003d7882 */ /* 0x000fe20000000000 */
[----:B------:R-:W-:Y:S01]  /*2b80*/  UIADD3 UR6, UPT, UPT, UR4, 0x1c04, URZ ;  /* 0x00001c0404067890 */ /* 0x000fe2000fffe0ff */
[----:B------:R-:W-:Y:S01]  /*2b90*/  UMOV UR23, 0x40004040 ;  /* 0x4000404000177882 */ /* 0x000fe20000000000 */
[----:B------:R-:W-:Y:S01]  /*2ba0*/  UMOV UR53, 0x40004040 ;  /* 0x4000404000357882 */ /* 0x000fe20000000000 */
[----:B------:R-:W-:Y:S01]  /*2bb0*/  UIADD3 UR4, UPT, UPT, UR4, 0x1c06, URZ ;  /* 0x00001c0604047890 */ /* 0x000fe2000fffe0ff */
[----:B------:R-:W-:Y:S01]  /*2bc0*/  UMOV UR21, 0x40004040 ;  /* 0x4000404000157882 */ /* 0x000fe20000000000 */
[----:B------:R-:W-:Y:S01]  /*2bd0*/  UMOV UR47, 0x40004040 ;  /* 0x40004040002f7882 */ /* 0x000fe20000000000 */
[----:B------:R-:W-:Y:S01]  /*2be0*/  UMOV UR43, 0x40004040 ;  /* 0x40004040002b7882 */ /* 0x000fe20000000000 */
[----:B------:R-:W-:Y:S01]  /*2bf0*/  UMOV UR17, 0x40004040 ;  /* 0x4000404000117882 */ /* 0x000fe20000000000 */
[----:B------:R-:W-:Y:S01]  /*2c00*/  UMOV UR38, UR26 ;  /* 0x0000001a00267c82 */ /* 0x000fe20008000000 */
[----:B-1----:R-:W-:Y:S01]  /*2c10*/  UMOV UR58, 0x0 ;  /* 0x00000000003a7882 */ /* 0x002fe20000000000 */
[----:B------:R-:W-:Y:S01]  /*2c20*/  UMOV UR59, 0x8100490 ;  /* 0x08100490003b7882 */ /* 0x000fe20000000000 */
[----:B----4-:R-:W-:Y:S01]  /*2c30*/  UMOV UR64, 0x0 ;  /* 0x0000000000407882 */ /* 0x010fe20000000000 */
        /* <DEDUP_REMOVED lines=17> */
[----:B------:R-:W-:Y:S01]  /*2d50*/  UMOV UR26, UR40 ;  /* 0x00000028001a7c82 */ /* 0x000fe20008000000 */
[----:B------:R-:W-:Y:S01]  /*2d60*/  UMOV UR27, 0x40004040 ;  /* 0x40004040001b7882 */ /* 0x000fe20000000000 */
[----:B------:R-:W-:Y:S01]  /*2d70*/  UMOV UR30, 0x0 ;  /* 0x00000000001e7882 */ /* 0x000fe20000000000 */
[----:B------:R-:W-:Y:S01]  /*2d80*/  UMOV UR31, 0x8100490 ;  /* 0x08100490001f7882 */ /* 0x000fe20000000000 */
[----:B------:R-:W-:Y:S01]  /*2d90*/  UMOV UR5, 0x40004040 ;  /* 0x4000404000057882 */ /* 0x000fe20000000000 */
[----:B-1----:R-:W-:Y:S01]  /*2da0*/  R2UR UR59, R5 ;  /* 0x00000000053b72ca */ /* 0x002fe200000e0000 */
[----:B------:R-:W-:Y:S01]  /*2db0*/  UMOV UR68, 0x0 ;  /* 0x0000000000447882 */ /* 0x000fe20000000000 */
[----:B------:R-:W-:Y:S01]  /*2dc0*/  UMOV UR69, 0x8100490 ;  /* 0x0810049000457882 */ /* 0x000fe20000000000 */
[----:B------:R-:W-:-:S10]  /*2dd0*/  UMOV UR19, 0x40004040 ;  /* 0x4000404000137882 */ /* 0x000fd40000000000 */
[----:B------:R1:W-:Y:S02]  /*2de0*/  UTCHMMA gdesc[UR32], gdesc[UR66], tmem[UR59], tmem[UR64], idesc[UR65], UPT ;  /* 0x00ff4042200075ea */ /* 0x0003e4000b80003b */
[----:B-1----:R-:W-:Y:S02]  /*2df0*/  UMOV UR59, 0x8100490 ;  /* 0x08100490003b7882 */ /* 0x002fe40000000000 */
[----:B------:R1:W-:Y:S01]  /*2e00*/  UTCHMMA gdesc[UR22], gdesc[UR60], tmem[UR77], tmem[UR58], idesc[UR59], UPT ;  /* 0x00ff3a3c160075ea */ /* 0x0003e2000b80004d */
        /* <DEDUP_REMOVED lines=8> */
[----:B------:R-:W-:Y:S05]  /*2e90*/  BRA.U UP3, `(.L_x_48) ;  /* 0x0000000103047547 */ /* 0x000fea000b800000 */
[----:B-1----:R-:W-:Y:S05]  /*2ea0*/  BPT.TRAP 0x1 ;  /* 0x000000040000795c */ /* 0x002fea0000300000 */
.L_x_48:
[----:B-1----:R-:W-:-:S09]  /*2eb0*/  UIADD3 UR4, UPT, UPT, UR12, 0x58060, URZ ;  /* 0x000580600c047890 */ /* 0x002fd2000fffe0ff */
[----:B------:R1:W-:Y:S01]  /*2ec0*/  UTCBAR [UR4], URZ ;  /* 0x000000ff040073e9 */ /* 0x0003e200080000ff */
[----:B------:R-:W-:Y:S05]  /*2ed0*/  BRA.U !UP1, `(.L_x_49) ;  /* 0x0000000109047547 */ /* 0x000fea000b800000 */
[----:B-1----:R-:W-:Y:S05]  /*2ee0*/  BPT.TRAP 0x1 ;  /* 0x000000040000795c */ /* 0x002fea0000300000 */
.L_x_49:
[----:B-1----:R-:W-:-:S09]  /*2ef0*/  UIADD3 UR4, UPT, UPT, UR13, 0x58038, URZ ;  /* 0x000580380d047890 */ /* 0x002fd2000fffe0ff */
[----:B------:R1:W-:Y:S01]  /*2f00*/  UTCBAR [UR4], URZ ;  /* 0x000000ff040073e9 */ /* 0x0003e200080000ff */
[----:B------:R-:W-:Y:S05]  /*2f10*/  BRA.U !UP1, `(.L_x_50) ;  /* 0x0000000109047547 */ /* 0x000fea000b800000 */
[----:B-1----:R-:W-:Y:S05]  /*2f20*/  BPT.TRAP 0x1 ;  /* 0x000000040000795c */ /* 0x002fea0000300000 */
.L_x_50:
[----:B-1----:R-:W-:Y:S01]  /*2f30*/  ULEA UR4, UR62, UR12, 0x3 ;  /* 0x0000000c3e047291 */ /* 0x002fe2000f8e18ff */
[----:B------:R-:W-:-:S08]  /*2f40*/  SHF.L.U32 R2, R8, 0x1f, RZ ;  /* 0x0000001f08027819 */ /* 0x000fd000000006ff */
[----:B------:R-:W1:Y:S02]  /*2f50*/  SYNCS.PHASECHK.TRANS64.TRYWAIT P0, [UR4+0x58020], R2 ;  /* 0x05802002ff0075a7 */ /* 0x000e640008001104 */
[----:B-1----:R-:W-:Y:S05]  /*2f60*/  @!P0 BRA `(.L_x_51) ;  /* 0x0000021c00848947 */ /* 0x002fea0003800000 */
.L_x_421:
[----:B------:R-:W-:-:S04]  /*2f70*/  UIADD3 UR4, UPT, UPT, UR62, 0x1, URZ ;  /* 0x000000013e047890 */ /* 0x000fc8000fffe0ff */
[----:B------:R-:W-:-:S04]  /*2f80*/  UISETP.NE.AND UP0, UPT, UR4, 0x3, UPT ;  /* 0x000000030400788c */ /* 0x000fc8000bf05270 */
[----:B------:R-:W-:Y:S02]  /*2f90*/  USEL UR5, URZ, 0x1, UP0 ;  /* 0x00000001ff057887 */ /* 0x000fe40008000000 */
[----:B------:R-:W-:-:S04]  /*2fa0*/  USEL UR63, UR4, URZ, UP0 ;  /* 0x000000ff043f7287 */ /* 0x000fc80008000000 */
[----:B------:R-:W-:Y:S01]  /*2fb0*/  LOP3.LUT R8, R8, UR5, RZ, 0x3c, !PT ;  /* 0x0000000508087c12 */ /* 0x000fe2000f8e3cff */
[----:B------:R-:W-:Y:S05]  /*2fc0*/  BRA.U UP5, `(.L_x_52) ;  /* 0x0000000105047547 */ /* 0x000fea000b800000 */
[----:B------:R-:W-:Y:S05]  /*2fd0*/  BPT.TRAP 0x1 ;  /* 0x000000040000795c */ /* 0x000fea0000300000 */
.L_x_52:
[----:B-1----:R-:W-:-:S04]  /*2fe0*/  SHF.L.U32 R2, R12, 0x1f, RZ ;  /* 0x0000001f0c027819 */ /* 0x002fc800000006ff */
[----:B------:R-:W1:Y:S02]  /*2ff0*/  SYNCS.PHASECHK.TRANS64.TRYWAIT P0, [UR12+0x580a0], R2 ;  /* 0x0580a002ff0075a7 */ /* 0x000e64000800110c */
[----:B-1----:R-:W-:Y:S05]  /*3000*/  @!P0 BRA `(.L_x_53) ;  /* 0x0000021c00748947 */ /* 0x002fea0003800000 */
.L_x_423:
[----:B------:R-:W-:Y:S05]  /*3010*/  BRA.U UP4, `(.L_x_54) ;  /* 0x0000000104047547 */ /* 0x000fea000b800000 */
[----:B------:R-:W-:Y:S05]  /*3020*/  BPT.TRAP 0x1 ;  /* 0x000000040000795c */ /* 0x000fea0000300000 */
.L_x_54:
[----:B------:R-:W-:Y:S01]  /*3030*/  LOP3.LUT R6, R9, 0x1, RZ, 0x3c, !PT ;  /* 0x0000000109067812 */ /* 0x000fe200078e3cff */
[----:B------:R-:W-:Y:S01]  /*3040*/  IMAD.MOV.U32 R3, RZ, RZ, 0x20 ;  /* 0x00000020ff037424 */ /* 0x000fe200078e00ff */
[----:B-1----:R-:W-:Y:S02]  /*3050*/  MOV R2, 0x100 ;  /* 0x0000010000027802 */ /* 0x002fe40000000f00 */
[----:B------:R-:W-:-:S04]  /*3060*/  SHF.L.U32 R0, R6, 0x1f, RZ ;  /* 0x0000001f06007819 */ /* 0x000fc800000006ff */
[----:B------:R1:W2:Y:S02]  /*3070*/  SYNCS.PHASECHK.TRANS64.TRYWAIT P0, [UR12+0x58058], R0 ;  /* 0x05805800ff0075a7 */ /* 0x0002a4000800110c */
[----:B-1----:R-:W-:Y:S01]  /*3080*/  IMAD.MOV.U32 R0, RZ, RZ, 0x28 ;  /* 0x00000028ff007424 */ /* 0x002fe200078e00ff */
[----:B--2---:R-:W-:Y:S06]  /*3090*/  @!P0 BRA `(.L_x_55) ;  /* 0x0000021c00688947 */ /* 0x004fec0003800000 */
.L_x_425:
[----:B------:R-:W-:Y:S01]  /*30a0*/  R2UR UR19, R0 ;  /* 0x00000000001372ca */ /* 0x000fe200000e0000 */
[----:B------:R-:W-:Y:S01]  /*30b0*/  IMAD.MOV.U32 R0, RZ, RZ, 0x30 ;  /* 0x00000030ff007424 */ /* 0x000fe200078e00ff */
[----:B------:R-:W-:Y:S01]  /*30c0*/  R2UR UR20, R3 ;  /* 0x00000000031472ca */ /* 0x000fe200000e0000 */
[----:B------:R-:W-:Y:S01]  /*30d0*/  IMAD.MOV.U32 R3, RZ, RZ, 0x100 ;  /* 0x00000100ff037424 */ /* 0x000fe200078e00ff */
[----:B------:R-:W-:Y:S01]  /*30e0*/  R2UR UR21, R2 ;  /* 0x00000000021572ca */ /* 0x000fe200000e0000 */
[----:B------:R-:W-:Y:S01]  /*30f0*/  ULOP3.LUT UR13, UR70, 0x2000000, URZ, 0xfc, !UPT ;  /* 0x02000000460d7892 */ /* 0x000fe2000f8efcff */
[----:B------:R-:W-:Y:S01]  /*3100*/  R2UR UR16, R0 ;  /* 0x00000000001072ca */ /* 0x000fe200000e0000 */
[----:B------:R-:W-:Y:S01]  /*3110*/  IMAD.MOV.U32 R2, RZ, RZ, 0x38 ;  /* 0x00000038ff027424 */ /* 0x000fe200078e00ff */
[C---:B------:R-:W-:Y:S01]  /*3120*/  R2UR UR18, R3.reuse ;  /* 0x00000000031272ca */ /* 0x040fe200000e0000 */
[----:B------:R-:W-:Y:S01]  /*3130*/  IMAD.MOV.U32 R0, RZ, RZ, 0x100 ;  /* 0x00000100ff007424 */ /* 0x000fe200078e00ff */
[----:B------:R-:W-:Y:S01]  /*3140*/  ULEA UR4, UR62, UR13, 0xb ;  /* 0x0000000d3e047291 */ /* 0x000fe2000f8e58ff */
[----:B------:R-:W-:Y:S01]  /*3150*/  R2UR UR17, R3 ;  /* 0x00000000031172ca */ /* 0x000fe200000e0000 */
[----:B------:R-:W-:Y:S01]  /*3160*/  UMOV UR28, 0x0 ;  /* 0x00000000001c7882 */ /* 0x000fe20000000000 */
[----:B------:R-:W-:Y:S01]  /*3170*/  R2UR UR14, R2 ;  /* 0x00000000020e72ca */ /* 0x000fe200000e0000 */
[----:B------:R-:W-:Y:S01]  /*3180*/  UIADD3 UR10, UPT, UPT, UR4, 0x80, URZ ;  /* 0x00000080040a7890 */ /* 0x000fe2000fffe0ff */
[----:B------:R-:W-:Y:S01]  /*3190*/  R2UR UR15, R0 ;  /* 0x00000000000f72ca */ /* 0x000fe200000e0000 */
[----:B------:R-:W-:-:S02]  /*31a0*/  UIADD3 UR8, UPT, UPT, UR4, 0x100, URZ ;  /* 0x0000010004087890 */ /* 0x000fc4000fffe0ff */
[----:B------:R-:W-:Y:S01]  /*31b0*/  UIADD3 UR6, UPT, UPT, UR4, 0x180, URZ ;  /* 0x0000018004067890 */ /* 0x000fe2000fffe0ff */
        /* <DEDUP_REMOVED lines=8> */
[----:B------:R2:W-:Y:S01]  /*3240*/  UTCHMMA tmem[UR20], gdesc[UR4], tmem[UR21], tmem[UR28], idesc[UR29], !UPT ;  /* 0x00ff1c04140079ea */ /* 0x0005e2000f800015 */
[----:B------:R-:W-:Y:S01]  /*3250*/  UMOV UR22, 0x0 ;  /* 0x0000000000167882 */ /* 0x000fe20000000000 */
[----:B------:R-:W-:Y:S01]  /*3260*/  UMOV UR23, 0x8410490 ;  /* 0x0841049000177882 */ /* 0x000fe20000000000 */
[----:B------:R-:W-:Y:S01]  /*3270*/  UMOV UR7, 0x40004040 ;  /* 0x4000404000077882 */ /* 0x000fe20000000000 */
[----:B------:R2:W-:Y:S01]  /*3280*/  UTCHMMA tmem[UR19], gdesc[UR10], tmem[UR18], tmem[UR26], idesc[UR27], UPT ;  /* 0x00ff1a0a130079ea */ /* 0x0005e2000b800012 */
[----:B------:R2:W-:Y:S01]  /*3290*/  UTCHMMA tmem[UR16], gdesc[UR8], tmem[UR17], tmem[UR24], idesc[UR25], UPT ;  /* 0x00ff1808100079ea */ /* 0x0005e2000b800011 */
[----:B------:R2:W-:Y:S01]  /*32a0*/  UTCHMMA tmem[UR14], gdesc[UR6], tmem[UR15], tmem[UR22], idesc[UR23], UPT ;  /* 0x00ff16060e0079ea */ /* 0x0005e2000b80000f */
[----:B------:R-:W-:Y:S05]  /*32b0*/  BRA.U UP5, `(.L_x_56) ;  /* 0x0000000105047547 */ /* 0x000fea000b800000 */
[----:B--2---:R-:W-:Y:S05]  /*32c0*/  BPT.TRAP 0x1 ;  /* 0x000000040000795c */ /* 0x004fea0000300000 */
.L_x_56:
[----:B--2---:R-:W2:Y:S01]  /*32d0*/  LDCU UR5, c[0x0][0x384] ;  /* 0x00007080ff0577ac */ /* 0x004ea20008000800 */
[----:B------:R-:W-:Y:S01]  /*32e0*/  LOP3.LUT R0, R10, 0x1, RZ, 0x3c, !PT ;  /* 0x000000010a007812 */ /* 0x000fe200078e3cff */
[----:B------:R-:W-:Y:S01]  /*32f0*/  UIADD3 UR4, UPT, UPT, UR12, 0x58090, URZ ;  /* 0x000580900c047890 */ /* 0x000fe2000fffe0ff */
[----:B------:R-:W-:Y:S01]  /*3300*/  UMOV UR70, URZ ;  /* 0x000000ff00467c82 */ /* 0x000fe20008000000 */
[----:B------:R-:W-:Y:S01]  /*3310*/  UMOV UR77, UR76 ;  /* 0x0000004c004d7c82 */ /* 0x000fe20008000000 */
[----:B------:R-:W-:-:S06]  /*3320*/  UMOV UR75, UR62 ;  /* 0x0000003e004b7c82 */ /* 0x000fcc0008000000 */
[----:B------:R3:W-:Y:S01]  /*3330*/  UTCBAR [UR4], URZ ;  /* 0x000000ff040073e9 */ /* 0x0007e200080000ff */
[----:B--2---:R-:W-:-:S09]  /*3340*/  UISETP.GE.AND UP0, UPT, UR5, 0x41, UPT ;  /* 0x000000410500788c */ /* 0x004fd2000bf06270 */
[----:B------:R-:W-:Y:S05]  /*3350*/  BRA.U !UP0, `(.L_x_57) ;  /* 0x0000001d086c7547 */ /* 0x000fea000b800000 */
[----:B---3--:R-:W2:Y:S01]  /*3360*/  LDCU UR4, c[0x0][0x384] ;  /* 0x00007080ff0477ac */ /* 0x008ea20008000800 */
[----:B------:R-:W-:Y:S01]  /*3370*/  UMOV UR70, URZ ;  /* 0x000000ff00467c82 */ /* 0x000fe20008000000 */
[----:B------:R-:W-:Y:S01]  /*3380*/  UMOV UR75, UR62 ;  /* 0x0000003e004b7c82 */ /* 0x000fe20008000000 */
[----:B------:R-:W-:Y:S01]  /*3390*/  UMOV UR72, UR62 ;  /* 0x0000003e00487c82 */ /* 0x000fe20008000000 */
[----:B--2---:R-:W-:-:S04]  /*33a0*/  UIADD3 UR5, UPT, UPT, UR4, 0x3f, URZ ;  /* 0x0000003f04057890 */ /* 0x004fc8000fffe0ff */
[----:B------:R-:W-:-:S04]  /*33b0*/  USHF.R.S32.HI UR4, URZ, 0x1f, UR5 ;  /* 0x0000001fff047899 */ /* 0x000fc80008011405 */
[----:B------:R-:W-:-:S04]  /*33c0*/  ULEA.HI UR4, UR4, UR5, URZ, 0x6 ;  /* 0x0000000504047291 */ /* 0x000fc8000f8f30ff */
[----:B------:R-:W-:-:S04]  /*33d0*/  USHF.R.S32.HI UR4, URZ, 0x6, UR4 ;  /* 0x00000006ff047899 */ /* 0x000fc80008011404 */
[----:B------:R-:W-:-:S04]  /*33e0*/  UISETP.LT.AND UP0, UPT, UR4, 0x2, UPT ;  /* 0x000000020400788c */ /* 0x000fc8000bf01270 */
[----:B------:R-:W-:-:S04]  /*33f0*/  USEL UR5, UR4, 0x2, UP0 ;  /* 0x0000000204057887 */ /* 0x000fc80008000000 */
[----:B------:R-:W-:-:S04]  /*3400*/  UIADD3 UR4, UPT, UPT, -UR5, UR76, UR4 ;  /* 0x0000004c05047290 */ /* 0x000fc8000fffe104 */
[----:B------:R-:W-:-:S12]  /*3410*/  UIADD3 UR77, UPT, UPT, UR4, 0x1, URZ ;  /* 0x00000001044d7890 */ /* 0x000fd8000fffe0ff */
.L_x_76:
[----:B------:R-:W-:Y:S01]  /*3420*/  MOV R9, R6 ;  /* 0x0000000600097202 */ /* 0x000fe20000000f00 */
[----:B------:R-:W-:Y:S01]  /*3430*/  UIADD3 UR76, UPT, UPT, UR76, 0x1, URZ ;  /* 0x000000014c4c7890 */ /* 0x000fe2000fffe0ff */
[----:B------:R-:W-:Y:S03]  /*3440*/  MOV R10, R0 ;  /* 0x00000000000a7202 */ /* 0x000fe60000000f00 */
[----:B------:R-:W-:Y:S01]  /*3450*/  UISETP.NE.AND UP2, UPT, UR76, UR77, UPT ;  /* 0x0000004d4c00728c */ /* 0x000fe2000bf45270 */
[----:B--2---:R-:W-:Y:S05]  /*3460*/  BRA.U !UP1, `(.L_x_58) ;  /* 0x0000000109047547 */ /* 0x004fea000b800000 */
[----:B------:R-:W-:Y:S05]  /*3470*/  BPT.TRAP 0x1 ;  /* 0x000000040000795c */ /* 0x000fea0000300000 */
.L_x_58:
[----:B------:R-:W2:Y:S01]  /*3480*/  S2UR UR4, SR_CgaCtaId ;  /* 0x00000000000479c3 */ /* 0x000ea20000008800 */
[----:B------:R-:W-:Y:S01]  /*3490*/  UMOV UR12, 0x400 ;  /* 0x00000400000c7882 */ /* 0x000fe20000000000 */
[----:B------:R-:W-:Y:S01]  /*34a0*/  SHF.L.U32 R2, R8, 0x1f, RZ ;  /* 0x0000001f08027819 */ /* 0x000fe200000006ff */
[----:B--2---:R-:W-:Y:S04]  /*34b0*/  ULEA UR12, UR4, UR12, 0x18 ;  /* 0x0000000c040c7291 */ /* 0x004fe8000f8ec0ff */
[----:B------:R-:W-:Y:S09]  /*34c0*/  ULEA UR4, UR63, UR12, 0x3 ;  /* 0x0000000c3f047291 */ /* 0x000ff2000f8e18ff */
[----:B------:R-:W2:Y:S02]  /*34d0*/  SYNCS.PHASECHK.TRANS64.TRYWAIT P0, [UR4+0x58020], R2 ;  /* 0x05802002ff0075a7 */ /* 0x000ea40008001104 */
[----:B--2---:R-:W-:Y:S05]  /*34e0*/  @!P0 BRA `(.L_x_59) ;  /* 0x0000021800708947 */ /* 0x004fea0003800000 */
.L_x_427:
[----:B------:R-:W-:Y:S01]  /*34f0*/  UIADD3 UR15, UPT, UPT, UR12, 0x20000, URZ ;  /* 0x000200000c0f7890 */ /* 0x000fe2000fffe0ff */
[----:B--2---:R-:W-:Y:S01]  /*3500*/  IMAD.MOV.U32 R0, RZ, RZ, RZ ;  /* 0x000000ffff007224 */ /* 0x004fe200078e00ff */
[----:B------:R-:W-:Y:S01]  /*3510*/  USHF.R.U32.HI UR11, URZ, 0x4, UR12 ;  /* 0x00000004ff0b7899 */ /* 0x000fe2000801160c */
[----:B------:R-:W-:Y:S01]  /*3520*/  IMAD.MOV.U32 R2, RZ, RZ, RZ ;  /* 0x000000ffff027224 */ /* 0x000fe200078e00ff */
[----:B------:R-:W-:Y:S02]  /*3530*/  USHF.R.U32.HI UR4, URZ, 0x4, UR12 ;  /* 0x00000004ff047899 */ /* 0x000fe4000801160c */
[----:B------:R-:W-:Y:S01]  /*3540*/  USHF.R.U32.HI UR24, URZ, 0x4, UR12 ;  /* 0x00000004ff187899 */ /* 0x000fe2000801160c */
[C---:B------:R-:W-:Y:S01]  /*3550*/  R2UR UR35, R0.reuse ;  /* 0x00000000002372ca */ /* 0x040fe200000e0000 */
[----:B------:R-:W-:Y:S01]  /*3560*/  USHF.R.U32.HI UR25, URZ, 0x4, UR15 ;  /* 0x00000004ff197899 */ /* 0x000fe2000801160f */
[----:B------:R-:W-:Y:S01]  /*3570*/  R2UR UR48, R0 ;  /* 0x00000000003072ca */ /* 0x000fe200000e0000 */
[----:B------:R-:W-:Y:S01]  /*3580*/  USHF.R.U32.HI UR7, URZ, 0x4, UR12 ;  /* 0x00000004ff077899 */ /* 0x000fe2000801160c */
[----:B------:R-:W-:Y:S01]  /*3590*/  R2UR UR52, R2 ;  /* 0x00000000023472ca */ /* 0x000fe200000e0000 */
[----:B------:R-:W-:Y:S01]  /*35a0*/  ULOP3.LUT UR36, UR11, 0x3fff, URZ, 0xc0, !UPT ;  /* 0x00003fff0b247892 */ /* 0x000fe2000f8ec0ff */
[----:B------:R-:W-:Y:S01]  /*35b0*/  R2UR UR56, R0 ;  /* 0x00000000003872ca */ /* 0x000fe200000e0000 */
[----:B------:R-:W-:Y:S01]  /*35c0*/  USHF.R.U32.HI UR21, URZ, 0x4, UR12 ;  /* 0x00000004ff157899 */ /* 0x000fe2000801160c */
[----:B------:R-:W-:Y:S01]  /*35d0*/  R2UR UR60, R2 ;  /* 0x00000000023c72ca */ /* 0x000fe200000e0000 */
[----:B------:R-:W-:Y:S01]  /*35e0*/  ULOP3.LUT UR11, UR4, 0x3fff, URZ, 0xc0, !UPT ;  /* 0x00003fff040b7892 */ /* 0x000fe2000f8ec0ff */
[----:B------:R-:W-:Y:S01]  /*35f0*/  R2UR UR71, R0 ;  /* 0x00000000004772ca */ /* 0x000fe200000e0000 */
[----:B------:R-:W-:Y:S01]  /*3600*/  ULOP3.LUT UR4, UR24, 0x3fff, URZ, 0xc0, !UPT ;  /* 0x00003fff18047892 */ /* 0x000fe2000f8ec0ff */
[----:B------:R-:W-:Y:S01]  /*3610*/  R2UR UR74, R2 ;  /* 0x00000000024a72ca */ /* 0x000fe200000e0000 */
[----:B------:R-:W-:Y:S01]  /*3620*/  USHF.R.U32.HI UR14, URZ, 0x4, UR12 ;  /* 0x00000004ff0e7899 */ /* 0x000fe2000801160c */
[----:B------:R-:W-:Y:S01]  /*3630*/  R2UR UR73, R0 ;  /* 0x00000000004972ca */ /* 0x000fe200000e0000 */
[----:B------:R-:W-:Y:S01]  /*3640*/  ULOP3.LUT UR67, UR25, 0x3fff, URZ, 0xc0, !UPT ;  /* 0x00003fff19437892 */ /* 0x000fe2000f8ec0ff */
[C---:B------:R-:W-:Y:S01]  /*3650*/  R2UR UR25, R2.reuse ;  /* 0x00000000021972ca */ /* 0x040fe200000e0000 */
[----:B------:R-:W-:Y:S01]  /*3660*/  ULOP3.LUT UR19, UR7, 0x3fff, URZ, 0xc0, !UPT ;  /* 0x00003fff07137892 */ /* 0x000fe2000f8ec0ff */
[----:B------:R-:W-:Y:S01]  /*3670*/  R2UR UR62, R2 ;  /* 0x00000000023e72ca */ /* 0x000fe200000e0000 */
[----:B------:R-:W-:Y:S01]  /*3680*/  ULOP3.LUT UR7, UR21, 0x3fff, URZ, 0xc0, !UPT ;  /* 0x00003fff15077892 */ /* 0x000fe2000f8ec0ff */
        /* <DEDUP_REMOVED lines=9> */
[----:B------:R-:W-:Y:S02]  /*3720*/  ULOP3.LUT UR15, UR14, 0x3fff, URZ, 0xc0, !UPT ;  /* 0x00003fff0e0f7892 */ /* 0x000fe4000f8ec0ff */
[----:B------:R-:W-:Y:S02]  /*3730*/  ULOP3.LUT UR4, UR67, 0x10000, URZ, 0xfc, !UPT ;  /* 0x0001000043047892 */ /* 0x000fe4000f8efcff */
[----:B------:R-:W-:Y:S02]  /*3740*/  USHF.R.U32.HI UR9, URZ, 0x4, UR12 ;  /* 0x00000004ff097899 */ /* 0x000fe4000801160c */
[----:B------:R-:W-:Y:S02]  /*3750*/  USHF.R.U32.HI UR17, URZ, 0x4, UR12 ;  /* 0x00000004ff117899 */ /* 0x000fe4000801160c */
[----:B------:R-:W-:Y:S02]  /*3760*/  ULOP3.LUT UR18, UR6, 0x3fff, URZ, 0xc0, !UPT ;  /* 0x00003fff06127892 */ /* 0x000fe4000f8ec0ff */
[----:B------:R-:W-:Y:S02]  /*3770*/  ULOP3.LUT UR14, UR5, 0x3fff, URZ, 0xc0, !UPT ;  /* 0x00003fff050e7892 */ /* 0x000fe4000f8ec0ff */
[----:B------:R-:W-:Y:S02]  /*3780*/  ULOP3.LUT UR5, UR22, 0x3fff, URZ, 0xc0, !UPT ;  /* 0x00003fff16057892 */ /* 0x000fe4000f8ec0ff */
[----:B------:R-:W-:Y:S02]  /*3790*/  ULOP3.LUT UR6, UR15, 0x10000, URZ, 0xfc, !UPT ;  /* 0x000100000f067892 */ /* 0x000fe4000f8efcff */
[----:B------:R-:W-:Y:S02]  /*37a0*/  ULEA UR4, UR63, UR4, 0xb ;  /* 0x000000043f047291 */ /* 0x000fe4000f8e58ff */
[----:B------:R-:W-:Y:S02]  /*37b0*/  ULOP3.LUT UR32, UR9, 0x3fff, URZ, 0xc0, !UPT ;  /* 0x00003fff09207892 */ /* 0x000fe4000f8ec0ff */
[----:B------:R-:W-:Y:S02]  /*37c0*/  ULOP3.LUT UR9, UR17, 0x3fff, URZ, 0xc0, !UPT ;  /* 0x00003fff11097892 */ /* 0x000fe4000f8ec0ff */
[----:B------:R-:W-:Y:S02]  /*37d0*/  ULOP3.LUT UR15, UR7, 0x10000, URZ, 0xfc, !UPT ;  /* 0x00010000070f7892 */ /* 0x000fe4000f8efcff */
[----:B------:R-:W-:Y:S02]  /*37e0*/  ULOP3.LUT UR17, UR5, 0x10000, URZ, 0xfc, !UPT ;  /* 0x0001000005117892 */ /* 0x000fe4000f8efcff */
[----:B------:R-:W-:Y:S02]  /*37f0*/  USHF.R.U32.HI UR13, URZ, 0x4, UR12 ;  /* 0x00000004ff0d7899 */ /* 0x000fe4000801160c */
[----:B------:R-:W-:Y:S02]  /*3800*/  USHF.R.U32.HI UR8, URZ, 0x4, UR12 ;  /* 0x00000004ff087899 */ /* 0x000fe4000801160c */
[----:B------:R-:W-:Y:S02]  /*3810*/  USHF.R.U32.HI UR20, URZ, 0x4, UR12 ;  /* 0x00000004ff147899 */ /* 0x000fe4000801160c */
[----:B------:R-:W-:Y:S02]  /*3820*/  ULOP3.LUT UR13, UR13, 0x3fff, URZ, 0xc0, !UPT ;  /* 0x00003fff0d0d7892 */ /* 0x000fe4000f8ec0ff */
[----:B------:R-:W-:Y:S02]  /*3830*/  USHF.R.U32.HI UR10, URZ, 0x4, UR12 ;  /* 0x00000004ff0a7899 */ /* 0x000fe4000801160c */
[----:B------:R-:W-:Y:S02]  /*3840*/  USHF.R.U32.HI UR16, URZ, 0x4, UR12 ;  /* 0x00000004ff107899 */ /* 0x000fe4000801160c */
[----:B------:R-:W-:Y:S02]  /*3850*/  ULOP3.LUT UR23, UR8, 0x3fff, URZ, 0xc0, !UPT ;  /* 0x00003fff08177892 */ /* 0x000fe4000f8ec0ff */
        /* <DEDUP_REMOVED lines=8> */
[----:B------:R-:W-:Y:S01]  /*38e0*/  UIADD3 UR8, UPT, UPT, UR13, 0x2, URZ ;  /* 0x000000020d087890 */ /* 0x000fe2000fffe0ff */
[----:B------:R-:W-:Y:S01]  /*38f0*/  R2UR UR13, R0 ;  /* 0x00000000000d72ca */ /* 0x000fe200000e0000 */
[----:B------:R-:W-:Y:S02]  /*3900*/  UIADD3 UR38, UPT, UPT, UR4, 0x2, URZ ;  /* 0x0000000204267890 */ /* 0x000fe4000fffe0ff */
[----:B------:R-:W-:Y:S02]  /*3910*/  UIADD3 UR36, UPT, UPT, UR36, 0x4, URZ ;  /* 0x0000000424247890 */ /* 0x000fe4000fffe0ff */
[----:B------:R-:W-:Y:S02]  /*3920*/  UIADD3 UR26, UPT, UPT, UR18, 0x406, URZ ;  /* 0x00000406121a7890 */ /* 0x000fe4000fffe0ff */
[----:B------:R-:W-:Y:S02]  /*3930*/  UIADD3 UR18, UPT, UPT, UR9, 0x806, URZ ;  /* 0x0000080609127890 */ /* 0x000fe4000fffe0ff */
[----:B------:R-:W-:Y:S02]  /*3940*/  ULOP3.LUT UR34, UR34, 0x10000, URZ, 0xfc, !UPT ;  /* 0x0001000022227892 */ /* 0x000fe4000f8efcff */
[----:B------:R-:W-:Y:S02]  /*3950*/  ULOP3.LUT UR32, UR32, 0x10000, URZ, 0xfc, !UPT ;  /* 0x0001000020207892 */ /* 0x000fe4000f8efcff */
[----:B------:R-:W-:Y:S02]  /*3960*/  UIADD3 UR34, UPT, UPT, UR34, 0x6, URZ ;  /* 0x0000000622227890 */ /* 0x000fe4000fffe0ff */
[----:B------:R-:W-:Y:S02]  /*3970*/  UIADD3 UR46, UPT, UPT, UR4, 0x6, URZ ;  /* 0x00000006042e7890 */ /* 0x000fe4000fffe0ff */
[----:B------:R-:W-:Y:S02]  /*3980*/  ULOP3.LUT UR23, UR23, 0x10000, URZ, 0xfc, !UPT ;  /* 0x0001000017177892 */ /* 0x000fe4000f8efcff */
[----:B------:R-:W-:Y:S02]  /*3990*/  ULOP3.LUT UR19, UR19, 0x10000, URZ, 0xfc, !UPT ;  /* 0x0001000013137892 */ /* 0x000fe4000f8efcff */
[----:B------:R-:W-:Y:S02]  /*39a0*/  UIADD3 UR32, UPT, UPT, UR32, 0x400, URZ ;  /* 0x0000040020207890 */ /* 0x000fe4000fffe0ff */
[----:B------:R-:W-:Y:S02]  /*39b0*/  UIADD3 UR44, UPT, UPT, UR4, 0x200, URZ ;  /* 0x00000200042c7890 */ /* 0x000fe4000fffe0ff */
[----:B------:R-:W-:Y:S02]  /*39c0*/  ULOP3.LUT UR14, UR14, 0x10000, URZ, 0xfc, !UPT ;  /* 0x000100000e0e7892 */ /* 0x000fe4000f8efcff */
[----:B------:R-:W-:Y:S02]  /*39d0*/  UIADD3 UR30, UPT, UPT, UR23, 0x402, URZ ;  /* 0x00000402171e7890 */ /* 0x000fe4000fffe0ff */
[----:B------:R-:W-:Y:S02]  /*39e0*/  UIADD3 UR28, UPT, UPT, UR19, 0x404, URZ ;  /* 0x00000404131c7890 */ /* 0x000fe4000fffe0ff */
[----:B------:R-:W-:Y:S02]  /*39f0*/  UIADD3 UR24, UPT, UPT, UR14, 0x800, URZ ;  /* 0x000008000e187890 */ /* 0x000fe4000fffe0ff */
[----:B------:R-:W-:Y:S02]  /*3a00*/  ULOP3.LUT UR11, UR11, 0x10000, URZ, 0xfc, !UPT ;  /* 0x000100000b0b7892 */ /* 0x000fe4000f8efcff */
[----:B------:R-:W-:Y:S02]  /*3a10*/  ULOP3.LUT UR10, UR10, 0x10000, URZ, 0xfc, !UPT ;  /* 0x000100000a0a7892 */ /* 0x000fe4000f8efcff */
[----:B------:R-:W-:Y:S02]  /*3a20*/  UIADD3 UR22, UPT, UPT, UR11, 0x802, URZ ;  /* 0x000008020b167890 */ /* 0x000fe4000fffe0ff */
[----:B------:R-:W-:Y:S02]  /*3a30*/  UIADD3 UR20, UPT, UPT, UR10, 0x804, URZ ;  /* 0x000008040a147890 */ /* 0x000fe4000fffe0ff */
[----:B------:R-:W-:Y:S02]  /*3a40*/  UIADD3 UR16, UPT, UPT, UR16, 0xc00, URZ ;  /* 0x00000c0010107890 */ /* 0x000fe4000fffe0ff */
[----:B------:R-:W-:Y:S02]  /*3a50*/  UIADD3 UR14, UPT, UPT, UR15, 0xc02, URZ ;  /* 0x00000c020f0e7890 */ /* 0x000fe4000fffe0ff */
[----:B------:R-:W-:Y:S01]  /*3a60*/  UIADD3 UR10, UPT, UPT, UR17, 0xc04, URZ ;  /* 0x00000c04110a7890 */ /* 0x000fe2000fffe0ff */
[----:B------:R-:W-:Y:S01]  /*3a70*/  UMOV UR40, 0x0 ;  /* 0x0000000000287882 */ /* 0x000fe20000000000 */
[----:B------:R-:W-:Y:S01]  /*3a80*/  UMOV UR41, 0x8100490 ;  /* 0x0810049000297882 */ /* 0x000fe20000000000 */
[----:B------:R-:W-:Y:S01]  /*3a90*/  UMOV UR7, 0x40004040 ;  /* 0x4000404000077882 */ /* 0x000fe20000000000 */
[----:B------:R-:W-:Y:S01]  /*3aa0*/  UMOV UR5, 0x40004040 ;  /* 0x4000404000057882 */ /* 0x000fe20000000000 */
[----:B------:R-:W-:Y:S01]  /*3ab0*/  UMOV UR42, 0x0 ;  /* 0x00000000002a7882 */ /* 0x000fe20000000000 */
[----:B------:R2:W-:Y:S01]  /*3ac0*/  UTCHMMA gdesc[UR6], gdesc[UR4], tmem[UR35], tmem[UR40], idesc[UR41], !UPT ;  /* 0x00ff2804060075ea */ /* 0x0005e2000f800023 */
[----:B------:R-:W-:Y:S01]  /*3ad0*/  UMOV UR43, 0x8100490 ;  /* 0x08100490002b7882 */ /* 0x000fe20000000000 */
[----:B------:R-:W-:Y:S01]  /*3ae0*/  UMOV UR9, 0x40004040 ;  /* 0x4000404000097882 */ /* 0x000fe20000000000 */
[----:B------:R-:W-:Y:S01]  /*3af0*/  UMOV UR39, 0x40004040 ;  /* 0x4000404000277882 */ /* 0x000fe20000000000 */
        /* <DEDUP_REMOVED lines=21> */
[----:B--2---:R-:W-:Y:S02]  /*3c50*/  UIADD3 UR40, UPT, UPT, UR4, 0x4, URZ ;  /* 0x0000000404287890 */ /* 0x004fe4000fffe0ff */
[----:B------:R-:W-:Y:S01]  /*3c60*/  UIADD3 UR6, UPT, UPT, UR21, 0xc06, URZ ;  /* 0x00000c0615067890 */ /* 0x000fe2000fffe0ff */
[----:B------:R-:W-:Y:S01]  /*3c70*/  UMOV UR41, 0x40004040 ;  /* 0x4000404000297882 */ /* 0x000fe20000000000 */
[----:B---3--:R-:W-:Y:S01]  /*3c80*/  UIADD3 UR42, UPT, UPT, UR4, 0x202, URZ ;  /* 0x00000202042a7890 */ /* 0x008fe2000fffe0ff */
[----:B------:R-:W-:Y:S01]  /*3c90*/  UMOV UR35, 0x40004040 ;  /* 0x4000404000237882 */ /* 0x000fe20000000000 */
[----:B------:R-:W-:Y:S03]  /*3ca0*/  UMOV UR8, 0x0 ;  /* 0x0000000000087882 */ /* 0x000fe60000000000 */
[----:B------:R2:W-:Y:S01]  /*3cb0*/  UTCHMMA gdesc[UR36], gdesc[UR40], tmem[UR48], tmem[UR50], idesc[UR51], UPT ;  /* 0x00ff3228240075ea */ /* 0x0005e2000b800030 */
[----:B------:R3:W-:Y:S01]  /*3cc0*/  UTCHMMA gdesc[UR34], gdesc[UR46], tmem[UR52], tmem[UR54], idesc[UR55], UPT ;  /* 0x00ff362e220075ea */ /* 0x0007e2000b800034 */
[----:B------:R4:W-:Y:S01]  /*3cd0*/  UTCHMMA gdesc[UR32], gdesc[UR44], tmem[UR56], tmem[UR58], idesc[UR59], UPT ;  /* 0x00ff3a2c200075ea */ /* 0x0009e2000b800038 */
[----:B------:R-:W-:Y:S01]  /*3ce0*/  UMOV UR9, 0x8100490 ;  /* 0x0810049000097882 */ /* 0x000fe20000000000 */
[----:B------:R-:W-:Y:S01]  /*3cf0*/  UMOV UR43, 0x40004040 ;  /* 0x40004040002b7882 */ /* 0x000fe20000000000 */
[----:B------:R-:W-:Y:S01]  /*3d00*/  UMOV UR25, 0x40004040 ;  /* 0x4000404000197882 */ /* 0x000fe20000000000 */
[----:B------:R5:W-:Y:S01]  /*3d10*/  UTCHMMA gdesc[UR30], gdesc[UR42], tmem[UR60], tmem[UR8], idesc[UR9], UPT ;  /* 0x00ff082a1e0075ea */ /* 0x000be2000b80003c */
[----:B------:R-:W-:Y:S01]  /*3d20*/  UMOV UR21, 0x40004040 ;  /* 0x4000404000157882 */ /* 0x000fe20000000000 */
[----:B------:R-:W-:Y:S01]  /*3d30*/  UMOV UR11, 0x40004040 ;  /* 0x40004040000b7882 */ /* 0x000fe20000000000 */
[----:B------:R-:W-:Y:S01]  /*3d40*/  UMOV UR61, 0x40004040 ;  /* 0x40004040003d7882 */ /* 0x000fe20000000000 */
[----:B--2---:R-:W-:Y:S02]  /*3d50*/  UIADD3 UR48, UPT, UPT, UR4, 0x204, URZ ;  /* 0x0000020404307890 */ /* 0x004fe4000fffe0ff */
[----:B------:R-:W-:Y:S02]  /*3d60*/  UIADD3 UR36, UPT, UPT, UR4, 0x206, URZ ;  /* 0x0000020604247890 */ /* 0x000fe4000fffe0ff */
[----:B------:R-:W-:Y:S02]  /*3d70*/  UIADD3 UR50, UPT, UPT, UR4, 0x400, URZ ;  /* 0x0000040004327890 */ /* 0x000fe4000fffe0ff */
[----:B---3--:R-:W-:Y:S02]  /*3d80*/  UIADD3 UR52, UPT, UPT, UR4, 0x402, URZ ;  /* 0x0000040204347890 */ /* 0x008fe4000fffe0ff */
[----:B------:R-:W-:Y:S01]  /*3d90*/  UIADD3 UR34, UPT, UPT, UR4, 0x404, URZ ;  /* 0x0000040404227890 */ /* 0x000fe2000fffe0ff */
[----:B------:R2:W-:Y:S01]  /*3da0*/  UTCHMMA gdesc[UR28], gdesc[UR48], tmem[UR71], tmem[UR8], idesc[UR9], UPT ;  /* 0x00ff08301c0075ea */ /* 0x0005e2000b800047 */
[----:B------:R-:W-:Y:S01]  /*3db0*/  UIADD3 UR54, UPT, UPT, UR4, 0x406, URZ ;  /* 0x0000040604367890 */ /* 0x000fe2000fffe0ff */
[----:B------:R3:W-:Y:S01]  /*3dc0*/  UTCHMMA gdesc[UR26], gdesc[UR36], tmem[UR74], tmem[UR8], idesc[UR9], UPT ;  /* 0x00ff08241a0075ea */ /* 0x0007e2000b80004a */
[----:B----4-:R-:W-:Y:S02]  /*3dd0*/  UIADD3 UR32, UPT, UPT, UR4, 0x600, URZ ;  /* 0x0000060004207890 */ /* 0x010fe4000fffe0ff */
[----:B------:R-:W-:Y:S02]  /*3de0*/  UIADD3 UR56, UPT, UPT, UR4, 0x602, URZ ;  /* 0x0000060204387890 */ /* 0x000fe4000fffe0ff */
[----:B------:R-:W-:Y:S02]  /*3df0*/  UIADD3 UR58, UPT, UPT, UR4, 0x604, URZ ;  /* 0x00000604043a7890 */ /* 0x000fe4000fffe0ff */
[----:B-----5:R-:W-:Y:S01]  /*3e00*/  UIADD3 UR60, UPT, UPT, UR4, 0x606, URZ ;  /* 0x00000606043c7890 */ /* 0x020fe2000fffe0ff */
[----:B------:R-:W-:Y:S01]  /*3e10*/  UMOV UR51, 0x40004040 ;  /* 0x4000404000337882 */ /* 0x000fe20000000000 */
[----:B------:R-:W-:Y:S01]  /*3e20*/  UMOV UR30, 0x0 ;  /* 0x00000000001e7882 */ /* 0x000fe20000000000 */
[----:B------:R4:W-:Y:S01]  /*3e30*/  UTCHMMA gdesc[UR24], gdesc[UR50], tmem[UR73], tmem[UR8], idesc[UR9], UPT ;  /* 0x00ff0832180075ea */ /* 0x0009e2000b800049 */
[----:B------:R-:W-:Y:S01]  /*3e40*/  UMOV UR31, 0x8100490 ;  /* 0x08100490001f7882 */ /* 0x000fe20000000000 */
[----:B------:R-:W-:Y:S01]  /*3e50*/  UMOV UR55, 0x40004040 ;  /* 0x4000404000377882 */ /* 0x000fe20000000000 */
[----:B------:R-:W-:Y:S01]  /*3e60*/  UMOV UR59, 0x40004040 ;  /* 0x40004040003b7882 */ /* 0x000fe20000000000 */
[----:B--2---:R-:W-:Y:S01]  /*3e70*/  UMOV UR28, 0x0 ;  /* 0x00000000001c7882 */ /* 0x004fe20000000000 */
[----:B------:R-:W-:Y:S01]  /*3e80*/  UMOV UR29, 0x8100490 ;  /* 0x08100490001d7882 */ /* 0x000fe20000000000 */
[----:B---3--:R-:W-:Y:S01]  /*3e90*/  R2UR UR26, R14 ;  /* 0x000000000e1a72ca */ /* 0x008fe200000e0000 */
[----:B------:R-:W-:Y:S01]  /*3ea0*/  UTCHMMA gdesc[UR22], gdesc[UR52], tmem[UR62], tmem[UR28], idesc[UR29], UPT ;  /* 0x00ff1c34160075ea */ /* 0x000fe2000b80003e */
[----:B------:R-:W-:Y:S01]  /*3eb0*/  UTCHMMA gdesc[UR20], gdesc[UR34], tmem[UR69], tmem[UR30], idesc[UR31], UPT ;  /* 0x00ff1e22140075ea */ /* 0x000fe2000b800045 */
[----:B------:R-:W-:Y:S01]  /*3ec0*/  UTCHMMA gdesc[UR18], gdesc[UR54], tmem[UR68], tmem[UR8], idesc[UR9], UPT ;  /* 0x00ff0836120075ea */ /* 0x000fe2000b800044 */
[----:B----4-:R-:W-:Y:S01]  /*3ed0*/  UMOV UR24, 0x0 ;  /* 0x0000000000187882 */ /* 0x010fe20000000000 */
[----:B------:R-:W-:Y:S08]  /*3ee0*/  UMOV UR25, 0x8100490 ;  /* 0x0810049000197882 */ /* 0x000ff00000000000 */
[----:B------:R-:W-:Y:S01]  /*3ef0*/  UISETP.NE.AND UP4, UPT, UR26, URZ, UPT ;  /* 0x000000ff1a00728c */ /* 0x000fe2000bf85270 */
[----:B------:R-:W-:Y:S01]  /*3f00*/  UTCHMMA gdesc[UR16], gdesc[UR32], tmem[UR66], tmem[UR24], idesc[UR25], UPT ;  /* 0x00ff1820100075ea */ /* 0x000fe2000b800042 */
[----:B------:R-:W-:Y:S01]  /*3f10*/  UTCHMMA gdesc[UR14], gdesc[UR56], tmem[UR65], tmem[UR28], idesc[UR29], UPT ;  /* 0x00ff1c380e0075ea */ /* 0x000fe2000b800041 */
[----:B------:R-:W-:Y:S01]  /*3f20*/  UTCHMMA gdesc[UR10], gdesc[UR58], tmem[UR64], tmem[UR30], idesc[UR31], UPT ;  /* 0x00ff1e3a0a0075ea */ /* 0x000fe2000b800040 */
[----:B------:R2:W-:Y:S02]  /*3f30*/  UTCHMMA gdesc[UR6], gdesc[UR60], tmem[UR13], tmem[UR8], idesc[UR9], UPT ;  /* 0x00ff083c060075ea */ /* 0x0005e4000b80000d */
[----:B--2---:R-:W-:Y:S04]  /*3f40*/  UIADD3 UR8, UPT, UPT, UR63, 0x1, URZ ;  /* 0x000000013f087890 */ /* 0x004fe8000fffe0ff */
[----:B------:R-:W-:Y:S04]  /*3f50*/  UISETP.NE.AND UP0, UPT, UR8, 0x3, UPT ;  /* 0x000000030800788c */ /* 0x000fe8000bf05270 */
[----:B------:R-:W-:Y:S02]  /*3f60*/  USEL UR9, URZ, 0x1, UP0 ;  /* 0x00000001ff097887 */ /* 0x000fe40008000000 */
[----:B------:R-:W-:Y:S04]  /*3f70*/  USEL UR62, UR8, URZ, UP0 ;  /* 0x000000ff083e7287 */ /* 0x000fe80008000000 */
[----:B------:R-:W-:Y:S01]  /*3f80*/  LOP3.LUT R8, R8, UR9, RZ, 0x3c, !PT ;  /* 0x0000000908087c12 */ /* 0x000fe2000f8e3cff */
[----:B------:R-:W-:Y:S07]  /*3f90*/  BRA.U UP4, `(.L_x_60) ;  /* 0x0000000104047547 */ /* 0x000fee000b800000 */
[----:B------:R-:W-:Y:S05]  /*3fa0*/  BPT.TRAP 0x1 ;  /* 0x000000040000795c */ /* 0x000fea0000300000 */
.L_x_60:
[----:B------:R-:W-:Y:S09]  /*3fb0*/  UIADD3 UR6, UPT, UPT, UR12, 0x58050, URZ ;  /* 0x000580500c067890 */ /* 0x000ff2000fffe0ff */
[----:B------:R2:W-:Y:S01]  /*3fc0*/  UTCBAR [UR6], URZ ;  /* 0x000000ff060073e9 */ /* 0x0005e200080000ff */
[----:B------:R-:W-:Y:S05]  /*3fd0*/  BRA.U UP5, `(.L_x_61) ;  /* 0x0000000105047547 */ /* 0x000fea000b800000 */
[----:B--2---:R-:W-:Y:S05]  /*3fe0*/  BPT.TRAP 0x1 ;  /* 0x000000040000795c */ /* 0x004fea0000300000 */
.L_x_61:
[----:B------:R-:W-:Y:S02]  /*3ff0*/  SHF.L.U32 R2, R12, 0x1f, RZ ;  /* 0x0000001f0c027819 */ /* 0x000fe400000006ff */
[----:B--2---:R-:W-:Y:S02]  /*4000*/  R2UR UR6, R13 ;  /* 0x000000000d0672ca */ /* 0x004fe400000e0000 */
[----:B------:R-:W2:Y:S11]  /*4010*/  SYNCS.PHASECHK.TRANS64.TRYWAIT P0, [UR12+0x580a8], R2 ;  /* 0x0580a802ff0075a7 */ /* 0x000eb6000800110c */
[----:B------:R-:W-:Y:S01]  /*4020*/  UISETP.NE.AND UP3, UPT, UR6, URZ, UPT ;  /* 0x000000ff0600728c */ /* 0x000fe2000bf65270 */
[----:B--2---:R-:W-:Y:S10]  /*4030*/  @!P0 BRA `(.L_x_62) ;  /* 0x0000020c00b48947 */ /* 0x004ff40003800000 */
.L_x_429:
[----:B------:R-:W-:Y:S05]  /*4040*/  BRA.U UP3, `(.L_x_63) ;  /* 0x0000000103047547 */ /* 0x000fea000b800000 */
[----:B------:R-:W-:Y:S05]  /*4050*/  BPT.TRAP 0x1 ;  /* 0x000000040000795c */ /* 0x000fea0000300000 */
.L_x_63:
[----:B-1----:R-:W-:Y:S01]  /*4060*/  SHF.L.U32 R4, R10, 0x1f, RZ ;  /* 0x0000001f0a047819 */ /* 0x002fe200000006ff */
[----:B--2---:R-:W-:Y:S02]  /*4070*/  HFMA2 R0, -RZ, RZ, 0, 2.288818359375e-05 ;  /* 0x00000180ff007431 */ /* 0x004fe400000001ff */
[----:B------:R-:W-:Y:S01]  /*4080*/  IMAD.MOV.U32 R2, RZ, RZ, 0xa0 ;  /* 0x000000a0ff027424 */ /* 0x000fe200078e00ff */
[----:B------:R-:W1:Y:S02]  /*4090*/  SYNCS.PHASECHK.TRANS64.TRYWAIT P0, [UR12+0x58068], R4 ;  /* 0x05806804ff0075a7 */ /* 0x000e64000800110c */
[----:B-1----:R-:W-:Y:S05]  /*40a0*/  @!P0 BRA `(.L_x_64) ;  /* 0x0000020c00b08947 */ /* 0x002fea0003800000 */
.L_x_431:
[----:B------:R-:W-:Y:S01]  /*40b0*/  ULEA UR6, UR72, UR67, 0xb ;  /* 0x0000004348067291 */ /* 0x000fe2000f8e58ff */
[----:B------:R-:W-:Y:S01]  /*40c0*/  R2UR UR21, R2 ;  /* 0x00000000021572ca */ /* 0x000fe200000e0000 */
[----:B------:R-:W-:Y:S01]  /*40d0*/  UISETP.NE.U32.AND UP0, UPT, UR70, URZ, UPT ;  /* 0x000000ff4600728c */ /* 0x000fe2000bf05070 */
[----:B------:R-:W-:Y:S01]  /*40e0*/  IMAD.MOV.U32 R2, RZ, RZ, 0xb0 ;  /* 0x000000b0ff027424 */ /* 0x000fe200078e00ff */
[----:B------:R-:W-:Y:S01]  /*40f0*/  UIADD3 UR14, UPT, UPT, UR6, 0x2000000, URZ ;  /* 0x02000000060e7890 */ /* 0x000fe2000fffe0ff */
[----:B------:R-:W-:Y:S01]  /*4100*/  R2UR UR22, R0 ;  /* 0x00000000001672ca */ /* 0x000fe200000e0000 */
[----:B------:R-:W-:Y:S01]  /*4110*/  UIADD3 UR10, UPT, UPT, UR6, 0x2000080, URZ ;  /* 0x02000080060a7890 */ /* 0x000fe2000fffe0ff */
[----:B-1----:R-:W-:Y:S01]  /*4120*/  IMAD.MOV.U32 R4, RZ, RZ, 0xa8 ;  /* 0x000000a8ff047424 */ /* 0x002fe200078e00ff */
[----:B------:R-:W-:Y:S01]  /*4130*/  UIADD3 UR8, UPT, UPT, UR6, 0x2000100, URZ ;  /* 0x0200010006087890 */ /* 0x000fe2000fffe0ff */
[----:B------:R-:W-:Y:S01]  /*4140*/  IMAD.MOV.U32 R3, RZ, RZ, 0x180 ;  /* 0x00000180ff037424 */ /* 0x000fe200078e00ff */
[----:B------:R-:W-:Y:S01]  /*4150*/  UIADD3 UR6, UPT, UPT, UR6, 0x2000180, URZ ;  /* 0x0200018006067890 */ /* 0x000fe2000fffe0ff */
[----:B------:R-:W-:Y:S01]  /*4160*/  R2UR UR17, R2 ;  /* 0x00000000021172ca */ /* 0x000fe200000e0000 */
[----:B------:R-:W-:Y:S01]  /*4170*/  IMAD.MOV.U32 R0, RZ, RZ, 0x180 ;  /* 0x00000180ff007424 */ /* 0x000fe200078e00ff */
[----:B------:R-:W-:Y:S01]  /*4180*/  R2UR UR19, R4 ;  /* 0x00000000041372ca */ /* 0x000fe200000e0000 */
[----:B------:R-:W-:Y:S01]  /*4190*/  IMAD.MOV.U32 R2, RZ, RZ, 0xb8 ;  /* 0x000000b8ff027424 */ /* 0x000fe200078e00ff */
[----:B------:R-:W-:Y:S01]  /*41a0*/  R2UR UR20, R3 ;  /* 0x00000000031472ca */ /* 0x000fe200000e0000 */
[----:B------:R-:W-:Y:S01]  /*41b0*/  UMOV UR30, 0x0 ;  /* 0x00000000001e7882 */ /* 0x000fe20000000000 */
[----:B------:R-:W-:Y:S01]  /*41c0*/  R2UR UR18, R0 ;  /* 0x00000000001272ca */ /* 0x000fe200000e0000 */
[----:B------:R-:W-:Y:S01]  /*41d0*/  UMOV UR31, 0x8410490 ;  /* 0x08410490001f7882 */ /* 0x000fe20000000000 */
[----:B------:R-:W-:Y:S01]  /*41e0*/  R2UR UR13, R2 ;  /* 0x00000000020d72ca */ /* 0x000fe200000e0000 */
[----:B------:R-:W-:Y:S01]  /*41f0*/  UMOV UR15, 0x40004040 ;  /* 0x40004040000f7882 */ /* 0x000fe20000000000 */
[----:B------:R-:W-:Y:S01]  /*4200*/  R2UR UR16, R0 ;  /* 0x00000000001072ca */ /* 0x000fe200000e0000 */
[----:B------:R1:W-:Y:S01]  /*4210*/  UTCHMMA tmem[UR21], gdesc[UR14], tmem[UR22], tmem[UR30], idesc[UR31], UP0 ;  /* 0x00ff1e0e150079ea */ /* 0x0003e20008000016 */
[----:B------:R-:W-:Y:S01]  /*4220*/  UMOV UR28, 0x0 ;  /* 0x00000000001c7882 */ /* 0x000fe20000000000 */
[----:B------:R-:W-:Y:S01]  /*4230*/  UMOV UR29, 0x8410490 ;  /* 0x08410490001d7882 */ /* 0x000fe20000000000 */
[----:B------:R-:W-:Y:S01]  /*4240*/  UMOV UR11, 0x40004040 ;  /* 0x40004040000b7882 */ /* 0x000fe20000000000 */
[----:B------:R-:W-:Y:S01]  /*4250*/  UMOV UR26, 0x0 ;  /* 0x00000000001a7882 */ /* 0x000fe20000000000 */
[----:B------:R-:W-:Y:S01]  /*4260*/  UMOV UR27, 0x8410490 ;  /* 0x08410490001b7882 */ /* 0x000fe20000000000 */
[----:B------:R1:W-:Y:S01]  /*4270*/  UTCHMMA tmem[UR19], gdesc[UR10], tmem[UR20], tmem[UR28], idesc[UR29], UPT ;  /* 0x00ff1c0a130079ea */ /* 0x0003e2000b800014 */
[----:B------:R-:W-:Y:S01]  /*4280*/  UMOV UR9, 0x40004040 ;  /* 0x4000404000097882 */ /* 0x000fe20000000000 */
[----:B------:R-:W-:Y:S01]  /*4290*/  UMOV UR24, 0x0 ;  /* 0x0000000000187882 */ /* 0x000fe20000000000 */
[----:B------:R1:W-:Y:S01]  /*42a0*/  UTCHMMA tmem[UR17], gdesc[UR8], tmem[UR18], tmem[UR26], idesc[UR27], UPT ;  /* 0x00ff1a08110079ea */ /* 0x0003e2000b800012 */
[----:B------:R-:W-:Y:S01]  /*42b0*/  UMOV UR25, 0x8410490 ;  /* 0x0841049000197882 */ /* 0x000fe20000000000 */
[----:B------:R-:W-:Y:S02]  /*42c0*/  UMOV UR7, 0x40004040 ;  /* 0x4000404000077882 */ /* 0x000fe40000000000 */
[----:B------:R1:W-:Y:S01]  /*42d0*/  UTCHMMA tmem[UR13], gdesc[UR6], tmem[UR16], tmem[UR24], idesc[UR25], UPT ;  /* 0x00ff18060d0079ea */ /* 0x0003e2000b800010 */
[----:B------:R-:W-:Y:S05]  /*42e0*/  BRA.U UP5, `(.L_x_65) ;  /* 0x0000000105047547 */ /* 0x000fea000b800000 */
[----:B-1----:R-:W-:Y:S05]  /*42f0*/  BPT.TRAP 0x1 ;  /* 0x000000040000795c */ /* 0x002fea0000300000 */
.L_x_65:
[----:B------:R-:W-:Y:S01]  /*4300*/  LOP3.LUT R12, R12, 0x1, RZ, 0x3c, !PT ;  /* 0x000000010c0c7812 */ /* 0x000fe200078e3cff */
[----:B-1----:R-:W-:Y:S09]  /*4310*/  UIADD3 UR6, UPT, UPT, UR12, 0x58098, URZ ;  /* 0x000580980c067890 */ /* 0x002ff2000fffe0ff */
[----:B------:R1:W-:Y:S01]  /*4320*/  UTCBAR [UR6], URZ ;  /* 0x000000ff060073e9 */ /* 0x0003e200080000ff */
[----:B------:R-:W-:Y:S05]  /*4330*/  BRA.U !UP1, `(.L_x_66) ;  /* 0x0000000109047547 */ /* 0x000fea000b800000 */
[----:B-1----:R-:W-:Y:S05]  /*4340*/  BPT.TRAP 0x1 ;  /* 0x000000040000795c */ /* 0x002fea0000300000 */
.L_x_66:
[----:B------:R-:W-:Y:S01]  /*4350*/  USHF.R.U32.HI UR13, URZ, 0x4, UR12 ;  /* 0x00000004ff0d7899 */ /* 0x000fe2000801160c */
[----:B------:R-:W-:Y:S01]  /*4360*/  IMAD.MOV.U32 R2, RZ, RZ, 0x80 ;  /* 0x00000080ff027424 */ /* 0x000fe200078e00ff */
[----:B------:R-:W-:Y:S01]  /*4370*/  ULEA UR5, UR75, UR12, 0x3 ;  /* 0x0000000c4b057291 */ /* 0x000fe2000f8e18ff */
[----:B------:R-:W-:Y:S01]  /*4380*/  IMAD.MOV.U32 R0, RZ, RZ, 0x80 ;  /* 0x00000080ff007424 */ /* 0x000fe200078e00ff */
[----:B------:R-:W-:Y:S02]  /*4390*/  ULOP3.LUT UR13, UR13, 0x3fff, URZ, 0xc0, !UPT ;  /* 0x00003fff0d0d7892 */ /* 0x000fe4000f8ec0ff */
[----:B-1----:R-:W-:Y:S01]  /*43a0*/  USHF.R.U32.HI UR6, URZ, 0x4, UR12 ;  /* 0x00000004ff067899 */ /* 0x002fe2000801160c */
[----:B------:R-:W-:Y:S01]  /*43b0*/  R2UR UR25, R2 ;  /* 0x00000000021972ca */ /* 0x000fe200000e0000 */
[----:B------:R-:W-:Y:S01]  /*43c0*/  ULOP3.LUT UR13, UR13, 0x10000, URZ, 0xfc, !UPT ;  /* 0x000100000d0d7892 */ /* 0x000fe2000f8efcff */
[----:B------:R-:W-:Y:S01]  /*43d0*/  R2UR UR26, R0 ;  /* 0x00000000001a72ca */ /* 0x000fe200000e0000 */
[----:B------:R-:W-:Y:S01]  /*43e0*/  UIADD3 UR15, UPT, UPT, UR5, 0x58038, URZ ;  /* 0x00058038050f7890 */ /* 0x000fe2000fffe0ff */
[----:B------:R-:W-:Y:S01]  /*43f0*/  R2UR UR27, R2 ;  /* 0x00000000021b72ca */ /* 0x000fe200000e0000 */
[----:B------:R-:W-:Y:S01]  /*4400*/  ULOP3.LUT UR5, UR6, 0x3fff, URZ, 0xc0, !UPT ;  /* 0x00003fff06057892 */ /* 0x000fe2000f8ec0ff */
[----:B------:R-:W-:Y:S01]  /*4410*/  R2UR UR30, R0 ;  /* 0x00000000001e72ca */ /* 0x000fe200000e0000 */
[----:B------:R-:W-:Y:S01]  /*4420*/  UIADD3 UR6, UPT, UPT, UR13, 0x1000, URZ ;  /* 0x000010000d067890 */ /* 0x000fe2000fffe0ff */
[----:B------:R-:W-:Y:S01]  /*4430*/  R2UR UR65, R2 ;  /* 0x00000000024172ca */ /* 0x000fe200000e0000 */
[----:B------:R-:W-:Y:S01]  /*4440*/  USHF.R.U32.HI UR14, URZ, 0x4, UR12 ;  /* 0x00000004ff0e7899 */ /* 0x000fe2000801160c */
[C---:B------:R-:W-:Y:S01]  /*4450*/  R2UR UR69, R0.reuse ;  /* 0x00000000004572ca */ /* 0x040fe200000e0000 */
[----:B------:R-:W-:Y:S01]  /*4460*/  USHF.R.U32.HI UR16, URZ, 0x4, UR12 ;  /* 0x00000004ff107899 */ /* 0x000fe2000801160c */
[----:B------:R1:W-:Y:S01]  /*4470*/  UTCBAR [UR15], URZ ;  /* 0x000000ff0f0073e9 */ /* 0x0003e200080000ff */
        /* <DEDUP_REMOVED lines=20> */
[----:B------:R-:W-:Y:S01]  /*45c0*/  UMOV UR10, UR4 ;  /* 0x00000004000a7c82 */ /* 0x000fe20008000000 */
[----:B------:R-:W-:Y:S02]  /*45d0*/  ULOP3.LUT UR4, UR5, 0x10000, URZ, 0xfc, !UPT ;  /* 0x0001000005047892 */ /* 0x000fe4000f8efcff */
[----:B-1----:R-:W-:Y:S02]  /*45e0*/  ULOP3.LUT UR15, UR19, 0x3fff, URZ, 0xc0, !UPT ;  /* 0x00003fff130f7892 */ /* 0x002fe4000f8ec0ff */
[----:B------:R-:W-:Y:S02]  /*45f0*/  UIADD3 UR4, UPT, UPT, UR4, 0x1002, URZ ;  /* 0x0000100204047890 */ /* 0x000fe4000fffe0ff */
[----:B------:R-:W-:Y:S02]  /*4600*/  ULOP3.LUT UR19, UR23, 0x3fff, URZ, 0xc0, !UPT ;  /* 0x00003fff17137892 */ /* 0x000fe4000f8ec0ff */
[----:B------:R-:W-:Y:S02]  /*4610*/  ULOP3.LUT UR15, UR15, 0x10000, URZ, 0xfc, !UPT ;  /* 0x000100000f0f7892 */ /* 0x000fe4000f8efcff */
[----:B------:R-:W-:Y:S01]  /*4620*/  ULOP3.LUT UR19, UR19, 0x10000, URZ, 0xfc, !UPT ;  /* 0x0001000013137892 */ /* 0x000fe2000f8efcff */
[----:B------:R-:W-:Y:S01]  /*4630*/  UMOV UR28, 0x0 ;  /* 0x00000000001c7882 */ /* 0x000fe20000000000 */
[----:B------:R-:W-:Y:S01]  /*4640*/  UMOV UR29, 0x8100490 ;  /* 0x08100490001d7882 */ /* 0x000fe20000000000 */
[----:B------:R-:W-:Y:S01]  /*4650*/  UMOV UR11, 0x40004040 ;  /* 0x40004040000b7882 */ /* 0x000fe20000000000 */
[----:B------:R-:W-:Y:S01]  /*4660*/  UMOV UR7, 0x40004040 ;  /* 0x4000404000077882 */ /* 0x000fe20000000000 */
[----:B------:R-:W-:Y:S01]  /*4670*/  UMOV UR70, 0x0 ;  /* 0x0000000000467882 */ /* 0x000fe20000000000 */
[----:B------:R1:W-:Y:S01]  /*4680*/  UTCHMMA gdesc[UR6], gdesc[UR10], tmem[UR25], tmem[UR28], idesc[UR29], !UPT ;  /* 0x00ff1c0a060075ea */ /* 0x0003e2000f800019 */
[----:B------:R-:W-:Y:S01]  /*4690*/  UMOV UR71, 0x8100490 ;  /* 0x0810049000477882 */ /* 0x000fe20000000000 */
[----:B------:R-:W-:Y:S01]  /*46a0*/  UMOV UR8, UR38 ;  /* 0x0000002600087c82 */ /* 0x000fe20008000000 */
        /* <DEDUP_REMOVED lines=17> */
[----:B-1----:R-:W-:Y:S02]  /*47c0*/  ULOP3.LUT UR6, UR14, 0x10000, URZ, 0xfc, !UPT ;  /* 0x000100000e067892 */ /* 0x002fe4000f8efcff */
[----:B------:R-:W-:Y:S02]  /*47d0*/  ULOP3.LUT UR7, UR16, 0x3fff, URZ, 0xc0, !UPT ;  /* 0x00003fff10077892 */ /* 0x000fe4000f8ec0ff */
[----:B------:R-:W-:Y:S02]  /*47e0*/  UIADD3 UR6, UPT, UPT, UR6, 0x1004, URZ ;  /* 0x0000100406067890 */ /* 0x000fe4000fffe0ff */
[----:B------:R-:W-:Y:S02]  /*47f0*/  ULOP3.LUT UR14, UR7, 0x10000, URZ, 0xfc, !UPT ;  /* 0x00010000070e7892 */ /* 0x000fe4000f8efcff */
[----:B------:R-:W-:Y:S02]  /*4800*/  ULOP3.LUT UR16, UR17, 0x3fff, URZ, 0xc0, !UPT ;  /* 0x00003fff11107892 */ /* 0x000fe4000f8ec0ff */
[----:B--2---:R-:W-:Y:S02]  /*4810*/  ULOP3.LUT UR4, UR18, 0x10000, URZ, 0xfc, !UPT ;  /* 0x0001000012047892 */ /* 0x004fe4000f8efcff */
[----:B------:R-:W-:Y:S02]  /*4820*/  ULOP3.LUT UR5, UR24, 0x3fff, URZ, 0xc0, !UPT ;  /* 0x00003fff18057892 */ /* 0x000fe4000f8ec0ff */
[----:B------:R-:W-:Y:S02]  /*4830*/  ULOP3.LUT UR16, UR16, 0x10000, URZ, 0xfc, !UPT ;  /* 0x0001000010107892 */ /* 0x000fe4000f8efcff */
[----:B------:R-:W-:Y:S02]  /*4840*/  ULOP3.LUT UR11, UR20, 0x3fff, URZ, 0xc0, !UPT ;  /* 0x00003fff140b7892 */ /* 0x000fe4000f8ec0ff */
[----:B------:R-:W-:Y:S02]  /*4850*/  ULOP3.LUT UR10, UR21, 0x3fff, URZ, 0xc0, !UPT ;  /* 0x00003fff150a7892 */ /* 0x000fe4000f8ec0ff */
[----:B------:R-:W-:Y:S02]  /*4860*/  UIADD3 UR4, UPT, UPT, UR4, 0x1006, URZ ;  /* 0x0000100604047890 */ /* 0x000fe4000fffe0ff */
[----:B------:R-:W-:Y:S02]  /*4870*/  ULOP3.LUT UR17, UR22, 0x3fff, URZ, 0xc0, !UPT ;  /* 0x00003fff16117892 */ /* 0x000fe4000f8ec0ff */
[----:B------:R-:W-:Y:S02]  /*4880*/  ULOP3.LUT UR24, UR11, 0x10000, URZ, 0xfc, !UPT ;  /* 0x000100000b187892 */ /* 0x000fe4000f8efcff */
[----:B------:R-:W-:Y:S02]  /*4890*/  ULOP3.LUT UR22, UR10, 0x10000, URZ, 0xfc, !UPT ;  /* 0x000100000a167892 */ /* 0x000fe4000f8efcff */
[----:B------:R-:W-:Y:S02]  /*48a0*/  ULOP3.LUT UR17, UR17, 0x10000, URZ, 0xfc, !UPT ;  /* 0x0001000011117892 */ /* 0x000fe4000f8efcff */
[----:B------:R-:W-:Y:S02]  /*48b0*/  UIADD3 UR26, UPT, UPT, UR15, 0x1404, URZ ;  /* 0x000014040f1a7890 */ /* 0x000fe4000fffe0ff */
[----:B------:R-:W-:Y:S02]  /*48c0*/  UIADD3 UR24, UPT, UPT, UR24, 0x1406, URZ ;  /* 0x0000140618187890 */ /* 0x000fe4000fffe0ff */
[----:B------:R-:W-:Y:S02]  /*48d0*/  UIADD3 UR22, UPT, UPT, UR22, 0x1800, URZ ;  /* 0x0000180016167890 */ /* 0x000fe4000fffe0ff */
[----:B------:R-:W-:Y:S02]  /*48e0*/  UIADD3 UR20, UPT, UPT, UR17, 0x1802, URZ ;  /* 0x0000180211147890 */ /* 0x000fe4000fffe0ff */
[----:B------:R-:W-:Y:S01]  /*48f0*/  UIADD3 UR18, UPT, UPT, UR19, 0x1804, URZ ;  /* 0x0000180413127890 */ /* 0x000fe2000fffe0ff */
[----:B------:R-:W-:Y:S01]  /*4900*/  UMOV UR8, UR40 ;  /* 0x0000002800087c82 */ /* 0x000fe20008000000 */
[----:B------:R-:W-:Y:S01]  /*4910*/  UMOV UR7, 0x40004040 ;  /* 0x4000404000077882 */ /* 0x000fe20000000000 */
[----:B------:R-:W-:Y:S01]  /*4920*/  UMOV UR10, UR46 ;  /* 0x0000002e000a7c82 */ /* 0x000fe20008000000 */
[----:B------:R1:W-:Y:S01]  /*4930*/  UTCHMMA gdesc[UR6], gdesc[UR8], tmem[UR27], tmem[UR72], idesc[UR73], UPT ;  /* 0x00ff4808060075ea */ /* 0x0003e2000b80001b */
[----:B------:R-:W-:Y:S01]  /*4940*/  UMOV UR11, 0x40004040 ;  /* 0x40004040000b7882 */ /* 0x000fe20000000000 */
[----:B------:R-:W-:Y:S01]  /*4950*/  UMOV UR28, UR44 ;  /* 0x0000002c001c7c82 */ /* 0x000fe20008000000 */
[----:B------:R-:W-:Y:S01]  /*4960*/  UMOV UR29, 0x40004040 ;  /* 0x40004040001d7882 */ /* 0x000fe20000000000 */
[----:B------:R-:W-:Y:S01]  /*4970*/  UMOV UR40, UR36 ;  /* 0x0000002400287c82 */ /* 0x000fe20008000000 */
[----:B------:R-:W-:Y:S01]  /*4980*/  UMOV UR25, 0x40004040 ;  /* 0x4000404000197882 */ /* 0x000fe20000000000 */
[----:B------:R-:W-:Y:S01]  /*4990*/  UMOV UR21, 0x40004040 ;  /* 0x4000404000157882 */ /* 0x000fe20000000000 */
[----:B------:R-:W-:Y:S01]  /*49a0*/  UMOV UR19, 0x40004040 ;  /* 0x4000404000137882 */ /* 0x000fe20000000000 */
[----:B------:R-:W-:Y:S01]  /*49b0*/  UMOV UR36, UR54 ;  /* 0x0000003600247c82 */ /* 0x000fe20008000000 */
[----:B------:R-:W-:Y:S01]  /*49c0*/  UMOV UR17, 0x40004040 ;  /* 0x4000404000117882 */ /* 0x000fe20000000000 */
[----:B------:R-:W-:Y:S01]  /*49d0*/  UMOV UR15, 0x40004040 ;  /* 0x40004040000f7882 */ /* 0x000fe20000000000 */
[----:B-1----:R-:W-:Y:S02]  /*49e0*/  UIADD3 UR8, UPT, UPT, UR14, 0x1400, URZ ;  /* 0x000014000e087890 */ /* 0x002fe4000fffe0ff */
[----:B------:R-:W-:Y:S02]  /*49f0*/  ULOP3.LUT UR7, UR5, 0x10000, URZ, 0xfc, !UPT ;  /* 0x0001000005077892 */ /* 0x000fe4000f8efcff */
[----:B------:R-:W-:Y:S02]  /*4a00*/  UIADD3 UR6, UPT, UPT, UR16, 0x1402, URZ ;  /* 0x0000140210067890 */ /* 0x000fe4000fffe0ff */
[----:B------:R-:W-:Y:S02]  /*4a10*/  UIADD3 UR16, UPT, UPT, UR7, 0x1806, URZ ;  /* 0x0000180607107890 */ /* 0x000fe4000fffe0ff */
[----:B------:R-:W-:Y:S01]  /*4a20*/  UIADD3 UR14, UPT, UPT, UR13, 0x1c00, URZ ;  /* 0x00001c000d0e7890 */ /* 0x000fe2000fffe0ff */
[----:B------:R-:W-:Y:S01]  /*4a30*/  UMOV UR5, 0x40004040 ;  /* 0x4000404000057882 */ /* 0x000fe20000000000 */
[----:B------:R-:W-:Y:S01]  /*4a40*/  UMOV UR7, 0x40004040 ;  /* 0x4000404000077882 */ /* 0x000fe20000000000 */
[----:B------:R1:W-:Y:S01]  /*4a50*/  UTCHMMA gdesc[UR4], gdesc[UR10], tmem[UR30], tmem[UR38], idesc[UR39], UPT ;  /* 0x00ff260a040075ea */ /* 0x0003e2000b80001e */
[----:B------:R2:W-:Y:S01]  /*4a60*/  UTCHMMA gdesc[UR8], gdesc[UR28], tmem[UR65], tmem[UR70], idesc[UR71], UPT ;  /* 0x00ff461c080075ea */ /* 0x0005e2000b800041 */
[----:B------:R3:W-:Y:S01]  /*4a70*/  UTCHMMA gdesc[UR6], gdesc[UR42], tmem[UR69], tmem[UR70], idesc[UR71], UPT ;  /* 0x00ff462a060075ea */ /* 0x0007e2000b800045 */
[----:B------:R-:W-:Y:S02]  /*4a80*/  UMOV UR27, 0x40004040 ;  /* 0x40004040001b7882 */ /* 0x000fe40000000000 */
[----:B------:R-:W-:Y:S01]  /*4a90*/  UTCHMMA gdesc[UR26], gdesc[UR48], tmem[UR68], tmem[UR70], idesc[UR71], UPT ;  /* 0x00ff46301a0075ea */ /* 0x000fe2000b800044 */
[----:B------:R-:W-:Y:S01]  /*4aa0*/  UTCHMMA gdesc[UR24], gdesc[UR40], tmem[UR66], tmem[UR70], idesc[UR71], UPT ;  /* 0x00ff4628180075ea */ /* 0x000fe2000b800042 */
[----:B-1----:R-:W-:Y:S02]  /*4ab0*/  UIADD3 UR10, UPT, UPT, UR13, 0x1c02, URZ ;  /* 0x00001c020d0a7890 */ /* 0x002fe4000fffe0ff */
[----:B--2---:R-:W-:Y:S02]  /*4ac0*/  UIADD3 UR8, UPT, UPT, UR13, 0x1c04, URZ ;  /* 0x00001c040d087890 */ /* 0x004fe4000fffe0ff */
[----:B------:R-:W-:Y:S01]  /*4ad0*/  UIADD3 UR4, UPT, UPT, UR13, 0x1c06, URZ ;  /* 0x00001c060d047890 */ /* 0x000fe2000fffe0ff */
[----:B---3--:R-:W-:Y:S01]  /*4ae0*/  UMOV UR6, 0x0 ;  /* 0x0000000000067882 */ /* 0x008fe20000000000 */
[----:B------:R-:W-:Y:S01]  /*4af0*/  UMOV UR7, 0x8100490 ;  /* 0x0810049000077882 */ /* 0x000fe20000000000 */
[----:B------:R-:W-:Y:S01]  /*4b00*/  UMOV UR42, 0x0 ;  /* 0x00000000002a7882 */ /* 0x000fe20000000000 */
[----:B------:R-:W-:Y:S01]  /*4b10*/  UTCHMMA gdesc[UR22], gdesc[UR50], tmem[UR64], tmem[UR6], idesc[UR7], UPT ;  /* 0x00ff0632160075ea */ /* 0x000fe2000b800040 */
[----:B------:R-:W-:Y:S01]  /*4b20*/  UMOV UR43, 0x8100490 ;  /* 0x08100490002b7882 */ /* 0x000fe20000000000 */
[----:B------:R-:W-:Y:S01]  /*4b30*/  UMOV UR38, UR34 ;  /* 0x0000002200267c82 */ /* 0x000fe20008000000 */
[----:B------:R-:W-:Y:S01]  /*4b40*/  UTCHMMA gdesc[UR20], gdesc[UR52], tmem[UR63], tmem[UR42], idesc[UR43], UPT ;  /* 0x00ff2a34140075ea */ /* 0x000fe2000b80003f */
[----:B------:R-:W-:Y:S01]  /*4b50*/  UMOV UR39, 0x40004040 ;  /* 0x4000404000277882 */ /* 0x000fe20000000000 */
[----:B------:R-:W-:Y:S01]  /*4b60*/  UMOV UR34, UR32 ;  /* 0x0000002000227c82 */ /* 0x000fe20008000000 */
[----:B------:R-:W-:Y:S01]  /*4b70*/  UTCHMMA gdesc[UR18], gdesc[UR38], tmem[UR61], tmem[UR72], idesc[UR73], UPT ;  /* 0x00ff4826120075ea */ /* 0x000fe2000b80003d */
[----:B------:R-:W-:Y:S01]  /*4b80*/  UTCHMMA gdesc[UR16], gdesc[UR36], tmem[UR59], tmem[UR70], idesc[UR71], UPT ;  /* 0x00ff4624100075ea */ /* 0x000fe2000b80003b */
[----:B------:R1:W-:Y:S01]  /*4b90*/  UTCHMMA gdesc[UR14], gdesc[UR34], tmem[UR57], tmem[UR6], idesc[UR7], UPT ;  /* 0x00ff06220e0075ea */ /* 0x0003e2000b800039 */
[----:B------:R-:W-:Y:S01]  /*4ba0*/  UMOV UR32, UR56 ;  /* 0x0000003800207c82 */ /* 0x000fe20008000000 */
[----:B------:R-:W-:Y:S01]  /*4bb0*/  UMOV UR30, UR58 ;  /* 0x0000003a001e7c82 */ /* 0x000fe20008000000 */
[----:B------:R2:W-:Y:S01]  /*4bc0*/  UTCHMMA gdesc[UR10], gdesc[UR32], tmem[UR55], tmem[UR42], idesc[UR43], UPT ;  /* 0x00ff2a200a0075ea */ /* 0x0005e2000b800037 */
[----:B------:R2:W-:Y:S01]  /*4bd0*/  UTCHMMA gdesc[UR8], gdesc[UR30], tmem[UR47], tmem[UR72], idesc[UR73], UPT ;  /* 0x00ff481e080075ea */ /* 0x0005e2000b80002f */
[----:B------:R-:W-:Y:S02]  /*4be0*/  UMOV UR28, UR60 ;  /* 0x0000003c001c7c82 */ /* 0x000fe40008000000 */
[----:B------:R2:W-:Y:S01]  /*4bf0*/  UTCHMMA gdesc[UR4], gdesc[UR28], tmem[UR45], tmem[UR70], idesc[UR71], UPT ;  /* 0x00ff461c040075ea */ /* 0x0005e2000b80002d */
[----:B-1----:R-:W-:Y:S04]  /*4c00*/  UIADD3 UR6, UPT, UPT, UR75, 0x1, URZ ;  /* 0x000000014b067890 */ /* 0x002fe8000fffe0ff */
[----:B------:R-:W-:Y:S04]  /*4c10*/  UISETP.NE.AND UP0, UPT, UR6, 0x3, UPT ;  /* 0x000000030600788c */ /* 0x000fe8000bf05270 */
[----:B------:R-:W-:Y:S01]  /*4c20*/  USEL UR6, UR6, URZ, UP0 ;  /* 0x000000ff06067287 */ /* 0x000fe20008000000 */
[----:B------:R-:W-:Y:S11]  /*4c30*/  BRA.U UP3, `(.L_x_67) ;  /* 0x0000000103047547 */ /* 0x000ff6000b800000 */
[----:B--2---:R-:W-:Y:S05]  /*4c40*/  BPT.TRAP 0x1 ;  /* 0x000000040000795c */ /* 0x004fea0000300000 */
.L_x_67:
[----:B--2---:R-:W-:Y:S09]  /*4c50*/  UIADD3 UR4, UPT, UPT, UR12, 0x58060, URZ ;  /* 0x000580600c047890 */ /* 0x004ff2000fffe0ff */
[----:B------:R1:W-:Y:S01]  /*4c60*/  UTCBAR [UR4], URZ ;  /* 0x000000ff040073e9 */ /* 0x0003e200080000ff */
[----:B------:R-:W-:Y:S05]  /*4c70*/  BRA.U !UP1, `(.L_x_68) ;  /* 0x0000000109047547 */ /* 0x000fea000b800000 */
[----:B-1----:R-:W-:Y:S05]  /*4c80*/  BPT.TRAP 0x1 ;  /* 0x000000040000795c */ /* 0x002fea0000300000 */
.L_x_68:
[----:B-1----:R-:W-:Y:S04]  /*4c90*/  ULEA UR4, UR6, UR12, 0x3 ;  /* 0x0000000c06047291 */ /* 0x002fe8000f8e18ff */
[----:B------:R-:W-:Y:S02]  /*4ca0*/  UIADD3 UR5, UPT, UPT, UR4, 0x58038, URZ ;  /* 0x0005803804057890 */ /* 0x000fe4000fffe0ff */
[----:B------:R-:W-:Y:S04]  /*4cb0*/  UIADD3 UR4, UPT, UPT, UR6, 0x1, URZ ;  /* 0x0000000106047890 */ /* 0x000fe8000fffe0ff */
[----:B------:R-:W-:Y:S03]  /*4cc0*/  UISETP.NE.AND UP0, UPT, UR4, 0x3, UPT ;  /* 0x000000030400788c */ /* 0x000fe6000bf05270 */
[----:B------:R1:W-:Y:S01]  /*4cd0*/  UTCBAR [UR5], URZ ;  /* 0x000000ff050073e9 */ /* 0x0003e200080000ff */
[----:B------:R-:W-:Y:S01]  /*4ce0*/  USEL UR75, UR4, URZ, UP0 ;  /* 0x000000ff044b7287 */ /* 0x000fe20008000000 */
[----:B------:R-:W-:Y:S11]  /*4cf0*/  BRA.U !UP1, `(.L_x_69) ;  /* 0x0000000109047547 */ /* 0x000ff6000b800000 */
[----:B-1----:R-:W-:Y:S05]  /*4d00*/  BPT.TRAP 0x1 ;  /* 0x000000040000795c */ /* 0x002fea0000300000 */
.L_x_69:
[----:B------:R-:W-:Y:S01]  /*4d10*/  ULEA UR4, UR62, UR12, 0x3 ;  /* 0x0000000c3e047291 */ /* 0x000fe2000f8e18ff */
[----:B------:R-:W-:Y:S08]  /*4d20*/  SHF.L.U32 R2, R8, 0x1f, RZ ;  /* 0x0000001f08027819 */ /* 0x000ff000000006ff */
[----:B------:R-:W2:Y:S02]  /*4d30*/  SYNCS.PHASECHK.TRANS64.TRYWAIT P0, [UR4+0x58020], R2 ;  /* 0x05802002ff0075a7 */ /* 0x000ea40008001104 */
[----:B--2---:R-:W-:Y:S05]  /*4d40*/  @!P0 BRA `(.L_x_70) ;  /* 0x0000020000a08947 */ /* 0x004fea0003800000 */
.L_x_433:
[----:B------:R-:W-:Y:S04]  /*4d50*/  UIADD3 UR4, UPT, UPT, UR62, 0x1, URZ ;  /* 0x000000013e047890 */ /* 0x000fe8000fffe0ff */
[----:B------:R-:W-:Y:S04]  /*4d60*/  UISETP.NE.AND UP0, UPT, UR4, 0x3, UPT ;  /* 0x000000030400788c */ /* 0x000fe8000bf05270 */
[----:B-1----:R-:W-:Y:S02]  /*4d70*/  USEL UR5, URZ, 0x1, UP0 ;  /* 0x00000001ff057887 */ /* 0x002fe40008000000 */
[----:B------:R-:W-:Y:S04]  /*4d80*/  USEL UR63, UR4, URZ, UP0 ;  /* 0x000000ff043f7287 */ /* 0x000fe80008000000 */
[----:B------:R-:W-:Y:S01]  /*4d90*/  LOP3.LUT R8, R8, UR5, RZ, 0x3c, !PT ;  /* 0x0000000508087c12 */ /* 0x000fe2000f8e3cff */
[----:B------:R-:W-:Y:S05]  /*4da0*/  BRA.U UP5, `(.L_x_71) ;  /* 0x0000000105047547 */ /* 0x000fea000b800000 */
[----:B------:R-:W-:Y:S05]  /*4db0*/  BPT.TRAP 0x1 ;  /* 0x000000040000795c */ /* 0x000fea0000300000 */
.L_x_71:
[----:B--2---:R-:W-:Y:S04]  /*4dc0*/  SHF.L.U32 R2, R12, 0x1f, RZ ;  /* 0x0000001f0c027819 */ /* 0x004fe800000006ff */
[----:B------:R-:W1:Y:S02]  /*4dd0*/  SYNCS.PHASECHK.TRANS64.TRYWAIT P0, [UR12+0x580a0], R2 ;  /* 0x0580a002ff0075a7 */ /* 0x000e64000800110c */
[----:B-1----:R-:W-:Y:S05]  /*4de0*/  @!P0 BRA `(.L_x_72) ;  /* 0x0000020000908947 */ /* 0x002fea0003800000 */
.L_x_435:
[----:B------:R-:W-:Y:S05]  /*4df0*/  BRA.U UP4, `(.L_x_73) ;  /* 0x0000000104047547 */ /* 0x000fea000b800000 */
[----:B------:R-:W-:Y:S05]  /*4e00*/  BPT.TRAP 0x1 ;  /* 0x000000040000795c */ /* 0x000fea0000300000 */
.L_x_73:
[----:B------:R-:W-:Y:S01]  /*4e10*/  LOP3.LUT R6, R9, 0x1, RZ, 0x3c, !PT ;  /* 0x0000000109067812 */ /* 0x000fe200078e3cff */
[----:B-1----:R-:W-:Y:S02]  /*4e20*/  HFMA2 R2, -RZ, RZ, 0, 1.52587890625e-05 ;  /* 0x00000100ff027431 */ /* 0x002fe400000001ff */
[----:B------:R-:W-:Y:S01]  /*4e30*/  IMAD.MOV.U32 R3, RZ, RZ, 0x20 ;  /* 0x00000020ff037424 */ /* 0x000fe200078e00ff */
[----:B------:R-:W-:Y:S04]  /*4e40*/  SHF.L.U32 R0, R6, 0x1f, RZ ;  /* 0x0000001f06007819 */ /* 0x000fe800000006ff */
[----:B------:R1:W2:Y:S02]  /*4e50*/  SYNCS.PHASECHK.TRANS64.TRYWAIT P0, [UR12+0x58058], R0 ;  /* 0x05805800ff0075a7 */ /* 0x0002a4000800110c */
[----:B-1----:R-:W-:Y:S01]  /*4e60*/  IMAD.MOV.U32 R0, RZ, RZ, 0x28 ;  /* 0x00000028ff007424 */ /* 0x002fe200078e00ff */
[----:B--2---:R-:W-:Y:S06]  /*4e70*/  @!P0 BRA `(.L_x_74) ;  /* 0x0000020000848947 */ /* 0x004fec0003800000 */
.L_x_437:
[----:B------:R-:W-:Y:S01]  /*4e80*/  ULOP3.LUT UR13, UR67, 0x2000000, URZ, 0xfc, !UPT ;  /* 0x02000000430d7892 */ /* 0x000fe2000f8efcff */
[----:B------:R-:W-:Y:S01]  /*4e90*/  R2UR UR19, R0 ;  /* 0x00000000001372ca */ /* 0x000fe200000e0000 */
[----:B------:R-:W-:Y:S01]  /*4ea0*/  IMAD.MOV.U32 R0, RZ, RZ, 0x30 ;  /* 0x00000030ff007424 */ /* 0x000fe200078e00ff */
[----:B------:R-:W-:Y:S01]  /*4eb0*/  R2UR UR20, R3 ;  /* 0x00000000031472ca */ /* 0x000fe200000e0000 */
[----:B------:R-:W-:Y:S01]  /*4ec0*/  ULEA UR4, UR62, UR13, 0xb ;  /* 0x0000000d3e047291 */ /* 0x000fe2000f8e58ff */
[----:B------:R-:W-:Y:S01]  /*4ed0*/  IMAD.MOV.U32 R3, RZ, RZ, 0x100 ;  /* 0x00000100ff037424 */ /* 0x000fe200078e00ff */
[----:B------:R-:W-:Y:S01]  /*4ee0*/  R2UR UR21, R2 ;  /* 0x00000000021572ca */ /* 0x000fe200000e0000 */
[----:B------:R-:W-:Y:S01]  /*4ef0*/  IMAD.MOV.U32 R2, RZ, RZ, 0x38 ;  /* 0x00000038ff027424 */ /* 0x000fe200078e00ff */
[----:B------:R-:W-:Y:S01]  /*4f00*/  UIADD3 UR10, UPT, UPT, UR4, 0x80, URZ ;  /* 0x00000080040a7890 */ /* 0x000fe2000fffe0ff */
[----:B------:R-:W-:Y:S01]  /*4f10*/  R2UR UR16, R0 ;  /* 0x00000000001072ca */ /* 0x000fe200000e0000 */
[----:B------:R-:W-:Y:S01]  /*4f20*/  UIADD3 UR8, UPT, UPT, UR4, 0x100, URZ ;  /* 0x0000010004087890 */ /* 0x000fe2000fffe0ff */
[----:B------:R-:W-:Y:S01]  /*4f30*/  IMAD.MOV.U32 R0, RZ, RZ, 0x100 ;  /* 0x00000100ff007424 */ /* 0x000fe200078e00ff */
[----:B------:R-:W-:Y:S01]  /*4f40*/  UIADD3 UR6, UPT, UPT, UR4, 0x180, URZ ;  /* 0x0000018004067890 */ /* 0x000fe2000fffe0ff */
[C---:B------:R-:W-:Y:S01]  /*4f50*/  R2UR UR18, R3.reuse ;  /* 0x00000000031272ca */ /* 0x040fe200000e0000 */
[----:B------:R-:W-:Y:S01]  /*4f60*/  UMOV UR28, 0x0 ;  /* 0x00000000001c7882 */ /* 0x000fe20000000000 */
[----:B------:R-:W-:Y:S01]  /*4f70*/  R2UR UR17, R3 ;  /* 0x00000000031172ca */ /* 0x000fe200000e0000 */
[----:B------:R-:W-:Y:S01]  /*4f80*/  UMOV UR29, 0x8410490 ;  /* 0x08410490001d7882 */ /* 0x000fe20000000000 */
[----:B------:R-:W-:Y:S01]  /*4f90*/  R2UR UR14, R2 ;  /* 0x00000000020e72ca */ /* 0x000fe200000e0000 */
[----:B------:R-:W-:Y:S01]  /*4fa0*/  UMOV UR5, 0x40004040 ;  /* 0x4000404000057882 */ /* 0x000fe20000000000 */
[----:B------:R-:W-:Y:S01]  /*4fb0*/  R2UR UR15, R0 ;  /* 0x00000000000f72ca */ /* 0x000fe200000e0000 */
[----:B------:R2:W-:Y:S01]  /*4fc0*/  UTCHMMA tmem[UR20], gdesc[UR4], tmem[UR21], tmem[UR28], idesc[UR29], UPT ;  /* 0x00ff1c04140079ea */ /* 0x0005e2000b800015 */
        /* <DEDUP_REMOVED lines=13> */
[----:B--2---:R-:W-:Y:S05]  /*50a0*/  BPT.TRAP 0x1 ;  /* 0x000000040000795c */ /* 0x004fea0000300000 */
.L_x_75:
[----:B--2---:R-:W-:Y:S01]  /*50b0*/  UIADD3 UR4, UPT, UPT, UR12, 0x58090, URZ ;  /* 0x000580900c047890 */ /* 0x004fe2000fffe0ff */
[----:B------:R-:W-:Y:S01]  /*50c0*/  LOP3.LUT R0, R10, 0x1, RZ, 0x3c, !PT ;  /* 0x000000010a007812 */ /* 0x000fe200078e3cff */
[----:B------:R-:W-:Y:S01]  /*50d0*/  UMOV UR70, 0x1 ;  /* 0x0000000100467882 */ /* 0x000fe20000000000 */
[----:B------:R-:W-:Y:S06]  /*50e0*/  UMOV UR72, UR62 ;  /* 0x0000003e00487c82 */ /* 0x000fec0008000000 */
[----:B------:R2:W-:Y:S01]  /*50f0*/  UTCBAR [UR4], URZ ;  /* 0x000000ff040073e9 */ /* 0x0005e200080000ff */
[----:B------:R-:W-:Y:S05]  /*5100*/  BRA.U UP2, `(.L_x_76) ;  /* 0xffffffe102c47547 */ /* 0x000fea000b83ffff */
.L_x_57:
[----:B------:R-:W-:Y:S04]  /*5110*/  BSSY.RECONVERGENT B0, `(.L_x_77) ;  /* 0x0000003000007945 */ /* 0x000fe80003800200 */
[----:B------:R-:W-:Y:S05]  /*5120*/  @!P4 BRA `(.L_x_78) ;  /* 0x000000000004c947 */ /* 0x000fea0003800000 */
[----:B--23--:R-:W-:Y:S05]  /*5130*/  BPT.TRAP 0x1 ;  /* 0x000000040000795c */ /* 0x00cfea0000300000 */
.L_x_78:
[----:B--23--:R-:W-:Y:S05]  /*5140*/  BSYNC.RECONVERGENT B0 ;  /* 0x0000000000007941 */ /* 0x00cfea0003800200 */
.L_x_77:
[----:B------:R-:W-:Y:S01]  /*5150*/  UIADD3 UR4, UPT, UPT, UR12, 0x58010, URZ ;  /* 0x000580100c047890 */ /* 0x000fe2000fffe0ff */
[----:B------:R-:W-:Y:S08]  /*5160*/  BSSY.RECONVERGENT B0, `(.L_x_79) ;  /* 0x0000004000007945 */ /* 0x000ff00003800200 */
[----:B------:R2:W-:Y:S01]  /*5170*/  UTCBAR [UR4], URZ ;  /* 0x000000ff040073e9 */ /* 0x0005e200080000ff */
[----:B------:R-:W-:Y:S05]  /*5180*/  @!P4 BRA `(.L_x_80) ;  /* 0x000000000004c947 */ /* 0x000fea0003800000 */
[----:B--2---:R-:W-:Y:S05]  /*5190*/  BPT.TRAP 0x1 ;  /* 0x000000040000795c */ /* 0x004fea0000300000 */
.L_x_80:
[----:B--2---:R-:W-:Y:S05]  /*51a0*/  BSYNC.RECONVERGENT B0 ;  /* 0x0000000000007941 */ /* 0x004fea0003800200 */
.L_x_79:
[----:B------:R-:W-:-:S09]  /*51b0*/  UIADD3 UR4, UPT, UPT, UR12, 0x58018, URZ ;  /* 0x000580180c047890 */ /* 0x000fd2000fffe0ff */
[----:B------:R2:W-:Y:S01]  /*51c0*/  UTCBAR [UR4], URZ ;  /* 0x000000ff040073e9 */ /* 0x0005e200080000ff */
[----:B------:R-:W-:Y:S05]  /*51d0*/  BRA.U UP5, `(.L_x_81) ;  /* 0x0000000105047547 */ /* 0x000fea000b800000 */
[----:B--2---:R-:W-:Y:S05]  /*51e0*/  BPT.TRAP 0x1 ;  /* 0x000000040000795c */ /* 0x004fea0000300000 */
.L_x_81:
[----:B------:R-:W-:-:S04]  /*51f0*/  SHF.L.U32 R3, R12, 0x1f, RZ ;  /* 0x0000001f0c037819 */ /* 0x000fc800000006ff */
[----:B------:R-:W3:Y:S02]  /*5200*/  SYNCS.PHASECHK.TRANS64.TRYWAIT P0, [UR12+0x580a8], R3 ;  /* 0x0580a803ff0075a7 */ /* 0x000ee4000800110c */
[----:B---3--:R-:W-:Y:S05]  /*5210*/  @!P0 BRA `(.L_x_82) ;  /* 0x000001fc00b88947 */ /* 0x008fea0003800000 */
.L_x_439:
[----:B------:R-:W-:Y:S05]  /*5220*/  BRA.U UP3, `(.L_x_83) ;  /* 0x0000000103047547 */ /* 0x000fea000b800000 */
[----:B--2---:R-:W-:Y:S05]  /*5230*/  BPT.TRAP 0x1 ;  /* 0x000000040000795c */ /* 0x004fea0000300000 */
.L_x_83:
[----:B-1----:R-:W-:Y:S01]  /*5240*/  SHF.L.U32 R5, R0, 0x1f, RZ ;  /* 0x0000001f00057819 */ /* 0x002fe200000006ff */
[----:B---3--:R-:W-:Y:S02]  /*5250*/  HFMA2 R2, -RZ, RZ, 0, 2.288818359375e-05 ;  /* 0x00000180ff027431 */ /* 0x008fe400000001ff */
[----:B------:R-:W-:Y:S01]  /*5260*/  IMAD.MOV.U32 R3, RZ, RZ, 0xa0 ;  /* 0x000000a0ff037424 */ /* 0x000fe200078e00ff */
[----:B------:R-:W1:Y:S01]  /*5270*/  SYNCS.PHASECHK.TRANS64.TRYWAIT P0, [UR12+0x58068], R5 ;  /* 0x05806805ff0075a7 */ /* 0x000e62000800110c */
[----:B------:R-:W-:Y:S01]  /*5280*/  IMAD.MOV.U32 R0, RZ, RZ, 0xa8 ;  /* 0x000000a8ff007424 */ /* 0x000fe200078e00ff */
[----:B-1----:R-:W-:Y:S06]  /*5290*/  @!P0 BRA `(.L_x_84) ;  /* 0x000001fc00b08947 */ /* 0x002fec0003800000 */
.L_x_441:
[----:B------:R-:W-:Y:S01]  /*52a0*/  R2UR UR18, R0 ;  /* 0x00000000001272ca */ /* 0x000fe200000e0000 */
[----:B------:R-:W-:Y:S01]  /*52b0*/  IMAD.MOV.U32 R0, RZ, RZ, 0xb8 ;  /* 0x000000b8ff007424 */ /* 0x000fe200078e00ff */
[----:B------:R-:W-:Y:S01]  /*52c0*/  R2UR UR19, R3 ;  /* 0x00000000031372ca */ /* 0x000fe200000e0000 */
[----:B-1----:R-:W-:Y:S01]  /*52d0*/  IMAD.MOV.U32 R4, RZ, RZ, 0x180 ;  /* 0x00000180ff047424 */ /* 0x002fe200078e00ff */
[----:B------:R-:W-:Y:S01]  /*52e0*/  R2UR UR20, R2 ;  /* 0x00000000021472ca */ /* 0x000fe200000e0000 */
[----:B------:R-:W-:Y:S01]  /*52f0*/  IMAD.MOV.U32 R3, RZ, RZ, 0xb0 ;  /* 0x000000b0ff037424 */ /* 0x000fe200078e00ff */
[----:B------:R-:W-:Y:S01]  /*5300*/  R2UR UR14, R0 ;  /* 0x00000000000e72ca */ /* 0x000fe200000e0000 */
[----:B------:R-:W-:Y:S01]  /*5310*/  IMAD.MOV.U32 R2, RZ, RZ, 0x180 ;  /* 0x00000180ff027424 */ /* 0x000fe200078e00ff */
[----:B------:R-:W-:Y:S01]  /*5320*/  R2UR UR17, R4 ;  /* 0x00000000041172ca */ /* 0x000fe200000e0000 */
[----:B------:R-:W-:Y:S01]  /*5330*/  IMAD.MOV.U32 R0, RZ, RZ, 0x180 ;  /* 0x00000180ff007424 */ /* 0x000fe200078e00ff */
[----:B--2---:R-:W-:Y:S01]  /*5340*/  ULEA UR4, UR62, UR13, 0xb ;  /* 0x0000000d3e047291 */ /* 0x004fe2000f8e58ff */
[----:B------:R-:W-:Y:S01]  /*5350*/  R2UR UR15, R3 ;  /* 0x00000000030f72ca */ /* 0x000fe200000e0000 */
[----:B------:R-:W-:Y:S01]  /*5360*/  UISETP.NE.U32.AND UP0, UPT, UR70, URZ, UPT ;  /* 0x000000ff4600728c */ /* 0x000fe2000bf05070 */
        /* <DEDUP_REMOVED lines=14> */
[----:B------:R1:W-:Y:S01]  /*5450*/  UTCHMMA tmem[UR19], gdesc[UR4], tmem[UR20], tmem[UR28], idesc[UR29], UP0 ;  /* 0x00ff1c04130079ea */ /* 0x0003e20008000014 */
[----:B------:R-:W-:Y:S01]  /*5460*/  UMOV UR22, 0x0 ;  /* 0x0000000000167882 */ /* 0x000fe20000000000 */
[----:B------:R-:W-:Y:S01]  /*5470*/  UMOV UR23, 0x8410490 ;  /* 0x0841049000177882 */ /* 0x000fe20000000000 */
[----:B------:R-:W-:Y:S01]  /*5480*/  UMOV UR7, 0x40004040 ;  /* 0x4000404000077882 */ /* 0x000fe20000000000 */
[----:B------:R1:W-:Y:S01]  /*5490*/  UTCHMMA tmem[UR18], gdesc[UR10], tmem[UR17], tmem[UR26], idesc[UR27], UPT ;  /* 0x00ff1a0a120079ea */ /* 0x0003e2000b800011 */
[----:B------:R1:W-:Y:S01]  /*54a0*/  UTCHMMA tmem[UR15], gdesc[UR8], tmem[UR16], tmem[UR24], idesc[UR25], UPT ;  /* 0x00ff18080f0079ea */ /* 0x0003e2000b800010 */
[----:B------:R1:W-:Y:S01]  /*54b0*/  UTCHMMA tmem[UR14], gdesc[UR6], tmem[UR13], tmem[UR22], idesc[UR23], UPT ;  /* 0x00ff16060e0079ea */ /* 0x0003e2000b80000d */
[----:B------:R-:W-:Y:S05]  /*54c0*/  BRA.U UP5, `(.L_x_85) ;  /* 0x0000000105047547 */ /* 0x000fea000b800000 */
[----:B-1----:R-:W-:Y:S05]  /*54d0*/  BPT.TRAP 0x1 ;  /* 0x000000040000795c */ /* 0x002fea0000300000 */
.L_x_85:
[----:B-1----:R-:W-:-:S09]  /*54e0*/  UIADD3 UR4, UPT, UPT, UR12, 0x58098, URZ ;  /* 0x000580980c047890 */ /* 0x002fd2000fffe0ff */
[----:B------:R1:W-:Y:S01]  /*54f0*/  UTCBAR [UR4], URZ ;  /* 0x000000ff040073e9 */ /* 0x0003e200080000ff */
[----:B------:R-:W-:Y:S05]  /*5500*/  BRA.U !UP1, `(.L_x_86) ;  /* 0x0000000109047547 */ /* 0x000fea000b800000 */
[----:B-1----:R-:W-:Y:S05]  /*5510*/  BPT.TRAP 0x1 ;  /* 0x000000040000795c */ /* 0x002fea0000300000 */
.L_x_86:
[----:B-1----:R-:W-:-:S04]  /*5520*/  ULEA UR4, UR75, UR12, 0x3 ;  /* 0x0000000c4b047291 */ /* 0x002fc8000f8e18ff */
[----:B------:R-:W-:-:S09]  /*5530*/  UIADD3 UR4, UPT, UPT, UR4, 0x58038, URZ ;  /* 0x0005803804047890 */ /* 0x000fd2000fffe0ff */
[----:B------:R1:W-:Y:S01]  /*5540*/  UTCBAR [UR4], URZ ;  /* 0x000000ff040073e9 */ /* 0x0003e200080000ff */
[----:B------:R-:W-:Y:S05]  /*5550*/  BRA.U UP4, `(.L_x_87) ;  /* 0x0000000104047547 */ /* 0x000fea000b800000 */
[----:B-1----:R-:W-:Y:S05]  /*5560*/  BPT.TRAP 0x1 ;  /* 0x000000040000795c */ /* 0x002fea0000300000 */
.L_x_87:
[----:B-1----:R-:W-:-:S09]  /*5570*/  UIADD3 UR4, UPT, UPT, UR12, 0x58050, URZ ;  /* 0x000580500c047890 */ /* 0x002fd2000fffe0ff */
[----:B------:R1:W-:Y:S01]  /*5580*/  UTCBAR [UR4], URZ ;  /* 0x000000ff040073e9 */ /* 0x0003e200080000ff */
[----:B------:R-:W-:Y:S05]  /*5590*/  BRA.U UP3, `(.L_x_88) ;  /* 0x0000000103047547 */ /* 0x000fea000b800000 */
[----:B-1----:R-:W-:Y:S05]  /*55a0*/  BPT.TRAP 0x1 ;  /* 0x000000040000795c */ /* 0x002fea0000300000 */
.L_x_88:
[----:B-1----:R-:W-:Y:S01]  /*55b0*/  UIADD3 UR4, UPT, UPT, UR12, 0x58060, URZ ;  /* 0x000580600c047890 */ /* 0x002fe2000fffe0ff */
[----:B------:R-:W-:Y:S01]  /*55c0*/  LOP3.LUT R12, R12, 0x1, RZ, 0x3c, !PT ;  /* 0x000000010c0c7812 */ /* 0x000fe200078e3cff */
[----:B------:R-:W-:Y:S01]  /*55d0*/  UIADD3 UR76, UPT, UPT, UR77, 0x2, URZ ;  /* 0x000000024d4c7890 */ /* 0x000fe2000fffe0ff */
[----:B------:R-:W-:-:S06]  /*55e0*/  LOP3.LUT R7, R7, 0x1, RZ, 0x3c, !PT ;  /* 0x0000000107077812 */ /* 0x000fcc00078e3cff */
[----:B------:R2:W-:Y:S01]  /*55f0*/  UTCBAR [UR4], URZ ;  /* 0x000000ff040073e9 */ /* 0x0005e200080000ff */
[----:B------:R-:W-:-:S04]  /*5600*/  NOP ;  /* 0x0000000000007918 */ /* 0x000fc80000000000 */
.L_x_29:
[----:B--2---:R-:W2:Y:S01]  /*5610*/  LDCU UR4, c[0x0][0x370] ;  /* 0x00006e00ff0477ac */ /* 0x004ea20008000800 */
[----:B------:R-:W-:Y:S01]  /*5620*/  R2UR UR6, R15 ;  /* 0x000000000f0672ca */ /* 0x000fe200000e0000 */
[----:B------:R-:W3:-:S12]  /*5630*/  LDCU UR5, c[0x0][0x900] ;  /* 0x00012000ff0577ac */ /* 0x000ed80008000800 */
[----:B--2---:R-:W-:-:S04]  /*5640*/  UIADD3 UR6, UPT, UPT, UR4, UR6, URZ ;  /* 0x0000000604067290 */ /* 0x004fc8000fffe0ff */
[----:B---3--:R-:W-:Y:S02]  /*5650*/  UISETP.GE.AND UP0, UPT, UR6, UR5, UPT ;  /* 0x000000050600728c */ /* 0x008fe4000bf06270 */
[----:B------:R-:W-:-:S07]  /*5660*/  MOV R15, UR6 ;  /* 0x00000006000f7c02 */ /* 0x000fce0008000f00 */
[----:B------:R-:W-:Y:S05]  /*5670*/  BRA.U !UP0, `(.L_x_89) ;  /* 0xffffffc108947547 */ /* 0x000fea000b83ffff */
[----:B------:R-:W-:Y:S05]  /*5680*/  EXIT ;  /* 0x000000000000794d */ /* 0x000fea0003800000 */
.L_x_28:
[----:B------:R-:W-:-:S08]  /*5690*/  NOP ;  /* 0x0000000000007918 */ /* 0x000fd00000000000 */
[----:B------:R-:W1:-:S00]  /*56a0*/  USETMAXREG.DEALLOC.CTAPOOL 0x60 ;  /* 0x00000060000079c8 */ /* 0x000e4000080e0500 */
[----:B-1----:R-:W1:Y:S01]  /*56b0*/  LDC R2, c[0x0][0x900] ;  /* 0x00024000ff027b82 */ /* 0x002e620000000800 */
[----:B------:R-:W-:Y:S02]  /*56c0*/  MOV R57, UR8 ;  /* 0x0000000800397c02 */ /* 0x000fe40008000f00 */
[----:B-1----:R-:W-:-:S13]  /*56d0*/  ISETP.LE.AND P0, PT, R2, UR8, PT ;  /* 0x0000000802007c0c */ /* 0x002fda000bf03270 */
[----:B------:R-:W-:Y:S05]  /*56e0*/  @P0 EXIT ;  /* 0x000000000000094d */ /* 0x000fea0003800000 */
[----:B------:R-:W1:Y:S01]  /*56f0*/  S2UR UR5, SR_CTAID.Z ;  /* 0x00000000000579c3 */ /* 0x000e620000002700 */
[----:B------:R-:W-:Y:S01]  /*5700*/  LOP3.LUT P0, RZ, R0, 0x7f, RZ, 0xc0, !PT ;  /* 0x0000007f00ff7812 */ /* 0x000fe2000780c0ff */
[----:B------:R-:W-:Y:S01]  /*5710*/  HFMA2 R16, -RZ, RZ, 0, 0 ;  /* 0x00000000ff107431 */ /* 0x000fe200000001ff */
[----:B------:R-:W-:Y:S01]  /*5720*/  BSSY B8, `(.L_x_90) ;  /* 0x00013c8000087945 */ /* 0x000fe20003800000 */
[----:B------:R-:W-:Y:S01]  /*5730*/  IMAD.MOV.U32 R56, RZ, RZ, 0x1 ;  /* 0x00000001ff387424 */ /* 0x000fe200078e00ff */
[----:B------:R-:W-:Y:S01]  /*5740*/  MOV R23, RZ ;  /* 0x000000ff00177202 */ /* 0x000fe20000000f00 */
[----:B------:R-:W2:Y:S02]  /*5750*/  LDCU.64 UR40, c[0x0][0x358] ;  /* 0x00006b00ff2877ac */ /* 0x000ea40008000a00 */
[----:B------:R-:W1:Y:S01]  /*5760*/  LDC R3, c[0x0][0x370] ;  /* 0x0000dc00ff037b82 */ /* 0x000e620000000800 */
[----:B------:R-:W3:Y:S01]  /*5770*/  LDCU UR4, c[0x0][0x374] ;  /* 0x00006e80ff0477ac */ /* 0x000ee20008000800 */
[----:B------:R-:W-:Y:S01]  /*5780*/  UMOV UR36, URZ ;  /* 0x000000ff00247c82 */ /* 0x000fe20008000000 */
[----:B------:R-:W-:-:S05]  /*5790*/  UMOV UR38, URZ ;  /* 0x000000ff00267c82 */ /* 0x000fca0008000000 */
[----:B------:R-:W4:Y:S01]  /*57a0*/  S2UR UR6, SR_CTAID.Y ;  /* 0x00000000000679c3 */ /* 0x000f220000002600 */
[----:B-1----:R-:W-:-:S04]  /*57b0*/  IMAD R2, R3, UR5, RZ ;  /* 0x0000000503027c24 */ /* 0x002fc8000f8e02ff */
[----:B------:R-:W-:Y:S02]  /*57c0*/  IMAD.MOV R2, RZ, RZ, -R2 ;  /* 0x000000ffff027224 */ /* 0x000fe400078e0a02 */
[----:B----4-:R-:W-:Y:S02]  /*57d0*/  IMAD R3, R3, UR6, R57 ;  /* 0x0000000603037c24 */ /* 0x010fe4000f8e0239 */
[----:B---3--:R-:W-:-:S05]  /*57e0*/  IMAD R2, R2, UR4, RZ ;  /* 0x0000000402027c24 */ /* 0x008fca000f8e02ff */
[----:B------:R-:W-:-:S04]  /*57f0*/  ISETP.NE.OR P0, PT, R3, R2, P0 ;  /* 0x000000020300720c */ /* 0x000fc80000705670 */
[----:B--2---:R-:W-:-:S09]  /*5800*/  P2R R58, PR, RZ, 0x1 ;  /* 0x00000001ff3a7803 */ /* 0x004fd20000000000 */
.L_x_292:
[----:B------:R-:W-:Y:S05]  /*5810*/  YIELD ;  /* 0x0000000000007946 */ /* 0x000fea0003800000 */
[----:B------:R-:W1:Y:S01]  /*5820*/  LDC R6, c[0x0][0x904] ;  /* 0x00024100ff067b82 */ /* 0x000e620000000800 */
[----:B--2---:R-:W2:Y:S01]  /*5830*/  LDCU.64 UR4, c[0x0][0x908] ;  /* 0x00012100ff0477ac */ /* 0x004ea20008000a00 */
[----:B------:R-:W-:Y:S01]  /*5840*/  BSSY B7, `(.L_x_91) ;  /* 0x00013b0000077945 */ /* 0x000fe20003800000 */
[----:B---3--:R-:W3:Y:S05]  /*5850*/  LDCU.64 UR6, c[0x0][0x920] ;  /* 0x00012400ff0677ac */ /* 0x008eea0008000a00 */
[----:B----4-:R-:W4:Y:S08]  /*5860*/  LDC.64 R4, c[0x0][0x918] ;  /* 0x00024600ff047b82 */ /* 0x010f300000000a00 */
[----:B------:R-:W5:Y:S01]  /*5870*/  LDC.64 R2, c[0x0][0x910] ;  /* 0x00024400ff027b82 */ /* 0x000f620000000a00 */
[----:B--2---:R-:W-:Y:S01]  /*5880*/  IMAD.HI.U32 R22, R57, UR4, RZ ;  /* 0x0000000439167c27 */ /* 0x004fe2000f8e00ff */
[----:B------:R-:W2:Y:S04]  /*5890*/  LDCU UR4, c[0x0][0x380] ;  /* 0x00007000ff0477ac */ /* 0x000ea80008000800 */
[----:B------:R-:W-:-:S02]  /*58a0*/  SHF.R.U32.HI R22, RZ, UR5, R22 ;  /* 0x00000005ff167c19 */ /* 0x000fc40008011616 */
[----:B-1----:R-:W-:-:S04]  /*58b0*/  ISETP.NE.AND P0, PT, R6, 0x1, PT ;  /* 0x000000010600780c */ /* 0x002fc80003f05270 */
[----:B------:R-:W-:Y:S02]  /*58c0*/  SEL R22, R57, R22, !P0 ;  /* 0x0000001639167207 */ /* 0x000fe40004000000 */
[----:B----4-:R-:W-:-:S03]  /*58d0*/  ISETP.NE.AND P0, PT, R5, 0x1, PT ;  /* 0x000000010500780c */ /* 0x010fc60003f05270 */
[----:B---3--:R-:W-:-:S04]  /*58e0*/  IMAD.HI.U32 R0, R22, UR6, RZ ;  /* 0x0000000616007c27 */ /* 0x008fc8000f8e00ff */
[----:B------:R-:W-:Y:S01]  /*58f0*/  IMAD.MOV R7, RZ, RZ, -R22 ;  /* 0x000000ffff077224 */ /* 0x000fe200078e0a16 */
[----:B------:R-:W-:-:S03]  /*5900*/  SHF.R.U32.HI R0, RZ, UR7, R0 ;  /* 0x00000007ff007c19 */ /* 0x000fc60008011600 */
[----:B------:R-:W-:Y:S01]  /*5910*/  IMAD R7, R6, R7, R57 ;  /* 0x0000000706077224 */ /* 0x000fe200078e0239 */
[----:B------:R-:W-:Y:S02]  /*5920*/  SEL R0, R22, R0, !P0 ;  /* 0x0000000016007207 */ /* 0x000fe40004000000 */
[----:B-----5:R-:W-:Y:S01]  /*5930*/  ISETP.NE.AND P0, PT, R2, 0x1, PT ;  /* 0x000000010200780c */ /* 0x020fe20003f05270 */
[----:B------:R-:W-:Y:S02]  /*5940*/  IMAD.SHL.U32 R7, R7, 0x100, RZ ;  /* 0x0000010007077824 */ /* 0x000fe400078e00ff */
[----:B------:R-:W-:-:S05]  /*5950*/  IMAD.HI.U32 R3, R0, R3, RZ ;  /* 0x0000000300037227 */ /* 0x000fca00078e00ff */
[----:B------:R-:W-:Y:S01]  /*5960*/  SHF.R.U32.HI R3, RZ, R4, R3 ;  /* 0x00000004ff037219 */ /* 0x000fe20000011603 */
[----:B------:R-:W-:-:S03]  /*5970*/  IMAD.MOV R4, RZ, RZ, -R0 ;  /* 0x000000ffff047224 */ /* 0x000fc600078e0a00 */
[----:B------:R-:W-:Y:S01]  /*5980*/  SEL R3, R0, R3, !P0 ;  /* 0x0000000300037207 */ /* 0x000fe20004000000 */
[----:B------:R-:W-:Y:S01]  /*5990*/  IMAD R22, R5, R4, R22 ;  /* 0x0000000405167224 */ /* 0x000fe200078e0216 */
[----:B--2---:R-:W-:-:S03]  /*59a0*/  ISETP.GE.AND P0, PT, R7, UR4, PT ;  /* 0x0000000407007c0c */ /* 0x004fc6000bf06270 */
[----:B------:R-:W-:-:S04]  /*59b0*/  IMAD.MOV R3, RZ, RZ, -R3 ;  /* 0x000000ffff037224 */ /* 0x000fc800078e0a03 */
[----:B------:R-:W-:-:S06]  /*59c0*/  IMAD R2, R2, R3, R0 ;  /* 0x0000000302027224 */ /* 0x000fcc00078e0200 */
[----:B------:R-:W-:Y:S05]  /*59d0*/  @P0 BRA `(.L_x_92) ;  /* 0x0000013800580947 */ /* 0x000fea0003800000 */
[----:B------:R-:W1:Y:S02]  /*59e0*/  LDC R4, c[0x0][0x384] ;  /* 0x0000e100ff047b82 */ /* 0x000e640000000800 */
[----:B-1----:R-:W-:-:S13]  /*59f0*/  ISETP.NE.AND P0, PT, R4, RZ, PT ;  /* 0x000000ff0400720c */ /* 0x002fda0003f05270 */
[----:B------:R-:W-:Y:S05]  /*5a00*/  @P0 BRA `(.L_x_93) ;  /* 0x0000008000440947 */ /* 0x000fea0003800000 */
[----:B------:R-:W-:-:S09]  /*5a10*/  UISETP.NE.AND UP0, UPT, UR37, URZ, UPT ;  /* 0x000000ff2500728c */ /* 0x000fd2000bf05270 */
[----:B------:R-:W-:Y:S05]  /*5a20*/  BRA.U UP0, `(.L_x_94) ;  /* 0x0000000100047547 */ /* 0x000fea000b800000 */
[----:B------:R-:W-:Y:S05]  /*5a30*/  BPT.TRAP 0x1 ;  /* 0x000000040000795c */ /* 0x000fea0000300000 */
.L_x_94:
[----:B------:R-:W1:Y:S01]  /*5a40*/  S2R R17, SR_CgaCtaId ;  /* 0x0000000000117919 */ /* 0x000e620000008800 */
[----:B------:R-:W-:Y:S01]  /*5a50*/  MOV R3, 0x400 ;  /* 0x0000040000037802 */ /* 0x000fe20000000f00 */
[----:B------:R-:W-:Y:S01]  /*5a60*/  BSSY B0, `(.L_x_95) ;  /* 0x0000005000007945 */ /* 0x000fe20003800000 */
[----:B------:R-:W-:Y:S02]  /*5a70*/  SHF.L.U32 R0, R56, 0x1f, RZ ;  /* 0x0000001f38007819 */ /* 0x000fe400000006ff */
[----:B-1----:R-:W-:-:S04]  /*5a80*/  LEA R17, R17, R3, 0x18 ;  /* 0x0000000311117211 */ /* 0x002fc800078ec0ff */
[----:B------:R-:W1:Y:S02]  /*5a90*/  SYNCS.PHASECHK.TRANS64.TRYWAIT P0, [R17+URZ+0x580c0], R0 ;  /* 0x0580c000110075a7 */ /* 0x000e6400080011ff */
[----:B-1----:R-:W-:Y:S05]  /*5aa0*/  @!P0 BRA `(.L_x_96) ;  /* 0x000001f400c48947 */ /* 0x002fea0003800000 */
.L_x_442:
[----:B------:R-:W-:Y:S05]  /*5ab0*/  BSYNC B0 ;  /* 0x0000000000007941 */ /* 0x000fea0003800000 */
.L_x_95:
[----:B------:R-:W-:Y:S01]  /*5ac0*/  ISETP.NE.AND P0, PT, R58, RZ, PT ;  /* 0x000000ff3a00720c */ /* 0x000fe20003f05270 */
[----:B------:R-:W-:-:S12]  /*5ad0*/  BSSY.RECONVERGENT B6, `(.L_x_97) ;  /* 0x0000233000067945 */ /* 0x000fd80003800200 */
[----:B------:R-:W-:Y:S05]  /*5ae0*/  @P0 BRA `(.L_x_98) ;  /* 0x0000002000c40947 */ /* 0x000fea0003800000 */
[----:B------:R-:W2:Y:S01]  /*5af0*/  LDC.64 R4, c[0x4][0xa0] ;  /* 0x01002800ff047b82 */ /* 0x000ea20000000a00 */
[----:B------:R-:W-:Y:S01]  /*5b00*/  MOV R18, 0x0 ;  /* 0x0000000000127802 */ /* 0x000fe20000000f00 */
[----:B------:R-:W3:Y:S01]  /*5b10*/  LDCU.64 UR4, c[0x4][0xd0] ;  /* 0x01001a00ff0477ac */ /* 0x000ee20008000a00 */
[----:B------:R-:W-:Y:S02]  /*5b20*/  MOV R6, UR43 ;  /* 0x0000002b00067c02 */ /* 0x000fe40008000f00 */
[----:B------:R-:W-:-:S03]  /*5b30*/  MOV R7, UR39 ;  /* 0x0000002700077c02 */ /* 0x000fc60008000f00 */
[----:B------:R4:W1:Y:S01]  /*5b40*/  LDC.64 R8, c[0x4][R18] ;  /* 0x0100000012087b82 */ /* 0x0008620000000a00 */
[----:B--2---:R3:W-:Y:S02]  /*5b50*/  STL.64 [R1], R4 ;  /* 0x0000000401007387 */ /* 0x0047e40000100a00 */
[----:B---3--:R-:W-:Y:S02]  /*5b60*/  IMAD.U32 R4, RZ, RZ, UR4 ;  /* 0x00000004ff047e24 */ /* 0x008fe4000f8e00ff */
[----:B-1--4-:R-:W-:-:S03]  /*5b70*/  IMAD.U32 R5, RZ, RZ, UR5 ;  /* 0x00000005ff057e24 */ /* 0x012fc6000f8e00ff */
[----:B------:R-:W-:-:S07]  /*5b80*/  LEPC R20, `(.L_x_99) ;  /* 0x000000001014794e */ /* 0x000fce0000000000 */
[----:B------:R-:W-:Y:S05]  /*5b90*/  CALL.ABS.NOINC R8 ;  /* 0x0000000008007343 */ /* 0x000fea0003c00000 */
.L_x_99:
[----:B------:R1:W2:Y:S01]  /*5ba0*/  LDC.64 R8, c[0x4][R18] ;  /* 0x0100000012087b82 */ /* 0x0002a20000000a00 */
[----:B------:R-:W3:Y:S01]  /*5bb0*/  LDCU.64 UR4, c[0x4][0xe8] ;  /* 0x01001d00ff0477ac */ /* 0x000ee20008000a00 */
[----:B------:R-:W-:Y:S01]  /*5bc0*/  IMAD.MOV.U32 R4, RZ, RZ, 0x3 ;  /* 0x00000003ff047424 */ /* 0x000fe200078e00ff */
[----:B------:R-:W-:Y:S01]  /*5bd0*/  MOV R6, UR43 ;  /* 0x0000002b00067c02 */ /* 0x000fe20008000f00 */
[----:B------:R-:W-:Y:S01]  /*5be0*/  IMAD.MOV.U32 R5, RZ, RZ, 0x4 ;  /* 0x00000004ff057424 */ /* 0x000fe200078e00ff */
[----:B------:R-:W-:Y:S02]  /*5bf0*/  MOV R7, UR39 ;  /* 0x0000002700077c02 */ /* 0x000fe40008000f00 */
[----:B------:R-:W-:Y:S04]  /*5c00*/  STL [R1+0x8], R4 ;  /* 0x0000080401007387 */ /* 0x000fe80000100800 */
[----:B------:R3:W-:Y:S02]  /*5c10*/  STL.64 [R1], R4 ;  /* 0x0000000401007387 */ /* 0x0007e40000100a00 */
[----:B---3--:R-:W-:Y:S01]  /*5c20*/  MOV R4, UR4 ;  /* 0x0000000400047c02 */ /* 0x008fe20008000f00 */
[----:B-1----:R-:W-:-:S02]  /*5c30*/  IMAD.U32 R5, RZ, RZ, UR5 ;  /* 0x00000005ff057e24 */ /* 0x002fc4000f8e00ff */
[----:B------:R-:W-:-:S07]  /*5c40*/  LEPC R20, `(.L_x_100) ;  /* 0x000000001014794e */ /* 0x000fce0000000000 */
[----:B--2---:R-:W-:Y:S05]  /*5c50*/  CALL.ABS.NOINC R8 ;  /* 0x0000000008007343 */ /* 0x004fea0003c00000 */
.L_x_100:
[----:B------:R1:W2:Y:S01]  /*5c60*/  LDC.64 R8, c[0x4][R18] ;  /* 0x0100000012087b82 */ /* 0x0002a20000000a00 */
[----:B------:R-:W3:Y:S01]  /*5c70*/  LDCU.64 UR4, c[0x4][0xe0] ;  /* 0x01001c00ff0477ac */ /* 0x000ee20008000a00 */
[----:B------:R-:W-:Y:S01]  /*5c80*/  CS2R R6, SRZ ;  /* 0x0000000000067805 */ /* 0x000fe2000001ff00 */
[----:B---3--:R-:W-:Y:S01]  /*5c90*/  IMAD.U32 R4, RZ, RZ, UR4 ;  /* 0x00000004ff047e24 */ /* 0x008fe2000f8e00ff */
[----:B------:R-:W-:-:S04]  /*5ca0*/  MOV R5, UR5 ;  /* 0x0000000500057c02 */ /* 0x000fc80008000f00 */
[----:B------:R-:W-:-:S07]  /*5cb0*/  LEPC R20, `(.L_x_101) ;  /* 0x000000001014794e */ /* 0x000fce0000000000 */
[----:B-12---:R-:W-:Y:S05]  /*5cc0*/  CALL.ABS.NOINC R8 ;  /* 0x0000000008007343 */ /* 0x006fea0003c00000 */
.L_x_101:
[----:B------:R1:W2:Y:S01]  /*5cd0*/  LDC.64 R8, c[0x4][R18] ;  /* 0x0100000012087b82 */ /* 0x0002a20000000a00 */
[----:B------:R-:W3:Y:S01]  /*5ce0*/  LDCU.64 UR4, c[0x4][0xf0] ;  /* 0x01001e00ff0477ac */ /* 0x000ee20008000a00 */
[----:B------:R-:W-:Y:S01]  /*5cf0*/  CS2R R6, SRZ ;  /* 0x0000000000067805 */ /* 0x000fe2000001ff00 */
[----:B---3--:R-:W-:Y:S01]  /*5d00*/  IMAD.U32 R4, RZ, RZ, UR4 ;  /* 0x00000004ff047e24 */ /* 0x008fe2000f8e00ff */
[----:B------:R-:W-:-:S04]  /*5d10*/  MOV R5, UR5 ;  /* 0x0000000500057c02 */ /* 0x000fc80008000f00 */
[----:B------:R-:W-:-:S07]  /*5d20*/  LEPC R20, `(.L_x_102) ;  /* 0x000000001014794e */ /* 0x000fce0000000000 */
[----:B-12---:R-:W-:Y:S05]  /*5d30*/  CALL.ABS.NOINC R8 ;  /* 0x0000000008007343 */ /* 0x006fea0003c00000 */
.L_x_102:
[----:B------:R1:W2:Y:S01]  /*5d40*/  LDC.64 R8, c[0x4][R18] ;  /* 0x0100000012087b82 */ /* 0x0002a20000000a00 */
[----:B------:R-:W3:Y:S01]  /*5d50*/  LDCU.64 UR4, c[0x4][0xf8] ;  /* 0x01001f00ff0477ac */ /* 0x000ee20008000a00 */
[----:B------:R-:W-:Y:S01]  /*5d60*/  CS2R R6, SRZ ;  /* 0x0000000000067805 */ /* 0x000fe2000001ff00 */
[----:B---3--:R-:W-:Y:S01]  /*5d70*/  IMAD.U32 R4, RZ, RZ, UR4 ;  /* 0x00000004ff047e24 */ /* 0x008fe2000f8e00ff */
[----:B------:R-:W-:-:S04]  /*5d80*/  MOV R5, UR5 ;  /* 0x0000000500057c02 */ /* 0x000fc80008000f00 */
[----:B------:R-:W-:-:S07]  /*5d90*/  LEPC R20, `(.L_x_103) ;  /* 0x000000001014794e */ /* 0x000fce0000000000 */
[----:B-12---:R-:W-:Y:S05]  /*5da0*/  CALL.ABS.NOINC R8 ;  /* 0x0000000008007343 */ /* 0x006fea0003c00000 */
.L_x_103:
[----:B------:R-:W-:Y:S01]  /*5db0*/  HFMA2 R0, -RZ, RZ, 0, 9.5367431640625e-07 ;  /* 0x00000010ff007431 */ /* 0x000fe200000001ff */
[----:B------:R1:W2:Y:S01]  /*5dc0*/  LDC.64 R8, c[0x4][R18] ;  /* 0x0100000012087b82 */ /* 0x0002a20000000a00 */
[----:B------:R-:W3:Y:S01]  /*5dd0*/  LDCU.64 UR4, c[0x4][0xc8] ;  /* 0x01001900ff0477ac */ /* 0x000ee20008000a00 */
[----:B------:R-:W-:Y:S01]  /*5de0*/  MOV R6, UR43 ;  /* 0x0000002b00067c02 */ /* 0x000fe20008000f00 */
[----:B------:R-:W-:Y:S01]  /*5df0*/  IMAD.U32 R7, RZ, RZ, UR39 ;  /* 0x00000027ff077e24 */ /* 0x000fe2000f8e00ff */
[----:B------:R1:W-:Y:S01]  /*5e00*/  STL [R1], R0 ;  /* 0x0000000001007387 */ /* 0x0003e20000100800 */
[----:B---3--:R-:W-:Y:S01]  /*5e10*/  MOV R4, UR4 ;  /* 0x0000000400047c02 */ /* 0x008fe20008000f00 */
[----:B------:R-:W-:-:S04]  /*5e20*/  IMAD.U32 R5, RZ, RZ, UR5 ;  /* 0x00000005ff057e24 */ /* 0x000fc8000f8e00ff */
[----:B------:R-:W-:-:S07]  /*5e30*/  LEPC R20, `(.L_x_104) ;  /* 0x000000001014794e */ /* 0x000fce0000000000 */
[----:B-12---:R-:W-:Y:S05]  /*5e40*/  CALL.ABS.NOINC R8 ;  /* 0x0000000008007343 */ /* 0x006fea0003c00000 */
.L_x_104:
[----:B------:R-:W1:Y:S01]  /*5e50*/  S2R R0, SR_SWINHI ;  /* 0x0000000000007919 */ /* 0x000e620000002f00 */
[----:B------:R2:W3:Y:S01]  /*5e60*/  LDC.64 R8, c[0x4][R18] ;  /* 0x0100000012087b82 */ /* 0x0004e20000000a00 */
[----:B------:R-:W4:Y:S01]  /*5e70*/  LDCU.64 UR4, c[0x4][0x100] ;  /* 0x01002000ff0477ac */ /* 0x000f220008000a00 */
[----:B------:R-:W-:Y:S01]  /*5e80*/  MOV R6, UR43 ;  /* 0x0000002b00067c02 */ /* 0x000fe20008000f00 */
[----:B------:R-:W-:Y:S01]  /*5e90*/  IMAD.U32 R7, RZ, RZ, UR39 ;  /* 0x00000027ff077e24 */ /* 0x000fe2000f8e00ff */
[----:B------:R-:W-:Y:S02]  /*5ea0*/  MOV R4, R17 ;  /* 0x0000001100047202 */ /* 0x000fe40000000f00 */
[----:B-1----:R-:W-:Y:S02]  /*5eb0*/  MOV R5, R0 ;  /* 0x0000000000057202 */ /* 0x002fe40000000f00 */
[----:B------:R-:W-:-:S05]  /*5ec0*/  IADD3 R4, P0, PT, R4, 0x38000, RZ ;  /* 0x0003800004047810 */ /* 0x000fca0007f1e0ff */
[----:B------:R-:W-:-:S05]  /*5ed0*/  IMAD.X R5, RZ, RZ, R5, P0 ;  /* 0x000000ffff057224 */ /* 0x000fca00000e0605 */
[----:B------:R4:W-:Y:S02]  /*5ee0*/  STL.64 [R1], R4 ;  /* 0x0000000401007387 */ /* 0x0009e40000100a00 */
[----:B----4-:R-:W-:Y:S01]  /*5ef0*/  MOV R4, UR4 ;  /* 0x0000000400047c02 */ /* 0x010fe20008000f00 */
[----:B--23--:R-:W-:Y:S02]  /*5f00*/  IMAD.U32 R5, RZ, RZ, UR5 ;  /* 0x00000005ff057e24 */ /* 0x00cfe4000f8e00ff */
[----:B------:R-:W-:-:S07]  /*5f10*/  LEPC R20, `(.L_x_105) ;  /* 0x000000001014794e */ /* 0x000fce0000000000 */
[----:B------:R-:W-:Y:S05]  /*5f20*/  CALL.ABS.NOINC R8 ;  /* 0x0000000008007343 */ /* 0x000fea0003c00000 */
.L_x_105:
[----:B------:R-:W1:Y:S01]  /*5f30*/  LDC.64 R4, c[0x4][0xd8] ;  /* 0x01003600ff047b82 */ /* 0x000e620000000a00 */
[----:B------:R-:W2:Y:S01]  /*5f40*/  LDCU.64 UR4, c[0x4][0xd0] ;  /* 0x01001a00ff0477ac */ /* 0x000ea20008000a00 */
[----:B------:R-:W-:Y:S02]  /*5f50*/  MOV R6, UR43 ;  /* 0x0000002b00067c02 */ /* 0x000fe40008000f00 */
[----:B------:R-:W-:-:S04]  /*5f60*/  MOV R7, UR39 ;  /* 0x0000002700077c02 */ /* 0x000fc80008000f00 */
[----:B------:R3:W4:Y:S01]  /*5f70*/  LDC.64 R8, c[0x4][R18] ;  /* 0x0100000012087b82 */ /* 0x0007220000000a00 */
[----:B-1----:R2:W-:Y:S02]  /*5f80*/  STL.64 [R1], R4 ;  /* 0x0000000401007387 */ /* 0x0025e40000100a00 */
[----:B--2---:R-:W-:Y:S02]  /*5f90*/  IMAD.U32 R4, RZ, RZ, UR4 ;  /* 0x00000004ff047e24 */ /* 0x004fe4000f8e00ff */
[----:B---34-:R-:W-:-:S03]  /*5fa0*/  IMAD.U32 R5, RZ, RZ, UR5 ;  /* 0x00000005ff057e24 */ /* 0x018fc6000f8e00ff */
[----:B------:R-:W-:-:S07]  /*5fb0*/  LEPC R20, `(.L_x_106) ;  /* 0x000000001014794e */ /* 0x000fce0000000000 */
[----:B------:R-:W-:Y:S05]  /*5fc0*/  CALL.ABS.NOINC R8 ;  /* 0x0000000008007343 */ /* 0x000fea0003c00000 */
.L_x_106:
[----:B------:R-:W-:Y:S01]  /*5fd0*/  HFMA2 R0, -RZ, RZ, 0, 2.384185791015625e-06 ;  /* 0x00000028ff007431 */ /* 0x000fe200000001ff */
        /* <DEDUP_REMOVED lines=9> */
.L_x_107:
        /* <DEDUP_REMOVED lines=10> */
.L_x_108:
[----:B------:R1:W2:Y:S01]  /*6110*/  LDC.64 R8, c[0x4][R18] ;  /* 0x0100000012087b82 */ /* 0x0002a20000000a00 */
[----:B------:R-:W3:Y:S01]  /*6120*/  LDCU.64 UR4, c[0x4][0xe0] ;  /* 0x01001c00ff0477ac */ /* 0x000ee20008000a00 */
[----:B------:R-:W-:Y:S01]  /*6130*/  CS2R R6, SRZ ;  /* 0x0000000000067805 */ /* 0x000fe2000001ff00 */
[----:B---3--:R-:W-:Y:S01]  /*6140*/  IMAD.U32 R4, RZ, RZ, UR4 ;  /* 0x00000004ff047e24 */ /* 0x008fe2000f8e00ff */
[----:B------:R-:W-:-:S04]  /*6150*/  MOV R5, UR5 ;  /* 0x0000000500057c02 */ /* 0x000fc80008000f00 */
[----:B------:R-:W-:-:S07]  /*6160*/  LEPC R20, `(.L_x_109) ;  /* 0x000000001014794e */ /* 0x000fce0000000000 */
[----:B-12---:R-:W-:Y:S05]  /*6170*/  CALL.ABS.NOINC R8 ;  /* 0x0000000008007343 */ /* 0x006fea0003c00000 */
.L_x_109:
[----:B------:R-:W-:Y:S01]  /*6180*/  HFMA2 R0, -RZ, RZ, 0, 4.76837158203125e-07 ;  /* 0x00000008ff007431 */ /* 0x000fe200000001ff */
        /* <DEDUP_REMOVED lines=9> */
.L_x_110:
[----:B------:R-:W-:Y:S01]  /*6220*/  HFMA2 R0, -RZ, RZ, 0, 2.6226043701171875e-06 ;  /* 0x0000002cff007431 */ /* 0x000fe200000001ff */
        /* <DEDUP_REMOVED lines=9> */
.L_x_111:
[----:B------:R1:W2:Y:S01]  /*62c0*/  LDC.64 R8, c[0x4][R18] ;  /* 0x0100000012087b82 */ /* 0x0002a20000000a00 */
[----:B------:R-:W3:Y:S01]  /*62d0*/  LDCU.64 UR4, c[0x4][0xe0] ;  /* 0x01001c00ff0477ac */ /* 0x000ee20008000a00 */
[----:B------:R-:W-:Y:S01]  /*62e0*/  CS2R R6, SRZ ;  /* 0x0000000000067805 */ /* 0x000fe2000001ff00 */
[----:B---3--:R-:W-:Y:S01]  /*62f0*/  IMAD.U32 R4, RZ, RZ, UR4 ;  /* 0x00000004ff047e24 */ /* 0x008fe2000f8e00ff */
[----:B------:R-:W-:-:S04]  /*6300*/  MOV R5, UR5 ;  /* 0x0000000500057c02 */ /* 0x000fc80008000f00 */
[----:B------:R-:W-:-:S07]  /*6310*/  LEPC R20, `(.L_x_112) ;  /* 0x000000001014794e */ /* 0x000fce0000000000 */
[----:B-12---:R-:W-:Y:S05]  /*6320*/  CALL.ABS.NOINC R8 ;  /* 0x0000000008007343 */ /* 0x006fea0003c00000 */
.L_x_112:
        /* <DEDUP_REMOVED lines=10> */
.L_x_113:
[----:B------:R-:W-:Y:S01]  /*63d0*/  HFMA2 R0, -RZ, RZ, 0, 2.443790435791015625e-06 ;  /* 0x00000029ff007431 */ /* 0x000fe200000001ff */
        /* <DEDUP_REMOVED lines=9> */
.L_x_114:
        /* <DEDUP_REMOVED lines=10> */
.L_x_115:
        /* <DEDUP_REMOVED lines=10> */
.L_x_116:
[----:B------:R1:W2:Y:S01]  /*65b0*/  LDC.64 R8, c[0x4][R18] ;  /* 0x0100000012087b82 */ /* 0x0002a20000000a00 */
[----:B------:R-:W3:Y:S01]  /*65c0*/  LDCU.64 UR4, c[0x4][0xe0] ;  /* 0x01001c00ff0477ac */ /* 0x000ee20008000a00 */
[----:B------:R-:W-:Y:S01]  /*65d0*/  CS2R R6, SRZ ;  /* 0x0000000000067805 */ /* 0x000fe2000001ff00 */
[----:B---3--:R-:W-:Y:S01]  /*65e0*/  IMAD.U32 R4, RZ, RZ, UR4 ;  /* 0x00000004ff047e24 */ /* 0x008fe2000f8e00ff */
[----:B------:R-:W-:-:S04]  /*65f0*/  MOV R5, UR5 ;  /* 0x0000000500057c02 */ /* 0x000fc80008000f00 */
[----:B------:R-:W-:-:S07]  /*6600*/  LEPC R20, `(.L_x_117) ;  /* 0x000000001014794e */ /* 0x000fce0000000000 */
[----:B-12---:R-:W-:Y:S05]  /*6610*/  CALL.ABS.NOINC R8 ;  /* 0x0000000008007343 */ /* 0x006fea0003c00000 */
.L_x_117:
[----:B------:R-:W-:Y:S01]  /*6620*/  HFMA2 R0, -RZ, RZ, 0, 3.814697265625e-06 ;  /* 0x00000040ff007431 */ /* 0x000fe200000001ff */
        /* <DEDUP_REMOVED lines=9> */
.L_x_118:
        /* <DEDUP_REMOVED lines=10> */
.L_x_119:
[----:B------:R1:W2:Y:S01]  /*6760*/  LDC.64 R8, c[0x4][R18] ;  /* 0x0100000012087b82 */ /* 0x0002a20000000a00 */
[----:B------:R-:W3:Y:S01]  /*6770*/  LDCU.64 UR4, c[0x4][0xe0] ;  /* 0x01001c00ff0477ac */ /* 0x000ee20008000a00 */
[----:B------:R-:W-:Y:S01]  /*6780*/  CS2R R6, SRZ ;  /* 0x0000000000067805 */ /* 0x000fe2000001ff00 */
[----:B---3--:R-:W-:Y:S01]  /*6790*/  IMAD.U32 R4, RZ, RZ, UR4 ;  /* 0x00000004ff047e24 */ /* 0x008fe2000f8e00ff */
[----:B------:R-:W-:-:S04]  /*67a0*/  MOV R5, UR5 ;  /* 0x0000000500057c02 */ /* 0x000fc80008000f00 */
[----:B------:R-:W-:-:S07]  /*67b0*/  LEPC R20, `(.L_x_120) ;  /* 0x000000001014794e */ /* 0x000fce0000000000 */
[----:B-12---:R-:W-:Y:S05]  /*67c0*/  CALL.ABS.NOINC R8 ;  /* 0x0000000008007343 */ /* 0x006fea0003c00000 */
.L_x_120:
        /* <DEDUP_REMOVED lines=10> */
.L_x_121:
        /* <DEDUP_REMOVED lines=10> */
.L_x_122:
        /* <DEDUP_REMOVED lines=10> */
.L_x_123:
        /* <DEDUP_REMOVED lines=10> */
.L_x_124:
[----:B------:R1:W2:Y:S01]  /*6a50*/  LDC.64 R8, c[0x4][R18] ;  /* 0x0100000012087b82 */ /* 0x0002a20000000a00 */
[----:B------:R-:W3:Y:S01]  /*6a60*/  LDCU.64 UR4, c[0x4][0xe0] ;  /* 0x01001c00ff0477ac */ /* 0x000ee20008000a00 */
[----:B------:R-:W-:Y:S01]  /*6a70*/  CS2R R6, SRZ ;  /* 0x0000000000067805 */ /* 0x000fe2000001ff00 */
[----:B---3--:R-:W-:Y:S01]  /*6a80*/  IMAD.U32 R4, RZ, RZ, UR4 ;  /* 0x00000004ff047e24 */ /* 0x008fe2000f8e00ff */
[----:B------:R-:W-:-:S04]  /*6a90*/  MOV R5, UR5 ;  /* 0x0000000500057c02 */ /* 0x000fc80008000f00 */
[----:B------:R-:W-:-:S07]  /*6aa0*/  LEPC R20, `(.L_x_125) ;  /* 0x000000001014794e */ /* 0x000fce0000000000 */
[----:B-12---:R-:W-:Y:S05]  /*6ab0*/  CALL.ABS.NOINC R8 ;  /* 0x0000000008007343 */ /* 0x006fea0003c00000 */
.L_x_125:
[----:B------:R-:W-:Y:S01]  /*6ac0*/  HFMA2 R0, -RZ, RZ, 0, 5.9604644775390625e-08 ;  /* 0x00000001ff007431 */ /* 0x000fe200000001ff */
        /* <DEDUP_REMOVED lines=9> */
.L_x_126:
        /* <DEDUP_REMOVED lines=10> */
.L_x_127:
[----:B------:R1:W2:Y:S01]  /*6c00*/  LDC.64 R8, c[0x4][R18] ;  /* 0x0100000012087b82 */ /* 0x0002a20000000a00 */
[----:B------:R-:W3:Y:S01]  /*6c10*/  LDCU.64 UR4, c[0x4][0xe0] ;  /* 0x01001c00ff0477ac */ /* 0x000ee20008000a00 */
[----:B------:R-:W-:Y:S01]  /*6c20*/  CS2R R6, SRZ ;  /* 0x0000000000067805 */ /* 0x000fe2000001ff00 */
[----:B---3--:R-:W-:Y:S01]  /*6c30*/  IMAD.U32 R4, RZ, RZ, UR4 ;  /* 0x00000004ff047e24 */ /* 0x008fe2000f8e00ff */
[----:B------:R-:W-:-:S04]  /*6c40*/  MOV R5, UR5 ;  /* 0x0000000500057c02 */ /* 0x000fc80008000f00 */
[----:B------:R-:W-:-:S07]  /*6c50*/  LEPC R20, `(.L_x_128) ;  /* 0x000000001014794e */ /* 0x000fce0000000000 */
[----:B-12---:R-:W-:Y:S05]  /*6c60*/  CALL.ABS.NOINC R8 ;  /* 0x0000000008007343 */ /* 0x006fea0003c00000 */
.L_x_128:
[----:B------:R-:W-:Y:S01]  /*6c70*/  HFMA2 R0, -RZ, RZ, 0, 1.1920928955078125e-07 ;  /* 0x00000002ff007431 */ /* 0x000fe200000001ff */
        /* <DEDUP_REMOVED lines=9> */
.L_x_129:
        /* <DEDUP_REMOVED lines=10> */
.L_x_130:
        /* <DEDUP_REMOVED lines=10> */
.L_x_131:
        /* <DEDUP_REMOVED lines=10> */
.L_x_132:
        /* <DEDUP_REMOVED lines=10> */
.L_x_133:
        /* <DEDUP_REMOVED lines=10> */
.L_x_134:
[----:B------:R1:W2:Y:S01]  /*7030*/  LDC.64 R8, c[0x4][R18] ;  /* 0x0100000012087b82 */ /* 0x0002a20000000a00 */
[----:B------:R-:W3:Y:S01]  /*7040*/  LDCU.64 UR4, c[0x4][0xe0] ;  /* 0x01001c00ff0477ac */ /* 0x000ee20008000a00 */
[----:B------:R-:W-:Y:S01]  /*7050*/  CS2R R6, SRZ ;  /* 0x0000000000067805 */ /* 0x000fe2000001ff00 */
[----:B---3--:R-:W-:Y:S01]  /*7060*/  IMAD.U32 R4, RZ, RZ, UR4 ;  /* 0x00000004ff047e24 */ /* 0x008fe2000f8e00ff */
[----:B------:R-:W-:-:S04]  /*7070*/  MOV R5, UR5 ;  /* 0x0000000500057c02 */ /* 0x000fc80008000f00 */
[----:B------:R-:W-:-:S07]  /*7080*/  LEPC R20, `(.L_x_135) ;  /* 0x000000001014794e */ /* 0x000fce0000000000 */
[----:B-12---:R-:W-:Y:S05]  /*7090*/  CALL.ABS.NOINC R8 ;  /* 0x0000000008007343 */ /* 0x006fea0003c00000 */
.L_x_135:
        /* <DEDUP_REMOVED lines=10> */
.L_x_136:
        /* <DEDUP_REMOVED lines=10> */
.L_x_137:
[----:B------:R1:W2:Y:S01]  /*71e0*/  LDC.64 R8, c[0x4][R18] ;  /* 0x0100000012087b82 */ /* 0x0002a20000000a00 */
[----:B------:R-:W3:Y:S01]  /*71f0*/  LDCU.64 UR4, c[0x4][0xe0] ;  /* 0x01001c00ff0477ac */ /* 0x000ee20008000a00 */
[----:B------:R-:W-:Y:S01]  /*7200*/  CS2R R6, SRZ ;  /* 0x0000000000067805 */ /* 0x000fe2000001ff00 */
[----:B---3--:R-:W-:Y:S01]  /*7210*/  IMAD.U32 R4, RZ, RZ, UR4 ;  /* 0x00000004ff047e24 */ /* 0x008fe2000f8e00ff */
[----:B------:R-:W-:-:S04]  /*7220*/  MOV R5, UR5 ;  /* 0x0000000500057c02 */ /* 0x000fc80008000f00 */
[----:B------:R-:W-:-:S07]  /*7230*/  LEPC R20, `(.L_x_138) ;  /* 0x000000001014794e */ /* 0x000fce0000000000 */
[----:B-12---:R-:W-:Y:S05]  /*7240*/  CALL.ABS.NOINC R8 ;  /* 0x0000000008007343 */ /* 0x006fea0003c00000 */
.L_x_138:
[----:B------:R-:W-:Y:S01]  /*7250*/  HFMA2 R0, -RZ, RZ, 0, 0.0001220703125 ;  /* 0x00000800ff007431 */ /* 0x000fe200000001ff */
        /* <DEDUP_REMOVED lines=9> */
.L_x_139:
        /* <DEDUP_REMOVED lines=10> */
.L_x_140:
        /* <DEDUP_REMOVED lines=10> */
.L_x_141:
        /* <DEDUP_REMOVED lines=10> */
.L_x_142:
[----:B------:R1:W2:Y:S01]  /*74d0*/  LDC.64 R8, c[0x4][R18] ;  /* 0x0100000012087b82 */ /* 0x0002a20000000a00 */
[----:B------:R-:W3:Y:S01]  /*74e0*/  LDCU.64 UR4, c[0x4][0xe0] ;  /* 0x01001c00ff0477ac */ /* 0x000ee20008000a00 */
[----:B------:R-:W-:Y:S01]  /*74f0*/  CS2R R6, SRZ ;  /* 0x0000000000067805 */ /* 0x000fe2000001ff00 */
[----:B---3--:R-:W-:Y:S01]  /*7500*/  IMAD.U32 R4, RZ, RZ, UR4 ;  /* 0x00000004ff047e24 */ /* 0x008fe2000f8e00ff */
[----:B------:R-:W-:-:S04]  /*7510*/  MOV R5, UR5 ;  /* 0x0000000500057c02 */ /* 0x000fc80008000f00 */
[----:B------:R-:W-:-:S07]  /*7520*/  LEPC R20, `(.L_x_143) ;  /* 0x000000001014794e */ /* 0x000fce0000000000 */
[----:B-12---:R-:W-:Y:S05]  /*7530*/  CALL.ABS.NOINC R8 ;  /* 0x0000000008007343 */ /* 0x006fea0003c00000 */
.L_x_143:
        /* <DEDUP_REMOVED lines=10> */
.L_x_144:
        /* <DEDUP_REMOVED lines=10> */
.L_x_145:
[----:B------:R1:W2:Y:S01]  /*7680*/  LDC.64 R8, c[0x4][R18] ;  /* 0x0100000012087b82 */ /* 0x0002a20000000a00 */
[----:B------:R-:W3:Y:S01]  /*7690*/  LDCU.64 UR4, c[0x4][0xe0] ;  /* 0x01001c00ff0477ac */ /* 0x000ee20008000a00 */
[----:B------:R-:W-:Y:S01]  /*76a0*/  CS2R R6, SRZ ;  /* 0x0000000000067805 */ /* 0x000fe2000001ff00 */
[----:B---3--:R-:W-:Y:S01]  /*76b0*/  IMAD.U32 R4, RZ, RZ, UR4 ;  /* 0x00000004ff047e24 */ /* 0x008fe2000f8e00ff */
[----:B------:R-:W-:-:S04]  /*76c0*/  MOV R5, UR5 ;  /* 0x0000000500057c02 */ /* 0x000fc80008000f00 */
[----:B------:R-:W-:-:S07]  /*76d0*/  LEPC R20, `(.L_x_146) ;  /* 0x000000001014794e */ /* 0x000fce0000000000 */
[----:B-12---:R-:W-:Y:S05]  /*76e0*/  CALL.ABS.NOINC R8 ;  /* 0x0000000008007343 */ /* 0x006fea0003c00000 */
.L_x_146:
[----:B------:R-:W-:Y:S01]  /*76f0*/  HFMA2 R0, -RZ, RZ, 0, 3.0517578125e-05 ;  /* 0x00000200ff007431 */ /* 0x000fe200000001ff */
        /* <DEDUP_REMOVED lines=9> */
.L_x_147:
        /* <DEDUP_REMOVED lines=10> */
.L_x_148:
        /* <DEDUP_REMOVED lines=10> */
.L_x_149:
        /* <DEDUP_REMOVED lines=10> */
.L_x_150:
[----:B------:R1:W2:Y:S01]  /*7970*/  LDC.64 R8, c[0x4][R18] ;  /* 0x0100000012087b82 */ /* 0x0002a20000000a00 */
[----:B------:R-:W3:Y:S01]  /*7980*/  LDCU.64 UR4, c[0x4][0xe0] ;  /* 0x01001c00ff0477ac */ /* 0x000ee20008000a00 */
[----:B------:R-:W-:Y:S01]  /*7990*/  CS2R R6, SRZ ;  /* 0x0000000000067805 */ /* 0x000fe2000001ff00 */
[----:B---3--:R-:W-:Y:S01]  /*79a0*/  IMAD.U32 R4, RZ, RZ, UR4 ;  /* 0x00000004ff047e24 */ /* 0x008fe2000f8e00ff */
[----:B------:R-:W-:-:S04]  /*79b0*/  MOV R5, UR5 ;  /* 0x0000000500057c02 */ /* 0x000fc80008000f00 */
[----:B------:R-:W-:-:S07]  /*79c0*/  LEPC R20, `(.L_x_151) ;  /* 0x000000001014794e */ /* 0x000fce0000000000 */
[----:B-12---:R-:W-:Y:S05]  /*79d0*/  CALL.ABS.NOINC R8 ;  /* 0x0000000008007343 */ /* 0x006fea0003c00000 */
.L_x_151:
[----:B------:R1:W-:Y:S01]  /*79e0*/  STL [R1], RZ ;  /* 0x000000ff01007387 */ /* 0x0003e20000100800 */
[----:B------:R1:W2:Y:S01]  /*79f0*/  LDC.64 R8, c[0x4][R18] ;  /* 0x0100000012087b82 */ /* 0x0002a20000000a00 */
[----:B------:R-:W3:Y:S01]  /*7a00*/  LDCU.64 UR4, c[0x4][0xc8] ;  /* 0x01001900ff0477ac */ /* 0x000ee20008000a00 */
[----:B------:R-:W-:Y:S02]  /*7a10*/  MOV R6, UR43 ;  /* 0x0000002b00067c02 */ /* 0x000fe40008000f00 */
[----:B------:R-:W-:Y:S01]  /*7a20*/  MOV R7, UR39 ;  /* 0x0000002700077c02 */ /* 0x000fe20008000f00 */
[----:B---3--:R-:W-:Y:S02]  /*7a30*/  IMAD.U32 R4, RZ, RZ, UR4 ;  /* 0x00000004ff047e24 */ /* 0x008fe4000f8e00ff */
[----:B------:R-:W-:Y:S02]  /*7a40*/  IMAD.U32 R5, RZ, RZ, UR5 ;  /* 0x00000005ff057e24 */ /* 0x000fe4000f8e00ff */
[----:B------:R-:W-:-:S07]  /*7a50*/  LEPC R20, `(.L_x_152) ;  /* 0x000000001014794e */ /* 0x000fce0000000000 */
[----:B-12---:R-:W-:Y:S05]  /*7a60*/  CALL.ABS.NOINC R8 ;  /* 0x0000000008007343 */ /* 0x006fea0003c00000 */
.L_x_152:
        /* <DEDUP_REMOVED lines=10> */
.L_x_153:
[----:B------:R1:W2:Y:S01]  /*7b10*/  LDC.64 R8, c[0x4][R18] ;  /* 0x0100000012087b82 */ /* 0x0002a20000000a00 */
[----:B------:R-:W3:Y:S01]  /*7b20*/  LDCU.64 UR4, c[0x4][0xe0] ;  /* 0x01001c00ff0477ac */ /* 0x000ee20008000a00 */
[----:B------:R-:W-:Y:S01]  /*7b30*/  CS2R R6, SRZ ;  /* 0x0000000000067805 */ /* 0x000fe2000001ff00 */
[----:B---3--:R-:W-:Y:S01]  /*7b40*/  IMAD.U32 R4, RZ, RZ, UR4 ;  /* 0x00000004ff047e24 */ /* 0x008fe2000f8e00ff */
[----:B------:R-:W-:-:S04]  /*7b50*/  MOV R5, UR5 ;  /* 0x0000000500057c02 */ /* 0x000fc80008000f00 */
[----:B------:R-:W-:-:S07]  /*7b60*/  LEPC R20, `(.L_x_154) ;  /* 0x000000001014794e */ /* 0x000fce0000000000 */
[----:B-12---:R-:W-:Y:S05]  /*7b70*/  CALL.ABS.NOINC R8 ;  /* 0x0000000008007343 */ /* 0x006fea0003c00000 */
.L_x_154:
[----:B------:R-:W-:Y:S01]  /*7b80*/  HFMA2 R0, -RZ, RZ, 0, -0.0 ;  /* 0x00008000ff007431 */ /* 0x000fe200000001ff */
        /* <DEDUP_REMOVED lines=9> */
.L_x_155:
        /* <DEDUP_REMOVED lines=10> */
.L_x_156:
        /* <DEDUP_REMOVED lines=10> */
.L_x_157:
[----:B------:R-:W1:Y:S01]  /*7d60*/  LDC.64 R4, c[0x4][0xa8] ;  /* 0x01002a00ff047b82 */ /* 0x000e620000000a00 */
[----:B------:R-:W2:Y:S01]  /*7d70*/  LDCU.64 UR4, c[0x4][0xd0] ;  /* 0x01001a00ff0477ac */ /* 0x000ea20008000a00 */
[----:B------:R-:W-:Y:S02]  /*7d80*/  MOV R6, UR43 ;  /* 0x0000002b00067c02 */ /* 0x000fe40008000f00 */
[----:B------:R-:W-:-:S04]  /*7d90*/  MOV R7, UR39 ;  /* 0x0000002700077c02 */ /* 0x000fc80008000f00 */
[----:B------:R-:W3:Y:S01]  /*7da0*/  LDC.64 R18, c[0x4][R18] ;  /* 0x0100000012127b82 */ /* 0x000ee20000000a00 */
[----:B-1----:R2:W-:Y:S02]  /*7db0*/  STL.64 [R1], R4 ;  /* 0x0000000401007387 */ /* 0x0025e40000100a00 */
[----:B--2---:R-:W-:Y:S02]  /*7dc0*/  IMAD.U32 R4, RZ, RZ, UR4 ;  /* 0x00000004ff047e24 */ /* 0x004fe4000f8e00ff */
[----:B---3--:R-:W-:-:S03]  /*7dd0*/  IMAD.U32 R5, RZ, RZ, UR5 ;  /* 0x00000005ff057e24 */ /* 0x008fc6000f8e00ff */
[----:B------:R-:W-:-:S07]  /*7de0*/  LEPC R20, `(.L_x_98) ;  /* 0x000000001014794e */ /* 0x000fce0000000000 */
[----:B------:R-:W-:Y:S05]  /*7df0*/  CALL.ABS.NOINC R18 ;  /* 0x0000000012007343 */ /* 0x000fea0003c00000 */
.L_x_98:
[----:B------:R-:W-:Y:S05]  /*7e00*/  BSYNC.RECONVERGENT B6 ;  /* 0x0000000000067941 */ /* 0x000fea0003800200 */
.L_x_97:
[----:B------:R-:W2:Y:S01]  /*7e10*/  S2R R5, SR_TID.X ;  /* 0x0000000000057919 */ /* 0x000ea20000002100 */
[----:B------:R-:W-:Y:S01]  /*7e20*/  MOV R4, 0x400 ;  /* 0x0000040000047802 */ /* 0x000fe20000000f00 */
[----:B------:R-:W3:Y:S01]  /*7e30*/  LDCU.64 UR4, c[0x0][0x880] ;  /* 0x00011000ff0477ac */ /* 0x000ee20008000a00 */
[----:B------:R-:W4:Y:S01]  /*7e40*/  S2R R3, SR_CgaCtaId ;  /* 0x0000000000037919 */ /* 0x000f220000008800 */
[----:B-1----:R-:W1:Y:S01]  /*7e50*/  S2R R0, SR_SWINHI ;  /* 0x0000000000007919 */ /* 0x002e620000002f00 */
[----:B---3--:R-:W-:-:S04]  /*7e60*/  ISETP.NE.U32.AND P5, PT, RZ, UR4, PT ;  /* 0x00000004ff007c0c */ /* 0x008fc8000bfa5070 */
[----:B------:R-:W-:Y:S01]  /*7e70*/  ISETP.NE.AND.EX P5, PT, RZ, UR5, PT, P5 ;  /* 0x00000005ff007c0c */ /* 0x000fe2000bfa5350 */
[----:B--2---:R-:W-:Y:S01]  /*7e80*/  IMAD.SHL.U32 R5, R5, 0x2, RZ ;  /* 0x0000000205057824 */ /* 0x004fe200078e00ff */
[----:B----4-:R-:W-:-:S04]  /*7e90*/  LEA R3, R3, R4, 0x18 ;  /* 0x0000000403037211 */ /* 0x010fc800078ec0ff */
[----:B------:R-:W-:Y:S02]  /*7ea0*/  LOP3.LUT R5, R5, 0xfe, RZ, 0xc0, !PT ;  /* 0x000000fe05057812 */ /* 0x000fe400078ec0ff */
[----:B------:R-:W-:Y:S02]  /*7eb0*/  MOV R42, R3 ;  /* 0x00000003002a7202 */ /* 0x000fe40000000f00 */
[----:B-1----:R-:W-:-:S03]  /*7ec0*/  MOV R43, R0 ;  /* 0x00000000002b7202 */ /* 0x002fc60000000f00 */
[----:B------:R-:W-:-:S03]  /*7ed0*/  IMAD.WIDE.U32 R42, R5, 0x2, R42 ;  /* 0x00000002052a7825 */ /* 0x000fc600078e002a */
[C---:B------:R-:W-:Y:S02]  /*7ee0*/  IADD3 R0, P0, PT, R42.reuse, 0x38000, RZ ;  /* 0x000380002a007810 */ /* 0x040fe40007f1e0ff */
[----:B------:R-:W-:-:S03]  /*7ef0*/  IADD3 R4, P1, PT, R42, 0x39000, RZ ;  /* 0x000390002a047810 */ /* 0x000fc60007f3e0ff */
[--C-:B------:R-:W-:Y:S01]  /*7f00*/  IMAD.X R77, RZ, RZ, R43.reuse, P0 ;  /* 0x000000ffff4d7224 */ /* 0x100fe200000e062b */
[----:B------:R-:W-:Y:S01]  /*7f10*/  IADD3 R6, P0, PT, R42, 0x38200, RZ ;  /* 0x000382002a067810 */ /* 0x000fe20007f1e0ff */
[----:B------:R-:W-:-:S03]  /*7f20*/  IMAD.X R73, RZ, RZ, R43, P1 ;  /* 0x000000ffff497224 */ /* 0x000fc600008e062b */
[----:B------:R-:W-:Y:S01]  /*7f30*/  SHF.R.U64 R5, R0, 0x3, R77 ;  /* 0x0000000300057819 */ /* 0x000fe2000000124d */
[----:B------:R-:W-:Y:S01]  /*7f40*/  IMAD.X R75, RZ, RZ, R43, P0 ;  /* 0x000000ffff4b7224 */ /* 0x000fe200000e062b */
[----:B------:R-:W-:Y:S02]  /*7f50*/  IADD3 R3, P0, PT, R42, 0x39200, RZ ;  /* 0x000392002a037810 */ /* 0x000fe40007f1e0ff */
[----:B------:R-:W-:Y:S02]  /*7f60*/  LOP3.LUT R76, R0, 0x70, R5, 0x78, !PT ;  /* 0x00000070004c7812 */ /* 0x000fe400078e7805 */
[----:B------:R-:W-:Y:S01]  /*7f70*/  SHF.R.U64 R7, R6, 0x3, R75 ;  /* 0x0000000306077819 */ /* 0x000fe2000000124b */
[----:B------:R-:W-:Y:S01]  /*7f80*/  IMAD.X R85, RZ, RZ, R43, P0 ;  /* 0x000000ffff557224 */ /* 0x000fe200000e062b */
[----:B------:R-:W-:Y:S01]  /*7f90*/  IADD3 R0, P0, PT, R42, 0x3a000, RZ ;  /* 0x0003a0002a007810 */ /* 0x000fe20007f1e0ff */
[----:B------:R1:W-:Y:S01]  /*7fa0*/  ST.E desc[UR40][R76.64], RZ ;  /* 0x000000ff4c007985 */ /* 0x0003e2000c101928 */
[----:B------:R-:W-:-:S02]  /*7fb0*/  SHF.R.U64 R5, R4, 0x3, R73 ;  /* 0x0000000304057819 */ /* 0x000fc40000001249 */
[----:B------:R-:W-:Y:S01]  /*7fc0*/  LOP3.LUT R74, R6, 0x70, R7, 0x78, !PT ;  /* 0x00000070064a7812 */ /* 0x000fe200078e7807 */
[----:B------:R-:W-:Y:S01]  /*7fd0*/  IMAD.X R83, RZ, RZ, R43, P0 ;  /* 0x000000ffff537224 */ /* 0x000fe200000e062b */
[----:B------:R-:W-:Y:S02]  /*7fe0*/  LOP3.LUT R72, R4, 0x70, R5, 0x78, !PT ;  /* 0x0000007004487812 */ /* 0x000fe400078e7805 */
[C---:B------:R-:W-:Y:S01]  /*7ff0*/  IADD3 R6, P0, PT, R42.reuse, 0x3a200, RZ ;  /* 0x0003a2002a067810 */ /* 0x040fe20007f1e0ff */
[----:B------:R-:W-:Y:S01]  /*8000*/  ST.E desc[UR40][R74.64], RZ ;  /* 0x000000ff4a007985 */ /* 0x000fe2000c101928 */
[C---:B------:R-:W-:Y:S02]  /*8010*/  SHF.R.U64 R5, R3.reuse, 0x3, R85 ;  /* 0x0000000303057819 */ /* 0x040fe40000001255 */
[C---:B------:R-:W-:Y:S01]  /*8020*/  IADD3 R4, P1, PT, R42.reuse, 0x3b000, RZ ;  /* 0x0003b0002a047810 */ /* 0x040fe20007f3e0ff */
[----:B------:R-:W-:Y:S01]  /*8030*/  IMAD.X R81, RZ, RZ, R43, P0 ;  /* 0x000000ffff517224 */ /* 0x000fe200000e062b */
[----:B------:R-:W-:Y:S01]  /*8040*/  LOP3.LUT R84, R3, 0x70, R5, 0x78, !PT ;  /* 0x0000007003547812 */ /* 0x000fe200078e7805 */
[----:B------:R2:W-:Y:S01]  /*8050*/  ST.E desc[UR40][R72.64], RZ ;  /* 0x000000ff48007985 */ /* 0x0005e2000c101928 */
[----:B------:R-:W-:Y:S01]  /*8060*/  IADD3 R3, P0, PT, R42, 0x3b200, RZ ;  /* 0x0003b2002a037810 */ /* 0x000fe20007f1e0ff */
[----:B------:R-:W-:Y:S01]  /*8070*/  IMAD.X R79, RZ, RZ, R43, P1 ;  /* 0x000000ffff4f7224 */ /* 0x000fe200008e062b */
[----:B------:R-:W-:Y:S01]  /*8080*/  SHF.R.U64 R5, R0, 0x3, R83 ;  /* 0x0000000300057819 */ /* 0x000fe20000001253 */
[----:B------:R3:W-:Y:S01]  /*8090*/  ST.E desc[UR40][R84.64], RZ ;  /* 0x000000ff54007985 */ /* 0x0007e2000c101928 */
[----:B------:R-:W-:Y:S01]  /*80a0*/  SHF.R.U64 R7, R6, 0x3, R81 ;  /* 0x0000000306077819 */ /* 0x000fe20000001251 */
[----:B------:R-:W-:Y:S01]  /*80b0*/  IMAD.X R67, RZ, RZ, R43, P0 ;  /* 0x000000ffff437224 */ /* 0x000fe200000e062b */
[----:B------:R-:W-:-:S02]  /*80c0*/  LOP3.LUT R82, R0, 0x70, R5, 0x78, !PT ;  /* 0x0000007000527812 */ /* 0x000fc400078e7805 */
[----:B------:R-:W-:Y:S02]  /*80d0*/  IADD3 R0, P0, PT, R42, 0x3c000, RZ ;  /* 0x0003c0002a007810 */ /* 0x000fe40007f1e0ff */
[----:B------:R-:W-:Y:S01]  /*80e0*/  SHF.R.U64 R5, R4, 0x3, R79 ;  /* 0x0000000304057819 */ /* 0x000fe2000000124f */
[----:B------:R4:W-:Y:S01]  /*80f0*/  ST.E desc[UR40][R82.64], RZ ;  /* 0x000000ff52007985 */ /* 0x0009e2000c101928 */
[----:B------:R-:W-:Y:S01]  /*8100*/  LOP3.LUT R80, R6, 0x70, R7, 0x78, !PT ;  /* 0x0000007006507812 */ /* 0x000fe200078e7807 */
[----:B------:R-:W-:Y:S01]  /*8110*/  IMAD.X R65, RZ, RZ, R43, P0 ;  /* 0x000000ffff417224 */ /* 0x000fe200000e062b */
[----:B------:R-:W-:Y:S02]  /*8120*/  LOP3.LUT R78, R4, 0x70, R5, 0x78, !PT ;  /* 0x00000070044e7812 */ /* 0x000fe400078e7805 */
[----:B------:R-:W-:Y:S01]  /*8130*/  IADD3 R6, P0, PT, R42, 0x3c200, RZ ;  /* 0x0003c2002a067810 */ /* 0x000fe20007f1e0ff */
[----:B------:R5:W-:Y:S01]  /*8140*/  ST.E desc[UR40][R80.64], RZ ;  /* 0x000000ff50007985 */ /* 0x000be2000c101928 */
[----:B------:R-:W-:-:S02]  /*8150*/  SHF.R.U64 R5, R3, 0x3, R67 ;  /* 0x0000000303057819 */ /* 0x000fc40000001243 */
[C---:B------:R-:W-:Y:S01]  /*8160*/  IADD3 R4, P1, PT, R42.reuse, 0x3d000, RZ ;  /* 0x0003d0002a047810 */ /* 0x040fe20007f3e0ff */
[----:B------:R-:W-:Y:S01]  /*8170*/  IMAD.X R63, RZ, RZ, R43, P0 ;  /* 0x000000ffff3f7224 */ /* 0x000fe200000e062b */
[----:B------:R-:W-:Y:S01]  /*8180*/  LOP3.LUT R66, R3, 0x70, R5, 0x78, !PT ;  /* 0x0000007003427812 */ /* 0x000fe200078e7805 */
[----:B------:R-:W-:Y:S01]  /*8190*/  ST.E desc[UR40][R78.64], RZ ;  /* 0x000000ff4e007985 */ /* 0x000fe2000c101928 */
        /* <DEDUP_REMOVED lines=14> */
[----:B------:R-:W-:Y:S01]  /*8280*/  ST.E desc[UR40][R62.64], RZ ;  /* 0x000000ff3e007985 */ /* 0x000fe2000c101928 */
[----:B------:R-:W-:-:S02]  /*8290*/  SHF.R.U64 R5, R3, 0x3, R55 ;  /* 0x0000000303057819 */ /* 0x000fc40000001237 */
        /* <DEDUP_REMOVED lines=13> */
[----:B------:R-:W-:Y:S01]  /*8370*/  ST.E desc[UR40][R52.64], RZ ;  /* 0x000000ff34007985 */ /* 0x000fe2000c101928 */
        /* <DEDUP_REMOVED lines=13> */
[----:B------:R-:W-:Y:S01]  /*8450*/  ST.E desc[UR40][R46.64], RZ ;  /* 0x000000ff2e007985 */ /* 0x000fe2000c101928 */
        /* <DEDUP_REMOVED lines=69> */
[----:B------:R-:W-:Y:S01]  /*88b0*/  SHF.R.U64 R6, R3, 0x3, R9 ;  /* 0x0000000303067819 */ /* 0x000fe20000001209 */
[----:B------:R5:W-:Y:S01]  /*88c0*/  ST.E desc[UR40][R12.64], RZ ;  /* 0x000000ff0c007985 */ /* 0x000be2000c101928 */
[----:B------:R-:W-:-:S02]  /*88d0*/  IADD3 R5, P0, PT, R42, 0x38600, RZ ;  /* 0x000386002a057810 */ /* 0x000fc40007f1e0ff */
[----:B------:R-:W-:Y:S01]  /*88e0*/  LOP3.LUT R8, R3, 0x70, R6, 0x78, !PT ;  /* 0x0000007003087812 */ /* 0x000fe200078e7806 */
[----:B------:R-:W-:Y:S01]  /*88f0*/  ST.E desc[UR40][R10.64], RZ ;  /* 0x000000ff0a007985 */ /* 0x000fe2000c101928 */
[----:B------:R-:W-:Y:S01]  /*8900*/  SHF.R.U64 R3, R0, 0x3, R7 ;  /* 0x0000000300037819 */ /* 0x000fe20000001207 */
[----:B------:R-:W-:Y:S01]  /*8910*/  IMAD.X R71, RZ, RZ, R43, P0 ;  /* 0x000000ffff477224 */ /* 0x000fe200000e062b */
[----:B------:R-:W-:Y:S01]  /*8920*/  IADD3 R4, P1, PT, R42, 0x39400, RZ ;  /* 0x000394002a047810 */ /* 0x000fe20007f3e0ff */
[----:B------:R5:W-:Y:S01]  /*8930*/  ST.E desc[UR40][R8.64], RZ ;  /* 0x000000ff08007985 */ /* 0x000be2000c101928 */
[----:B------:R-:W-:Y:S02]  /*8940*/  LOP3.LUT R6, R0, 0x70, R3, 0x78, !PT ;  /* 0x0000007000067812 */ /* 0x000fe400078e7803 */
[C---:B------:R-:W-:Y:S01]  /*8950*/  SHF.R.U64 R3, R5.reuse, 0x3, R71 ;  /* 0x0000000305037819 */ /* 0x040fe20000001247 */
[----:B------:R-:W-:Y:S02]  /*8960*/  IMAD.X R69, RZ, RZ, R43, P1 ;  /* 0x000000ffff457224 */ /* 0x000fe400008e062b */
[----:B------:R5:W-:Y:S01]  /*8970*/  ST.E desc[UR40][R6.64], RZ ;  /* 0x000000ff06007985 */ /* 0x000be2000c101928 */
[----:B------:R-:W-:-:S02]  /*8980*/  LOP3.LUT R70, R5, 0x70, R3, 0x78, !PT ;  /* 0x0000007005467812 */ /* 0x000fc400078e7803 */
[----:B------:R-:W-:Y:S02]  /*8990*/  IADD3 R3, P0, PT, R42, 0x39600, RZ ;  /* 0x000396002a037810 */ /* 0x000fe40007f1e0ff */
[C---:B------:R-:W-:Y:S01]  /*89a0*/  SHF.R.U64 R0, R4.reuse, 0x3, R69 ;  /* 0x0000000304007819 */ /* 0x040fe20000001245 */
[----:B------:R-:W-:Y:S02]  /*89b0*/  ST.E desc[UR40][R70.64], RZ ;  /* 0x000000ff46007985 */ /* 0x000fe4000c101928 */
[----:B-1----:R-:W-:Y:S01]  /*89c0*/  IMAD.X R77, RZ, RZ, R43, P0 ;  /* 0x000000ffff4d7224 */ /* 0x002fe200000e062b */
[----:B------:R-:W-:Y:S02]  /*89d0*/  LOP3.LUT R68, R4, 0x70, R0, 0x78, !PT ;  /* 0x0000007004447812 */ /* 0x000fe400078e7800 */
[C---:B------:R-:W-:Y:S02]  /*89e0*/  IADD3 R0, P0, PT, R42.reuse, 0x3a600, RZ ;  /* 0x0003a6002a007810 */ /* 0x040fe40007f1e0ff */
[----:B------:R-:W-:Y:S01]  /*89f0*/  IADD3 R4, P1, PT, R42, 0x3a400, RZ ;  /* 0x0003a4002a047810 */ /* 0x000fe20007f3e0ff */
[----:B------:R1:W-:Y:S01]  /*8a00*/  ST.E desc[UR40][R68.64], RZ ;  /* 0x000000ff44007985 */ /* 0x0003e2000c101928 */
[----:B------:R-:W-:Y:S01]  /*8a10*/  SHF.R.U64 R5, R3, 0x3, R77 ;  /* 0x0000000303057819 */ /* 0x000fe2000000124d */
[----:B--2---:R-:W-:-:S02]  /*8a20*/  IMAD.X R73, RZ, RZ, R43, P0 ;  /* 0x000000ffff497224 */ /* 0x004fc400000e062b */
[----:B------:R-:W-:Y:S01]  /*8a30*/  IMAD.X R75, RZ, RZ, R43, P1 ;  /* 0x000000ffff4b7224 */ /* 0x000fe200008e062b */
[----:B------:R-:W-:Y:S02]  /*8a40*/  LOP3.LUT R76, R3, 0x70, R5, 0x78, !PT ;  /* 0x00000070034c7812 */ /* 0x000fe400078e7805 */
[----:B------:R-:W-:Y:S02]  /*8a50*/  SHF.R.U64 R3, R0, 0x3, R73 ;  /* 0x0000000300037819 */ /* 0x000fe40000001249 */
[----:B------:R-:W-:Y:S01]  /*8a60*/  SHF.R.U64 R5, R4, 0x3, R75 ;  /* 0x0000000304057819 */ /* 0x000fe2000000124b */
[----:B------:R2:W-:Y:S01]  /*8a70*/  ST.E desc[UR40][R76.64], RZ ;  /* 0x000000ff4c007985 */ /* 0x0005e2000c101928 */
[----:B------:R-:W-:Y:S02]  /*8a80*/  LOP3.LUT R72, R0, 0x70, R3, 0x78, !PT ;  /* 0x0000007000487812 */ /* 0x000fe400078e7803 */
[----:B------:R-:W-:Y:S02]  /*8a90*/  IADD3 R3, P0, PT, R42, 0x3b400, RZ ;  /* 0x0003b4002a037810 */ /* 0x000fe40007f1e0ff */
[----:B------:R-:W-:-:S02]  /*8aa0*/  LOP3.LUT R74, R4, 0x70, R5, 0x78, !PT ;  /* 0x00000070044a7812 */ /* 0x000fc400078e7805 */
[C---:B------:R-:W-:Y:S01]  /*8ab0*/  IADD3 R4, P1, PT, R42.reuse, 0x3b600, RZ ;  /* 0x0003b6002a047810 */ /* 0x040fe20007f3e0ff */
[--C-:B---3--:R-:W-:Y:S01]  /*8ac0*/  IMAD.X R85, RZ, RZ, R43.reuse, P0 ;  /* 0x000000ffff557224 */ /* 0x108fe200000e062b */
[----:B------:R-:W-:Y:S01]  /*8ad0*/  IADD3 R0, P0, PT, R42, 0x3c400, RZ ;  /* 0x0003c4002a007810 */ /* 0x000fe20007f1e0ff */
[----:B------:R-:W-:Y:S02]  /*8ae0*/  ST.E desc[UR40][R74.64], RZ ;  /* 0x000000ff4a007985 */ /* 0x000fe4000c101928 */
[----:B----4-:R-:W-:Y:S01]  /*8af0*/  IMAD.X R83, RZ, RZ, R43, P1 ;  /* 0x000000ffff537224 */ /* 0x010fe200008e062b */
[C---:B------:R-:W-:Y:S01]  /*8b00*/  SHF.R.U64 R5, R3.reuse, 0x3, R85 ;  /* 0x0000000303057819 */ /* 0x040fe20000001255 */
[----:B-----5:R-:W-:Y:S01]  /*8b10*/  IMAD.X R81, RZ, RZ, R43, P0 ;  /* 0x000000ffff517224 */ /* 0x020fe200000e062b */
[----:B------:R3:W-:Y:S02]  /*8b20*/  ST.E desc[UR40][R72.64], RZ ;  /* 0x000000ff48007985 */ /* 0x0007e4000c101928 */
[----:B------:R-:W-:-:S02]  /*8b30*/  LOP3.LUT R84, R3, 0x70, R5, 0x78, !PT ;  /* 0x0000007003547812 */ /* 0x000fc400078e7805 */
[----:B------:R-:W-:Y:S02]  /*8b40*/  SHF.R.U64 R5, R4, 0x3, R83 ;  /* 0x0000000304057819 */ /* 0x000fe40000001253 */
[----:B------:R-:W-:Y:S01]  /*8b50*/  SHF.R.U64 R3, R0, 0x3, R81 ;  /* 0x0000000300037819 */ /* 0x000fe20000001251 */
[----:B------:R4:W-:Y:S01]  /*8b60*/  ST.E desc[UR40][R84.64], RZ ;  /* 0x000000ff54007985 */ /* 0x0009e2000c101928 */
[----:B------:R-:W-:Y:S02]  /*8b70*/  LOP3.LUT R82, R4, 0x70, R5, 0x78, !PT ;  /* 0x0000007004527812 */ /* 0x000fe400078e7805 */
[----:B------:R-:W-:Y:S02]  /*8b80*/  IADD3 R4, P0, PT, R42, 0x3c600, RZ ;  /* 0x0003c6002a047810 */ /* 0x000fe40007f1e0ff */
[----:B------:R-:W-:Y:S01]  /*8b90*/  LOP3.LUT R80, R0, 0x70, R3, 0x78, !PT ;  /* 0x0000007000507812 */ /* 0x000fe200078e7803 */
[----:B------:R-:W-:Y:S01]  /*8ba0*/  ST.E desc[UR40][R82.64], RZ ;  /* 0x000000ff52007985 */ /* 0x000fe2000c101928 */
[C---:B------:R-:W-:Y:S01]  /*8bb0*/  IADD3 R3, P1, PT, R42.reuse, 0x3d400, RZ ;  /* 0x0003d4002a037810 */ /* 0x040fe20007f3e0ff */
[--C-:B------:R-:W-:Y:S01]  /*8bc0*/  IMAD.X R67, RZ, RZ, R43.reuse, P0 ;  /* 0x000000ffff437224 */ /* 0x100fe200000e062b */
[----:B------:R-:W-:Y:S01]  /*8bd0*/  IADD3 R0, P0, PT, R42, 0x3d600, RZ ;  /* 0x0003d6002a007810 */ /* 0x000fe20007f1e0ff */
[----:B------:R5:W-:Y:S02]  /*8be0*/  ST.E desc[UR40][R80.64], RZ ;  /* 0x000000ff50007985 */ /* 0x000be4000c101928 */
[----:B------:R-:W-:Y:S01]  /*8bf0*/  IMAD.X R79, RZ, RZ, R43, P1 ;  /* 0x000000ffff4f7224 */ /* 0x000fe200008e062b */
[----:B------:R-:W-:Y:S01]  /*8c00*/  SHF.R.U64 R5, R4, 0x3, R67 ;  /* 0x0000000304057819 */ /* 0x000fe20000001243 */
[----:B------:R-:W-:-:S03]  /*8c10*/  IMAD.X R65, RZ, RZ, R43, P0 ;  /* 0x000000ffff417224 */ /* 0x000fc600000e062b */
[----:B------:R-:W-:Y:S02]  /*8c20*/  LOP3.LUT R66, R4, 0x70, R5, 0x78, !PT ;  /* 0x0000007004427812 */ /* 0x000fe400078e7805 */
[C---:B------:R-:W-:Y:S02]  /*8c30*/  SHF.R.U64 R4, R0.reuse, 0x3, R65 ;  /* 0x0000000300047819 */ /* 0x040fe40000001241 */
[C---:B------:R-:W-:Y:S01]  /*8c40*/  SHF.R.U64 R5, R3.reuse, 0x3, R79 ;  /* 0x0000000303057819 */ /* 0x040fe2000000124f */
[----:B------:R5:W-:Y:S01]  /*8c50*/  ST.E desc[UR40][R66.64], RZ ;  /* 0x000000ff42007985 */ /* 0x000be2000c101928 */
[----:B------:R-:W-:Y:S02]  /*8c60*/  LOP3.LUT R64, R0, 0x70, R4, 0x78, !PT ;  /* 0x0000007000407812 */ /* 0x000fe400078e7804 */
[----:B------:R-:W-:Y:S02]  /*8c70*/  IADD3 R0, P0, PT, R42, 0x3e400, RZ ;  /* 0x0003e4002a007810 */ /* 0x000fe40007f1e0ff */
[----:B------:R-:W-:-:S02]  /*8c80*/  LOP3.LUT R78, R3, 0x70, R5, 0x78, !PT ;  /* 0x00000070034e7812 */ /* 0x000fc400078e7805 */
[C---:B------:R-:W-:Y:S01]  /*8c90*/  IADD3 R4, P1, PT, R42.reuse, 0x3e600, RZ ;  /* 0x0003e6002a047810 */ /* 0x040fe20007f3e0ff */
[--C-:B------:R-:W-:Y:S01]  /*8ca0*/  IMAD.X R61, RZ, RZ, R43.reuse, P0 ;  /* 0x000000ffff3d7224 */ /* 0x100fe200000e062b */
[----:B------:R-:W-:Y:S01]  /*8cb0*/  IADD3 R3, P0, PT, R42, 0x3f400, RZ ;  /* 0x0003f4002a037810 */ /* 0x000fe20007f1e0ff */
[----:B------:R-:W-:Y:S02]  /*8cc0*/  ST.E desc[UR40][R78.64], RZ ;  /* 0x000000ff4e007985 */ /* 0x000fe4000c101928 */
[----:B------:R-:W-:Y:S01]  /*8cd0*/  IMAD.X R63, RZ, RZ, R43, P1 ;  /* 0x000000ffff3f7224 */ /* 0x000fe200008e062b */
[C---:B------:R-:W-:Y:S01]  /*8ce0*/  SHF.R.U64 R5, R0.reuse, 0x3, R61 ;  /* 0x0000000300057819 */ /* 0x040fe2000000123d */
[----:B------:R-:W-:Y:S01]  /*8cf0*/  IMAD.X R55, RZ, RZ, R43, P0 ;  /* 0x000000ffff377224 */ /* 0x000fe200000e062b */
[----:B------:R5:W-:Y:S02]  /*8d00*/  ST.E desc[UR40][R64.64], RZ ;  /* 0x000000ff40007985 */ /* 0x000be4000c101928 */
[----:B------:R-:W-:-:S02]  /*8d10*/  LOP3.LUT R60, R0, 0x70, R5, 0x78, !PT ;  /* 0x00000070003c7812 */ /* 0x000fc400078e7805 */
[C---:B------:R-:W-:Y:S02]  /*8d20*/  SHF.R.U64 R0, R3.reuse, 0x3, R55 ;  /* 0x0000000303007819 */ /* 0x040fe40000001237 */
[----:B------:R-:W-:Y:S01]  /*8d30*/  SHF.R.U64 R5, R4, 0x3, R63 ;  /* 0x0000000304057819 */ /* 0x000fe2000000123f */
[----:B------:R5:W-:Y:S01]  /*8d40*/  ST.E desc[UR40][R60.64], RZ ;  /* 0x000000ff3c007985 */ /* 0x000be2000c101928 */
[----:B------:R-:W-:Y:S02]  /*8d50*/  LOP3.LUT R54, R3, 0x70, R0, 0x78, !PT ;  /* 0x0000007003367812 */ /* 0x000fe400078e7800 */
[----:B------:R-:W-:Y:S02]  /*8d60*/  IADD3 R0, P0, PT, R42, 0x3f600, RZ ;  /* 0x0003f6002a007810 */ /* 0x000fe40007f1e0ff */
[----:B------:R-:W-:Y:S02]  /*8d70*/  LOP3.LUT R62, R4, 0x70, R5, 0x78, !PT ;  /* 0x00000070043e7812 */ /* 0x000fe400078e7805 */
        /* <DEDUP_REMOVED lines=106> */
[--C-:B-1----:R-:W-:Y:S01]  /*9420*/  IMAD.X R69, RZ, RZ, R43.reuse, P0 ;  /* 0x000000ffff457224 */ /* 0x102fe200000e062b */
[----:B------:R-:W-:Y:S01]  /*9430*/  IADD3 R3, P0, PT, R42, 0x3b800, RZ ;  /* 0x0003b8002a037810 */ /* 0x000fe20007f1e0ff */
[----:B------:R-:W-:Y:S02]  /*9440*/  ST.E desc[UR40][R10.64], RZ ;  /* 0x000000ff0a007985 */ /* 0x000fe4000c101928 */
[----:B--2---:R-:W-:Y:S01]  /*9450*/  IMAD.X R77, RZ, RZ, R43, P1 ;  /* 0x000000ffff4d7224 */ /* 0x004fe200008e062b */
        /* <DEDUP_REMOVED lines=11> */
[--C-:B---3--:R-:W-:Y:S01]  /*9510*/  IMAD.X R73, RZ, RZ, R43.reuse, P0 ;  /* 0x000000ffff497224 */ /* 0x108fe200000e062b */
[----:B------:R-:W-:Y:S01]  /*9520*/  IADD3 R3, P0, PT, R42, 0x3ca00, RZ ;  /* 0x0003ca002a037810 */ /* 0x000fe20007f1e0ff */
[----:B------:R-:W-:Y:S02]  /*9530*/  ST.E desc[UR40][R76.64], RZ ;  /* 0x000000ff4c007985 */ /* 0x000fe4000c101928 */
[----:B----4-:R-:W-:Y:S01]  /*9540*/  IMAD.X R85, RZ, RZ, R43, P1 ;  /* 0x000000ffff557224 */ /* 0x010fe200008e062b */
        /* <DEDUP_REMOVED lines=11> */
[--C-:B-----5:R-:W-:Y:S01]  /*9600*/  IMAD.X R81, RZ, RZ, R43.reuse, P0 ;  /* 0x000000ffff517224 */ /* 0x120fe200000e062b */
        /* <DEDUP_REMOVED lines=106> */
[----:B------:R1:W-:Y:S02]  /*9cb0*/  ST.E desc[UR40][R32.64], RZ ;  /* 0x000000ff20007985 */ /* 0x0003e4000c101928 */
        /* <DEDUP_REMOVED lines=29> */
[----:B------:R1:W-:Y:S02]  /*9e90*/  ST.E desc[UR40][R18.64], RZ ;  /* 0x000000ff12007985 */ /* 0x0003e4000c101928 */
        /* <DEDUP_REMOVED lines=14> */
[----:B------:R1:W-:Y:S02]  /*9f80*/  ST.E desc[UR40][R68.64], RZ ;  /* 0x000000ff44007985 */ /* 0x0003e4000c101928 */
[----:B------:R-:W-:Y:S01]  /*9f90*/  IMAD.X R77, RZ, RZ, R43, P1 ;  /* 0x000000ffff4d7224 */ /* 0x000fe200008e062b */
[C---:B------:R-:W-:Y:S01]  /*9fa0*/  SHF.R.U64 R5, R0.reuse, 0x3, R71 ;  /* 0x0000000300057819 */ /* 0x040fe20000001247 */
[----:B----4-:R-:W-:Y:S01]  /*9fb0*/  IMAD.X R73, RZ, RZ, R43, P0 ;  /* 0x000000ffff497224 */ /* 0x010fe200000e062b */
        /* <DEDUP_REMOVED lines=108> */
[C---:B------:R-:W-:Y:S01]  /*a680*/  SHF.R.U64 R0, R4.reuse, 0x3, R29 ;  /* 0x0000000304007819 */ /* 0x040fe2000000121d */
[----:B------:R1:W-:Y:S01]  /*a690*/  ST.E desc[UR40][R30.64], RZ ;  /* 0x000000ff1e007985 */ /* 0x0003e2000c101928 */
[----:B------:R-:W-:Y:S02]  /*a6a0*/  LOP3.LUT R38, R3, 0x70, R5, 0x78, !PT ;  /* 0x0000007003267812 */ /* 0x000fe400078e7805 */
[----:B------:R-:W-:-:S03]  /*a6b0*/  LOP3.LUT R28, R4, 0x70, R0, 0x78, !PT ;  /* 0x00000070041c7812 */ /* 0x000fc600078e7800 */
[----:B------:R1:W-:Y:S04]  /*a6c0*/  ST.E desc[UR40][R38.64], RZ ;  /* 0x000000ff26007985 */ /* 0x0003e8000c101928 */
[----:B------:R1:W-:Y:S01]  /*a6d0*/  ST.E desc[UR40][R28.64], RZ ;  /* 0x000000ff1c007985 */ /* 0x0003e2000c101928 */
[----:B------:R-:W-:Y:S05]  /*a6e0*/  @!P5 BRA `(.L_x_158) ;  /* 0x0000000000d0d947 */ /* 0x000fea0003800000 */
[----:B------:R-:W2:Y:S01]  /*a6f0*/  LDC R4, c[0x0][0x904] ;  /* 0x00024100ff047b82 */ /* 0x000ea20000000800 */
[----:B------:R-:W3:Y:S01]  /*a700*/  LDCU.64 UR4, c[0x0][0x908] ;  /* 0x00012100ff0477ac */ /* 0x000ee20008000a00 */
[----:B------:R-:W4:Y:S01]  /*a710*/  S2R R0, SR_TID.X ;  /* 0x0000000000007919 */ /* 0x000f220000002100 */
[----:B------:R-:W-:Y:S01]  /*a720*/  BSSY.RECONVERGENT B0, `(.L_x_158) ;  /* 0x0000030000007945 */ /* 0x000fe20003800200 */
[----:B---3--:R-:W-:Y:S01]  /*a730*/  IMAD.HI.U32 R3, R57, UR4, RZ ;  /* 0x0000000439037c27 */ /* 0x008fe2000f8e00ff */
[----:B------:R-:W3:Y:S01]  /*a740*/  LDCU UR4, c[0x0][0x380] ;  /* 0x00007000ff0477ac */ /* 0x000ee20008000800 */
[----:B--2---:R-:W-:-:S03]  /*a750*/  ISETP.NE.AND P0, PT, R4, 0x1, PT ;  /* 0x000000010400780c */ /* 0x004fc60003f05270 */
[----:B------:R-:W-:-:S04]  /*a760*/  SHF.R.U32.HI R3, RZ, UR5, R3 ;  /* 0x00000005ff037c19 */ /* 0x000fc80008011603 */
[----:B------:R-:W-:Y:S02]  /*a770*/  SEL R3, R57, R3, !P0 ;  /* 0x0000000339037207 */ /* 0x000fe40004000000 */
[----:B----4-:R-:W-:-:S03]  /*a780*/  LOP3.LUT R0, R0, 0x7f, RZ, 0xc0, !PT ;  /* 0x0000007f00007812 */ /* 0x010fc600078ec0ff */
[----:B------:R-:W-:-:S04]  /*a790*/  IMAD.MOV R3, RZ, RZ, -R3 ;  /* 0x000000ffff037224 */ /* 0x000fc800078e0a03 */
[----:B------:R-:W-:-:S04]  /*a7a0*/  IMAD R3, R4, R3, R57 ;  /* 0x0000000304037224 */ /* 0x000fc800078e0239 */
[----:B------:R-:W-:-:S05]  /*a7b0*/  IMAD R3, R3, 0x100, R0 ;  /* 0x0000010003037824 */ /* 0x000fca00078e0200 */
[----:B---3--:R-:W-:-:S13]  /*a7c0*/  ISETP.GE.AND P0, PT, R3, UR4, PT ;  /* 0x0000000403007c0c */ /* 0x008fda000bf06270 */
[----:B------:R-:W-:Y:S05]  /*a7d0*/  @P0 BRA `(.L_x_159) ;  /* 0x0000000000900947 */ /* 0x000fea0003800000 */
[----:B------:R-:W1:Y:S01]  /*a7e0*/  LDC R5, c[0x0][0x38c] ;  /* 0x0000e300ff057b82 */ /* 0x000e620000000800 */
[----:B------:R-:W2:Y:S01]  /*a7f0*/  LDCU UR6, c[0x0][0x890] ;  /* 0x00011200ff0677ac */ /* 0x000ea20008000800 */
[----:B------:R-:W3:Y:S01]  /*a800*/  LDCU.64 UR4, c[0x0][0x888] ;  /* 0x00011100ff0477ac */ /* 0x000ee20008000a00 */
[----:B--2---:R-:W-:Y:S01]  /*a810*/  IMAD R3, R22, UR6, R3 ;  /* 0x0000000616037c24 */ /* 0x004fe2000f8e0203 */
[----:B-1----:R-:W-:-:S04]  /*a820*/  IABS R6, R5 ;  /* 0x0000000500067213 */ /* 0x002fc80000000000 */
[----:B------:R-:W1:Y:S08]  /*a830*/  I2F.RP R8, R6 ;  /* 0x0000000600087306 */ /* 0x000e700000209400 */
[----:B-1----:R-:W1:Y:S02]  /*a840*/  MUFU.RCP R8, R8 ;  /* 0x0000000800087308 */ /* 0x002e640000001000 */
[----:B-1----:R-:W-:-:S06]  /*a850*/  IADD3 R8, PT, PT, R8, 0xffffffe, RZ ;  /* 0x0ffffffe08087810 */ /* 0x002fcc0007ffe0ff */
[----:B------:R-:W1:Y:S02]  /*a860*/  F2I.FTZ.U32.TRUNC.NTZ R9, R8 ;  /* 0x0000000800097305 */ /* 0x000e64000021f000 */
[----:B-1----:R-:W-:Y:S01]  /*a870*/  IADD3 R0, PT, PT, RZ, -R9, RZ ;  /* 0x80000009ff007210 */ /* 0x002fe20007ffe0ff */
[----:B------:R-:W-:-:S04]  /*a880*/  IMAD.MOV.U32 R8, RZ, RZ, RZ ;  /* 0x000000ffff087224 */ /* 0x000fc800078e00ff */
[----:B------:R-:W-:Y:S01]  /*a890*/  IMAD R4, R0, R6, RZ ;  /* 0x0000000600047224 */ /* 0x000fe200078e02ff */
[----:B------:R-:W-:-:S03]  /*a8a0*/  IABS R0, R2 ;  /* 0x0000000200007213 */ /* 0x000fc60000000000 */
[----:B------:R-:W-:Y:S01]  /*a8b0*/  IMAD.HI.U32 R7, R9, R4, R8 ;  /* 0x0000000409077227 */ /* 0x000fe200078e0008 */
[----:B------:R-:W-:Y:S01]  /*a8c0*/  MOV R4, R0 ;  /* 0x0000000000047202 */ /* 0x000fe20000000f00 */
[----:B------:R-:W1:Y:S04]  /*a8d0*/  LDC.64 R8, c[0x0][0x880] ;  /* 0x00022000ff087b82 */ /* 0x000e680000000a00 */
[----:B------:R-:W-:-:S04]  /*a8e0*/  IMAD.HI.U32 R7, R7, R4, RZ ;  /* 0x0000000407077227 */ /* 0x000fc800078e00ff */
[----:B------:R-:W-:-:S04]  /*a8f0*/  IMAD.MOV R0, RZ, RZ, -R7 ;  /* 0x000000ffff007224 */ /* 0x000fc800078e0a07 */
[----:B------:R-:W-:-:S05]  /*a900*/  IMAD R0, R6, R0, R4 ;  /* 0x0000000006007224 */ /* 0x000fca00078e0204 */
[----:B------:R-:W-:-:S13]  /*a910*/  ISETP.GT.U32.AND P1, PT, R6, R0, PT ;  /* 0x000000000600720c */ /* 0x000fda0003f24070 */
[-C--:B------:R-:W-:Y:S01]  /*a920*/  @!P1 IADD3 R0, PT, PT, R0, -R6.reuse, RZ ;  /* 0x8000000600009210 */ /* 0x080fe20007ffe0ff */
[----:B------:R-:W-:Y:S01]  /*a930*/  @!P1 VIADD R7, R7, 0x1 ;  /* 0x0000000107079836 */ /* 0x000fe20000000000 */
[----:B------:R-:W-:Y:S02]  /*a940*/  ISETP.NE.AND P1, PT, R5, RZ, PT ;  /* 0x000000ff0500720c */ /* 0x000fe40003f25270 */
[----:B------:R-:W-:Y:S02]  /*a950*/  ISETP.GE.U32.AND P2, PT, R0, R6, PT ;  /* 0x000000060000720c */ /* 0x000fe40003f46070 */
[----:B------:R-:W-:-:S04]  /*a960*/  LOP3.LUT R0, R2, R5, RZ, 0x3c, !PT ;  /* 0x0000000502007212 */ /* 0x000fc800078e3cff */
[----:B------:R-:W-:-:S07]  /*a970*/  ISETP.GE.AND P0, PT, R0, RZ, PT ;  /* 0x000000ff0000720c */ /* 0x000fce0003f06270 */
[----:B------:R-:W-:-:S06]  /*a980*/  @P2 IADD3 R7, PT, PT, R7, 0x1, RZ ;  /* 0x0000000107072810 */ /* 0x000fcc0007ffe0ff */
[----:B------:R-:W-:Y:S01]  /*a990*/  @!P0 IMAD.MOV R7, RZ, RZ, -R7 ;  /* 0x000000ffff078224 */ /* 0x000fe200078e0a07 */
[----:B------:R-:W-:-:S04]  /*a9a0*/  @!P1 LOP3.LUT R7, RZ, R5, RZ, 0x33, !PT ;  /* 0x00000005ff079212 */ /* 0x000fc800078e33ff */
[C---:B------:R-:W-:Y:S01]  /*a9b0*/  IADD3 R0, PT, PT, -R7.reuse, RZ, RZ ;  /* 0x000000ff07007210 */ /* 0x040fe20007ffe1ff */
[----:B---3--:R-:W-:-:S04]  /*a9c0*/  IMAD R3, R7, UR5, R3 ;  /* 0x0000000507037c24 */ /* 0x008fc8000f8e0203 */
[----:B------:R-:W-:-:S04]  /*a9d0*/  IMAD R0, R5, R0, R2 ;  /* 0x0000000005007224 */ /* 0x000fc800078e0202 */
[----:B------:R-:W-:Y:S02]  /*a9e0*/  IMAD R3, R0, UR4, R3 ;  /* 0x0000000400037c24 */ /* 0x000fe4000f8e0203 */
[----:B------:R-:W-:Y:S02]  /*a9f0*/  IMAD.MOV.U32 R0, RZ, RZ, -0x800000 ;  /* 0xff800000ff007424 */ /* 0x000fe400078e00ff */
[----:B-1----:R-:W-:-:S05]  /*aa00*/  IMAD.WIDE R8, R3, 0x4, R8 ;  /* 0x0000000403087825 */ /* 0x002fca00078e0208 */
[----:B------:R2:W-:Y:S02]  /*aa10*/  STG.E desc[UR40][R8.64], R0 ;  /* 0x0000000008007986 */ /* 0x0005e4000c101928 */
.L_x_159:
[----:B------:R-:W-:Y:S05]  /*aa20*/  BSYNC.RECONVERGENT B0 ;  /* 0x0000000000007941 */ /* 0x000fea0003800200 */
.L_x_158:
[----:B------:R-:W-:-:S09]  /*aa30*/  UISETP.NE.AND UP0, UPT, UR37, URZ, UPT ;  /* 0x000000ff2500728c */ /* 0x000fd2000bf05270 */
[----:B------:R-:W-:Y:S05]  /*aa40*/  BRA.U UP0, `(.L_x_160) ;  /* 0x0000000100047547 */ /* 0x000fea000b800000 */
[----:B------:R-:W-:Y:S05]  /*aa50*/  BPT.TRAP 0x1 ;  /* 0x000000040000795c */ /* 0x000fea0000300000 */
.L_x_160:
[C---:B-1----:R-:W-:Y:S01]  /*aa60*/  IADD3 R6, P0, PT, R42.reuse, 0x48000, RZ ;  /* 0x000480002a067810 */ /* 0x042fe20007f1e0ff */
[----:B------:R-:W1:Y:S01]  /*aa70*/  S2UR UR4, SR_CgaCtaId ;  /* 0x00000000000479c3 */ /* 0x000e620000008800 */
[C---:B------:R-:W-:Y:S01]  /*aa80*/  IADD3 R3, P1, PT, R42.reuse, 0x48200, RZ ;  /* 0x000482002a037810 */ /* 0x040fe20007f3e0ff */
[----:B------:R-:W-:Y:S01]  /*aa90*/  UMOV UR5, 0x400 ;  /* 0x0000040000057882 */ /* 0x000fe20000000000 */
[----:B------:R-:W-:Y:S01]  /*aaa0*/  STL.64 [R1+0x60], R56 ;  /* 0x0000603801007387 */ /* 0x000fe20000100a00 */
[--C-:B------:R-:W-:Y:S01]  /*aab0*/  IMAD.X R81, RZ, RZ, R43.reuse, P0 ;  /* 0x000000ffff517224 */ /* 0x100fe200000e062b */
[C---:B------:R-:W-:Y:S01]  /*aac0*/  IADD3 R5, P0, PT, R42.reuse, 0x49000, RZ ;  /* 0x000490002a057810 */ /* 0x040fe20007f1e0ff */
[----:B------:R-:W-:Y:S01]  /*aad0*/  IMAD.X R79, RZ, RZ, R43, P1 ;  /* 0x000000ffff4f7224 */ /* 0x000fe200008e062b */
[----:B--2---:R-:W-:Y:S01]  /*aae0*/  IADD3 R0, P1, PT, R42, 0x49200, RZ ;  /* 0x000492002a007810 */ /* 0x004fe20007f3e0ff */
[----:B------:R-:W-:Y:S01]  /*aaf0*/  STL.64 [R1+0x58], R22 ;  /* 0x0000581601007387 */ /* 0x000fe20000100a00 */
[C---:B------:R-:W-:Y:S01]  /*ab00*/  SHF.R.U64 R7, R6.reuse, 0x3, R81 ;  /* 0x0000000306077819 */ /* 0x040fe20000001251 */
[----:B------:R-:W-:Y:S01]  /*ab10*/  IMAD.X R77, RZ, RZ, R43, P0 ;  /* 0x000000ffff4d7224 */ /* 0x000fe200000e062b */
[C---:B------:R-:W-:Y:S01]  /*ab20*/  SHF.R.U64 R4, R3.reuse, 0x3, R79 ;  /* 0x0000000303047819 */ /* 0x040fe2000000124f */
[----:B------:R-:W-:Y:S01]  /*ab30*/  IMAD.X R67, RZ, RZ, R43, P1 ;  /* 0x000000ffff437224 */ /* 0x000fe200008e062b */
[----:B------:R-:W-:Y:S01]  /*ab40*/  LOP3.LUT R80, R6, 0x70, R7, 0x78, !PT ;  /* 0x0000007006507812 */ /* 0x000fe200078e7807 */
[----:B------:R-:W-:Y:S01]  /*ab50*/  STL [R1+0x68], R58 ;  /* 0x0000683a01007387 */ /* 0x000fe20000100800 */
[----:B------:R-:W-:Y:S01]  /*ab60*/  LOP3.LUT R78, R3, 0x70, R4, 0x78, !PT ;  /* 0x00000070034e7812 */ /* 0x000fe200078e7804 */
[----:B------:R-:W-:Y:S01]  /*ab70*/  UISETP.NE.AND UP0, UPT, UR37, URZ, UPT ;  /* 0x000000ff2500728c */ /* 0x000fe2000bf05270 */
[----:B------:R-:W-:-:S02]  /*ab80*/  IADD3 R6, P0, PT, R42, 0x4a000, RZ ;  /* 0x0004a0002a067810 */ /* 0x000fc40007f1e0ff */
[----:B------:R-:W-:Y:S02]  /*ab90*/  IADD3 R3, P1, PT, R42, 0x4a200, RZ ;  /* 0x0004a2002a037810 */ /* 0x000fe40007f3e0ff */
[C---:B------:R-:W-:Y:S01]  /*aba0*/  SHF.R.U64 R4, R0.reuse, 0x3, R67 ;  /* 0x0000000300047819 */ /* 0x040fe20000001243 */
[----:B------:R-:W-:Y:S01]  /*abb0*/  IMAD.X R65, RZ, RZ, R43, P0 ;  /* 0x000000ffff417224 */ /* 0x000fe200000e062b */
[C---:B------:R-:W-:Y:S01]  /*abc0*/  SHF.R.U64 R7, R5.reuse, 0x3, R77 ;  /* 0x0000000305077819 */ /* 0x040fe2000000124d */
[----:B------:R-:W-:Y:S01]  /*abd0*/  IMAD.X R63, RZ, RZ, R43, P1 ;  /* 0x000000ffff3f7224 */ /* 0x000fe200008e062b */
[----:B------:R-:W-:Y:S01]  /*abe0*/  LOP3.LUT R66, R0, 0x70, R4, 0x78, !PT ;  /* 0x0000007000427812 */ /* 0x000fe200078e7804 */
[----:B-1----:R-:W-:Y:S01]  /*abf0*/  ULEA UR4, UR4, UR5, 0x18 ;  /* 0x0000000504047291 */ /* 0x002fe2000f8ec0ff */
[----:B------:R-:W-:Y:S02]  /*ac00*/  IADD3 R0, P1, PT, R42, 0x4b200, RZ ;  /* 0x0004b2002a007810 */ /* 0x000fe40007f3e0ff */
[----:B------:R-:W-:-:S02]  /*ac10*/  LOP3.LUT R76, R5, 0x70, R7, 0x78, !PT ;  /* 0x00000070054c7812 */ /* 0x000fc400078e7807 */
[----:B------:R-:W-:Y:S01]  /*ac20*/  IADD3 R5, P0, PT, R42, 0x4b000, RZ ;  /* 0x0004b0002a057810 */ /* 0x000fe20007f1e0ff */
[----:B------:R-:W-:Y:S01]  /*ac30*/  IMAD.X R55, RZ, RZ, R43, P1 ;  /* 0x000000ffff377224 */ /* 0x000fe200008e062b */
[C---:B------:R-:W-:Y:S02]  /*ac40*/  SHF.R.U64 R7, R6.reuse, 0x3, R65 ;  /* 0x0000000306077819 */ /* 0x040fe40000001241 */
[C---:B------:R-:W-:Y:S01]  /*ac50*/  SHF.R.U64 R4, R3.reuse, 0x3, R63 ;  /* 0x0000000303047819 */ /* 0x040fe2000000123f */
[----:B------:R-:W-:Y:S01]  /*ac60*/  IMAD.X R61, RZ, RZ, R43, P0 ;  /* 0x000000ffff3d7224 */ /* 0x000fe200000e062b */
[----:B------:R-:W-:Y:S01]  /*ac70*/  LOP3.LUT R64, R6, 0x70, R7, 0x78, !PT ;  /* 0x0000007006407812 */ /* 0x000fe200078e7807 */
[----:B------:R-:W-:Y:S01]  /*ac80*/  SYNCS.ARRIVE.TRANS64.A1T0 RZ, [UR4+0x580b0], RZ ;  /* 0x0580b0ffffff79a7 */ /* 0x000fe20008100004 */
[----:B------:R-:W-:Y:S01]  /*ac90*/  LOP3.LUT R62, R3, 0x70, R4, 0x78, !PT ;  /* 0x00000070033e7812 */ /* 0x000fe200078e7804 */
[----:B------:R-:W-:Y:S01]  /*aca0*/  ST.E desc[UR40][R80.64], RZ ;  /* 0x000000ff50007985 */ /* 0x000fe2000c101928 */
[----:B------:R-:W-:-:S02]  /*acb0*/  IADD3 R6, P0, PT, R42, 0x4c000, RZ ;  /* 0x0004c0002a067810 */ /* 0x000fc40007f1e0ff */
[----:B------:R-:W-:Y:S01]  /*acc0*/  IADD3 R3, P1, PT, R42, 0x4c200, RZ ;  /* 0x0004c2002a037810 */ /* 0x000fe20007f3e0ff */
[----:B------:R1:W-:Y:S01]  /*acd0*/  ST.E desc[UR40][R78.64], RZ ;  /* 0x000000ff4e007985 */ /* 0x0003e2000c101928 */
[C---:B------:R-:W-:Y:S01]  /*ace0*/  SHF.R.U64 R4, R0.reuse, 0x3, R55 ;  /* 0x0000000300047819 */ /* 0x040fe20000001237 */
[----:B------:R-:W-:Y:S01]  /*acf0*/  IMAD.X R53, RZ, RZ, R43, P0 ;  /* 0x000000ffff357224 */ /* 0x000fe200000e062b */
[C---:B------:R-:W-:Y:S01]  /*ad00*/  SHF.R.U64 R7, R5.reuse, 0x3, R61 ;  /* 0x0000000305077819 */ /* 0x040fe2000000123d */
[----:B------:R-:W-:Y:S01]  /*ad10*/  IMAD.X R51, RZ, RZ, R43, P1 ;  /* 0x000000ffff337224 */ /* 0x000fe200008e062b */
[----:B------:R-:W-:Y:S01]  /*ad20*/  LOP3.LUT R54, R0, 0x70, R4, 0x78, !PT ;  /* 0x0000007000367812 */ /* 0x000fe200078e7804 */
[----:B------:R2:W-:Y:S01]  /*ad30*/  ST.E desc[UR40][R76.64], RZ ;  /* 0x000000ff4c007985 */ /* 0x0005e2000c101928 */
[C---:B------:R-:W-:Y:S02]  /*ad40*/  IADD3 R0, P1, PT, R42.reuse, 0x4d200, RZ ;  /* 0x0004d2002a007810 */ /* 0x040fe40007f3e0ff */
[----:B------:R-:W-:Y:S01]  /*ad50*/  LOP3.LUT R60, R5, 0x70, R7, 0x78, !PT ;  /* 0x00000070053c7812 */ /* 0x000fe200078e7807 */
[----:B------:R-:W-:Y:S01]  /*ad60*/  ST.E desc[UR40][R66.64], RZ ;  /* 0x000000ff42007985 */ /* 0x000fe2000c101928 */
[----:B------:R-:W-:Y:S01]  /*ad70*/  IADD3 R5, P0, PT, R42, 0x4d000, RZ ;  /* 0x0004d0002a057810 */ /* 0x000fe20007f1e0ff */
[----:B------:R-:W-:Y:S01]  /*ad80*/  IMAD.X R47, RZ, RZ, R43, P1 ;  /* 0x000000ffff2f7224 */ /* 0x000fe200008e062b */
[C---:B------:R-:W-:Y:S01]  /*ad90*/  SHF.R.U64 R7, R6.reuse, 0x3, R53 ;  /* 0x0000000306077819 */ /* 0x040fe20000001235 */
[----:B------:R3:W-:Y:S01]  /*ada0*/  ST.E desc[UR40][R64.64], RZ ;  /* 0x000000ff40007985 */ /* 0x0007e2000c101928 */
[C---:B------:R-:W-:Y:S01]  /*adb0*/  SHF.R.U64 R4, R3.reuse, 0x3, R51 ;  /* 0x0000000303047819 */ /* 0x040fe20000001233 */
[----:B------:R-:W-:Y:S01]  /*adc0*/  IMAD.X R49, RZ, RZ, R43, P0 ;  /* 0x000000ffff317224 */ /* 0x000fe200000e062b */
[----:B------:R-:W-:Y:S01]  /*add0*/  LOP3.LUT R52, R6, 0x70, R7, 0x78, !PT ;  /* 0x0000007006347812 */ /* 0x000fe200078e7807 */
[----:B------:R4:W-:Y:S01]  /*ade0*/  ST.E desc[UR40][R62.64], RZ ;  /* 0x000000ff3e007985 */ /* 0x0009e2000c101928 */
[----:B------:R-:W-:-:S02]  /*adf0*/  LOP3.LUT R50, R3, 0x70, R4, 0x78, !PT ;  /* 0x0000007003327812 */ /* 0x000fc400078e7804 */
[C---:B------:R-:W-:Y:S01]  /*ae00*/  IADD3 R6, P0, PT, R42.reuse, 0x4e000, RZ ;  /* 0x0004e0002a067810 */ /* 0x040fe20007f1e0ff */
[----:B------:R-:W-:Y:S01]  /*ae10*/  ST.E desc[UR40][R60.64], RZ ;  /* 0x000000ff3c007985 */ /* 0x000fe2000c101928 */
[----:B------:R-:W-:Y:S02]  /*ae20*/  IADD3 R3, P1, PT, R42, 0x4e200, RZ ;  /* 0x0004e2002a037810 */ /* 0x000fe40007f3e0ff */
[C---:B------:R-:W-:Y:S01]  /*ae30*/  SHF.R.U64 R4, R0.reuse, 0x3, R47 ;  /* 0x0000000300047819 */ /* 0x040fe2000000122f */
[----:B------:R-:W-:Y:S01]  /*ae40*/  IMAD.X R45, RZ, RZ, R43, P0 ;  /* 0x000000ffff2d7224 */ /* 0x000fe200000e062b */
[----:B------:R-:W-:Y:S01]  /*ae50*/  SHF.R.U64 R7, R5, 0x3, R49 ;  /* 0x0000000305077819 */ /* 0x000fe20000001231 */
[----:B------:R-:W-:Y:S01]  /*ae60*/  IMAD.X R41, RZ, RZ, R43, P1 ;  /* 0x000000ffff297224 */ /* 0x000fe200008e062b */
[----:B------:R-:W-:Y:S01]  /*ae70*/  LOP3.LUT R46, R0, 0x70, R4, 0x78, !PT ;  /* 0x00000070002e7812 */ /* 0x000fe200078e7804 */
[----:B------:R4:W-:Y:S01]  /*ae80*/  ST.E desc[UR40][R54.64], RZ ;  /* 0x000000ff36007985 */ /* 0x0009e2000c101928 */
[----:B------:R-:W-:-:S02]  /*ae90*/  IADD3 R0, P1, PT, R42, 0x4f200, RZ ;  /* 0x0004f2002a007810 */ /* 0x000fc40007f3e0ff */
[----:B------:R-:W-:Y:S01]  /*aea0*/  LOP3.LUT R48, R5, 0x70, R7, 0x78, !PT ;  /* 0x0000007005307812 */ /* 0x000fe200078e7807 */
[----:B------:R4:W-:Y:S01]  /*aeb0*/  ST.E desc[UR40][R52.64], RZ ;  /* 0x000000ff34007985 */ /* 0x0009e2000c101928 */
[----:B------:R-:W-:Y:S01]  /*aec0*/  IADD3 R5, P0, PT, R42, 0x4f000, RZ ;  /* 0x0004f0002a057810 */ /* 0x000fe20007f1e0ff */
[----:B------:R-:W-:Y:S01]  /*aed0*/  IMAD.X R37, RZ, RZ, R43, P1 ;  /* 0x000000ffff257224 */ /* 0x000fe200008e062b */
[C---:B------:R-:W-:Y:S01]  /*aee0*/  SHF.R.U64 R7, R6.reuse, 0x3, R45 ;  /* 0x0000000306077819 */ /* 0x040fe2000000122d */
[----:B------:R-:W-:Y:S01]  /*aef0*/  ST.E desc[UR40][R50.64], RZ ;  /* 0x000000ff32007985 */ /* 0x000fe2000c101928 */
[C---:B------:R-:W-:Y:S01]  /*af00*/  SHF.R.U64 R4, R3.reuse, 0x3, R41 ;  /* 0x0000000303047819 */ /* 0x040fe20000001229 */
[----:B------:R-:W-:Y:S01]  /*af10*/  IMAD.X R39, RZ, RZ, R43, P0 ;  /* 0x000000ffff277224 */ /* 0x000fe200000e062b */
[----:B------:R-:W-:Y:S01]  /*af20*/  LOP3.LUT R44, R6, 0x70, R7, 0x78, !PT ;  /* 0x00000070062c7812 */ /* 0x000fe200078e7807 */
[----:B------:R4:W-:Y:S01]  /*af30*/  ST.E desc[UR40][R48.64], RZ ;  /* 0x000000ff30007985 */ /* 0x0009e2000c101928 */
[----:B------:R-:W-:-:S02]  /*af40*/  LOP3.LUT R40, R3, 0x70, R4, 0x78, !PT ;  /* 0x0000007003287812 */ /* 0x000fc400078e7804 */
[C---:B------:R-:W-:Y:S01]  /*af50*/  IADD3 R6, P0, PT, R42.reuse, 0x50000, RZ ;  /* 0x000500002a067810 */ /* 0x040fe20007f1e0ff */
[----:B------:R4:W-:Y:S01]  /*af60*/  ST.E desc[UR40][R46.64], RZ ;  /* 0x000000ff2e007985 */ /* 0x0009e2000c101928 */
[----:B------:R-:W-:Y:S02]  /*af70*/  IADD3 R3, P1, PT, R42, 0x50200, RZ ;  /* 0x000502002a037810 */ /* 0x000fe40007f3e0ff */
[C---:B------:R-:W-:Y:S01]  /*af80*/  SHF.R.U64 R4, R0.reuse, 0x3, R37 ;  /* 0x0000000300047819 */ /* 0x040fe20000001225 */
[----:B------:R-:W-:Y:S01]  /*af90*/  IMAD.X R35, RZ, RZ, R43, P0 ;  /* 0x000000ffff237224 */ /* 0x000fe200000e062b */
[----:B------:R-:W-:Y:S01]  /*afa0*/  SHF.R.U64 R7, R5, 0x3, R39 ;  /* 0x0000000305077819 */ /* 0x000fe20000001227 */
[----:B------:R-:W-:Y:S01]  /*afb0*/  IMAD.X R33, RZ, RZ, R43, P1 ;  /* 0x000000ffff217224 */ /* 0x000fe200008e062b */
[----:B------:R-:W-:Y:S01]  /*afc0*/  LOP3.LUT R36, R0, 0x70, R4, 0x78, !PT ;  /* 0x0000007000247812 */ /* 0x000fe200078e7804 */
[----:B------:R-:W-:Y:S01]  /*afd0*/  ST.E desc[UR40][R44.64], RZ ;  /* 0x000000ff2c007985 */ /* 0x000fe2000c101928 */
[----:B------:R-:W-:-:S02]  /*afe0*/  IADD3 R0, P1, PT, R42, 0x51200, RZ ;  /* 0x000512002a007810 */ /* 0x000fc40007f3e0ff */
[----:B------:R-:W-:Y:S01]  /*aff0*/  LOP3.LUT R38, R5, 0x70, R7, 0x78, !PT ;  /* 0x0000007005267812 */ /* 0x000fe200078e7807 */
[----:B------:R4:W-:Y:S01]  /*b000*/  ST.E desc[UR40][R40.64], RZ ;  /* 0x000000ff28007985 */ /* 0x0009e2000c101928 */
[----:B------:R-:W-:Y:S01]  /*b010*/  IADD3 R5, P0, PT, R42, 0x51000, RZ ;  /* 0x000510002a057810 */ /* 0x000fe20007f1e0ff */
[----:B------:R-:W-:Y:S01]  /*b020*/  IMAD.X R29, RZ, RZ, R43, P1 ;  /* 0x000000ffff1d7224 */ /* 0x000fe200008e062b */
[C---:B------:R-:W-:Y:S01]  /*b030*/  SHF.R.U64 R7, R6.reuse, 0x3, R35 ;  /* 0x0000000306077819 */ /* 0x040fe20000001223 */
[----:B------:R4:W-:Y:S01]  /*b040*/  ST.E desc[UR40][R38.64], RZ ;  /* 0x000000ff26007985 */ /* 0x0009e2000c101928 */
[C---:B------:R-:W-:Y:S01]  /*b050*/  SHF.R.U64 R4, R3.reuse, 0x3, R33 ;  /* 0x0000000303047819 */ /* 0x040fe20000001221 */
[----:B------:R-:W-:Y:S01]  /*b060*/  IMAD.X R31, RZ, RZ, R43, P0 ;  /* 0x000000ffff1f7224 */ /* 0x000fe200000e062b */
[----:B------:R-:W-:Y:S01]  /*b070*/  LOP3.LUT R34, R6, 0x70, R7, 0x78, !PT ;  /* 0x0000007006227812 */ /* 0x000fe200078e7807 */
[----:B------:R-:W-:Y:S01]  /*b080*/  ST.E desc[UR40][R36.64], RZ ;  /* 0x000000ff24007985 */ /* 0x000fe2000c101928 */
        /* <DEDUP_REMOVED lines=11> */
[----:B------:R-:W-:Y:S02]  /*b140*/  LOP3.LUT R30, R5, 0x70, R7, 0x78, !PT ;  /* 0x00000070051e7812 */ /* 0x000fe400078e7807 */
        /* <DEDUP_REMOVED lines=9> */
[----:B------:R-:W-:Y:S01]  /*b1e0*/  IADD3 R6, P0, PT, R42, 0x54000, RZ ;  /* 0x000540002a067810 */ /* 0x000fe20007f1e0ff */
[----:B------:R4:W-:Y:S01]  /*b1f0*/  ST.E desc[UR40][R26.64], RZ ;  /* 0x000000ff1a007985 */ /* 0x0009e2000c101928 */
[C---:B------:R-:W-:Y:S02]  /*b200*/  SHF.R.U64 R4, R0.reuse, 0x3, R19 ;  /* 0x0000000300047819 */ /* 0x040fe40000001213 */
[----:B------:R-:W-:Y:S01]  /*b210*/  SHF.R.U64 R7, R5, 0x3, R21 ;  /* 0x0000000305077819 */ /* 0x000fe20000001215 */
[----:B------:R-:W-:Y:S01]  /*b220*/  IMAD.X R15, RZ, RZ, R43, P0 ;  /* 0x000000ffff0f7224 */ /* 0x000fe200000e062b */
[----:B------:R-:W-:Y:S01]  /*b230*/  LOP3.LUT R18, R0, 0x70, R4, 0x78, !PT ;  /* 0x0000007000127812 */ /* 0x000fe200078e7804 */
[----:B------:R-:W-:Y:S01]  /*b240*/  ST.E desc[UR40][R24.64], RZ ;  /* 0x000000ff18007985 */ /* 0x000fe2000c101928 */
[C---:B------:R-:W-:Y:S02]  /*b250*/  IADD3 R3, P1, PT, R42.reuse, 0x54200, RZ ;  /* 0x000542002a037810 */ /* 0x040fe40007f3e0ff */
[----:B------:R-:W-:-:S02]  /*b260*/  IADD3 R4, P0, PT, R42, 0x55000, RZ ;  /* 0x000550002a047810 */ /* 0x000fc40007f1e0ff */
[----:B------:R-:W-:Y:S01]  /*b270*/  LOP3.LUT R20, R5, 0x70, R7, 0x78, !PT ;  /* 0x0000007005147812 */ /* 0x000fe200078e7807 */
[----:B------:R-:W-:Y:S01]  /*b280*/  IMAD.X R13, RZ, RZ, R43, P1 ;  /* 0x000000ffff0d7224 */ /* 0x000fe200008e062b */
[----:B------:R-:W-:Y:S01]  /*b290*/  SHF.R.U64 R7, R6, 0x3, R15 ;  /* 0x0000000306077819 */ /* 0x000fe2000000120f */
[----:B------:R-:W-:Y:S01]  /*b2a0*/  IMAD.X R11, RZ, RZ, R43, P0 ;  /* 0x000000ffff0b7224 */ /* 0x000fe200000e062b */
[----:B------:R-:W-:Y:S01]  /*b2b0*/  IADD3 R0, P1, PT, R42, 0x55200, RZ ;  /* 0x000552002a007810 */ /* 0x000fe20007f3e0ff */
[----:B------:R4:W-:Y:S01]  /*b2c0*/  ST.E desc[UR40][R20.64], RZ ;  /* 0x000000ff14007985 */ /* 0x0009e2000c101928 */
[----:B------:R-:W-:Y:S02]  /*b2d0*/  LOP3.LUT R14, R6, 0x70, R7, 0x78, !PT ;  /* 0x00000070060e7812 */ /* 0x000fe400078e7807 */
[C---:B------:R-:W-:Y:S01]  /*b2e0*/  SHF.R.U64 R6, R4.reuse, 0x3, R11 ;  /* 0x0000000304067819 */ /* 0x040fe2000000120b */
[----:B------:R-:W-:Y:S01]  /*b2f0*/  IMAD.X R9, RZ, RZ, R43, P1 ;  /* 0x000000ffff097224 */ /* 0x000fe200008e062b */
[----:B------:R-:W-:Y:S01]  /*b300*/  SHF.R.U64 R5, R3, 0x3, R13 ;  /* 0x0000000303057819 */ /* 0x000fe2000000120d */
[----:B------:R4:W-:Y:S01]  /*b310*/  ST.E desc[UR40][R18.64], RZ ;  /* 0x000000ff12007985 */ /* 0x0009e2000c101928 */
[----:B------:R-:W-:-:S02]  /*b320*/  LOP3.LUT R10, R4, 0x70, R6, 0x78, !PT ;  /* 0x00000070040a7812 */ /* 0x000fc400078e7806 */
[----:B------:R-:W-:Y:S01]  /*b330*/  LOP3.LUT R12, R3, 0x70, R5, 0x78, !PT ;  /* 0x00000070030c7812 */ /* 0x000fe200078e7805 */
[----:B------:R-:W-:Y:S01]  /*b340*/  ST.E desc[UR40][R14.64], RZ ;  /* 0x000000ff0e007985 */ /* 0x000fe2000c101928 */
[----:B------:R-:W-:Y:S02]  /*b350*/  IADD3 R6, P0, PT, R42, 0x56200, RZ ;  /* 0x000562002a067810 */ /* 0x000fe40007f1e0ff */
[----:B------:R-:W-:Y:S01]  /*b360*/  SHF.R.U64 R5, R0, 0x3, R9 ;  /* 0x0000000300057819 */ /* 0x000fe20000001209 */
[----:B------:R4:W-:Y:S01]  /*b370*/  ST.E desc[UR40][R12.64], RZ ;  /* 0x000000ff0c007985 */ /* 0x0009e2000c101928 */
[----:B------:R-:W-:Y:S01]  /*b380*/  IADD3 R3, P1, PT, R42, 0x56000, RZ ;  /* 0x000560002a037810 */ /* 0x000fe20007f3e0ff */
[----:B------:R-:W-:Y:S01]  /*b390*/  IMAD.X R73, RZ, RZ, R43, P0 ;  /* 0x000000ffff497224 */ /* 0x000fe200000e062b */
[----:B------:R-:W-:Y:S01]  /*b3a0*/  LOP3.LUT R8, R0, 0x70, R5, 0x78, !PT ;  /* 0x0000007000087812 */ /* 0x000fe200078e7805 */
[----:B------:R4:W-:Y:S01]  /*b3b0*/  ST.E desc[UR40][R10.64], RZ ;  /* 0x000000ff0a007985 */ /* 0x0009e2000c101928 */
[----:B------:R-:W-:Y:S01]  /*b3c0*/  IADD3 R0, P2, PT, R42, 0x57200, RZ ;  /* 0x000572002a007810 */ /* 0x000fe20007f5e0ff */
[----:B------:R-:W-:Y:S01]  /*b3d0*/  IMAD.X R75, RZ, RZ, R43, P1 ;  /* 0x000000ffff4b7224 */ /* 0x000fe200008e062b */
[----:B------:R-:W-:Y:S01]  /*b3e0*/  SHF.R.U64 R7, R6, 0x3, R73 ;  /* 0x0000000306077819 */ /* 0x000fe20000001249 */
[----:B------:R4:W-:Y:S01]  /*b3f0*/  ST.E desc[UR40][R8.64], RZ ;  /* 0x000000ff08007985 */ /* 0x0009e2000c101928 */
[----:B------:R-:W-:Y:S01]  /*b400*/  IADD3 R4, P1, PT, R42, 0x57000, RZ ;  /* 0x000570002a047810 */ /* 0x000fe20007f3e0ff */
[----:B------:R-:W-:Y:S01]  /*b410*/  IMAD.X R69, RZ, RZ, R43, P2 ;  /* 0x000000ffff457224 */ /* 0x000fe200010e062b */
[----:B------:R-:W-:-:S02]  /*b420*/  SHF.R.U64 R5, R3, 0x3, R75 ;  /* 0x0000000303057819 */ /* 0x000fc4000000124b */
[----:B------:R-:W-:Y:S01]  /*b430*/  LOP3.LUT R72, R6, 0x70, R7, 0x78, !PT ;  /* 0x0000007006487812 */ /* 0x000fe200078e7807 */
[----:B------:R-:W-:Y:S01]  /*b440*/  IMAD.X R71, RZ, RZ, R43, P1 ;  /* 0x000000ffff477224 */ /* 0x000fe200008e062b */
[----:B------:R-:W-:Y:S02]  /*b450*/  LOP3.LUT R74, R3, 0x70, R5, 0x78, !PT ;  /* 0x00000070034a7812 */ /* 0x000fe400078e7805 */
[----:B------:R-:W-:Y:S02]  /*b460*/  IADD3 R6, P0, PT, R42, 0x48400, RZ ;  /* 0x000484002a067810 */ /* 0x000fe40007f1e0ff */
[----:B------:R-:W-:Y:S01]  /*b470*/  SHF.R.U64 R3, R0, 0x3, R69 ;  /* 0x0000000300037819 */ /* 0x000fe20000001245 */
[----:B------:R-:W-:Y:S01]  /*b480*/  ST.E desc[UR40][R74.64], RZ ;  /* 0x000000ff4a007985 */ /* 0x000fe2000c101928 */
[----:B------:R-:W-:Y:S01]  /*b490*/  SHF.R.U64 R5, R4, 0x3, R71 ;  /* 0x0000000304057819 */ /* 0x000fe20000001247 */
[----:B------:R-:W-:Y:S01]  /*b4a0*/  IMAD.X R85, RZ, RZ, R43, P0 ;  /* 0x000000ffff557224 */ /* 0x000fe200000e062b */
[----:B------:R-:W-:Y:S01]  /*b4b0*/  LOP3.LUT R68, R0, 0x70, R3, 0x78, !PT ;  /* 0x0000007000447812 */ /* 0x000fe200078e7803 */
[----:B------:R4:W-:Y:S01]  /*b4c0*/  ST.E desc[UR40][R72.64], RZ ;  /* 0x000000ff48007985 */ /* 0x0009e2000c101928 */
[----:B------:R-:W-:-:S02]  /*b4d0*/  IADD3 R3, P0, PT, R42, 0x48600, RZ ;  /* 0x000486002a037810 */ /* 0x000fc40007f1e0ff */
[----:B------:R-:W-:Y:S02]  /*b4e0*/  IADD3 R0, P1, PT, R42, 0x49400, RZ ;  /* 0x000494002a007810 */ /* 0x000fe40007f3e0ff */
[----:B------:R-:W-:Y:S01]  /*b4f0*/  LOP3.LUT R70, R4, 0x70, R5, 0x78, !PT ;  /* 0x0000007004467812 */ /* 0x000fe200078e7805 */
[----:B------:R-:W-:Y:S01]  /*b500*/  IMAD.X R83, RZ, RZ, R43, P0 ;  /* 0x000000ffff537224 */ /* 0x000fe200000e062b */
[C---:B------:R-:W-:Y:S01]  /*b510*/  SHF.R.U64 R4, R6.reuse, 0x3, R85 ;  /* 0x0000000306047819 */ /* 0x040fe20000001255 */
[----:B------:R-:W-:Y:S02]  /*b520*/  IMAD.X R7, RZ, RZ, R43, P1 ;  /* 0x000000ffff077224 */ /* 0x000fe400008e062b */
[----:B------:R-:W-:Y:S01]  /*b530*/  ST.E desc[UR40][R70.64], RZ ;  /* 0x000000ff46007985 */ /* 0x000fe2000c101928 */
[C---:B------:R-:W-:Y:S02]  /*b540*/  SHF.R.U64 R5, R3.reuse, 0x3, R83 ;  /* 0x0000000303057819 */ /* 0x040fe40000001253 */
[----:B------:R-:W-:Y:S01]  /*b550*/  LOP3.LUT R84, R6, 0x70, R4, 0x78, !PT ;  /* 0x0000007006547812 */ /* 0x000fe200078e7804 */
[----:B------:R4:W-:Y:S01]  /*b560*/  ST.E desc[UR40][R68.64], RZ ;  /* 0x000000ff44007985 */ /* 0x0009e2000c101928 */
[----:B------:R-:W-:-:S02]  /*b570*/  LOP3.LUT R82, R3, 0x70, R5, 0x78, !PT ;  /* 0x0000007003527812 */ /* 0x000fc400078e7805 */
[----:B------:R-:W-:Y:S01]  /*b580*/  IADD3 R3, P0, PT, R42, 0x49600, RZ ;  /* 0x000496002a037810 */ /* 0x000fe20007f1e0ff */
[----:B------:R4:W-:Y:S01]  /*b590*/  ST.E desc[UR40][R84.64], RZ ;  /* 0x000000ff54007985 */ /* 0x0009e2000c101928 */
[----:B------:R-:W-:-:S03]  /*b5a0*/  SHF.R.U64 R4, R0, 0x3, R7 ;  /* 0x0000000300047819 */ /* 0x000fc60000001207 */
[----:B-1----:R-:W-:Y:S01]  /*b5b0*/  IMAD.X R79, RZ, RZ, R43, P0 ;  /* 0x000000ffff4f7224 */ /* 0x002fe200000e062b */
[----:B------:R-:W-:Y:S01]  /*b5c0*/  LOP3.LUT R6, R0, 0x70, R4, 0x78, !PT ;  /* 0x0000007000067812 */ /* 0x000fe200078e7804 */
[----:B------:R-:W-:Y:S01]  /*b5d0*/  ST.E desc[UR40][R82.64], RZ ;  /* 0x000000ff52007985 */ /* 0x000fe2000c101928 */
[C---:B------:R-:W-:Y:S02]  /*b5e0*/  IADD3 R0, P0, PT, R42.reuse, 0x4a600, RZ ;  /* 0x0004a6002a007810 */ /* 0x040fe40007f1e0ff */
[C---:B------:R-:W-:Y:S01]  /*b5f0*/  SHF.R.U64 R5, R3.reuse, 0x3, R79 ;  /* 0x0000000303057819 */ /* 0x040fe2000000124f */
[----:B------:R1:W-:Y:S01]  /*b600*/  ST.E desc[UR40][R6.64], RZ ;  /* 0x000000ff06007985 */ /* 0x0003e2000c101928 */
[----:B------:R-:W-:Y:S01]  /*b610*/  IADD3 R4, P1, PT, R42, 0x4a400, RZ ;  /* 0x0004a4002a047810 */ /* 0x000fe20007f3e0ff */
[----:B--2---:R-:W-:Y:S01]  /*b620*/  IMAD.X R77, RZ, RZ, R43, P0 ;  /* 0x000000ffff4d7224 */ /* 0x004fe200000e062b */
[----:B------:R-:W-:-:S03]  /*b630*/  LOP3.LUT R78, R3, 0x70, R5, 0x78, !PT ;  /* 0x00000070034e7812 */ /* 0x000fc600078e7805 */
[----:B------:R-:W-:Y:S01]  /*b640*/  IMAD.X R81, RZ, RZ, R43, P1 ;  /* 0x000000ffff517224 */ /* 0x000fe200008e062b */
[C---:B------:R-:W-:Y:S01]  /*b650*/  SHF.R.U64 R3, R0.reuse, 0x3, R77 ;  /* 0x0000000300037819 */ /* 0x040fe2000000124d */
[----:B------:R2:W-:Y:S03]  /*b660*/  ST.E desc[UR40][R78.64], RZ ;  /* 0x000000ff4e007985 */ /* 0x0005e6000c101928 */
[----:B------:R-:W-:Y:S02]  /*b670*/  LOP3.LUT R76, R0, 0x70, R3, 0x78, !PT ;  /* 0x00000070004c7812 */ /* 0x000fe400078e7803 */
[----:B------:R-:W-:Y:S02]  /*b680*/  IADD3 R0, P0, PT, R42, 0x4b400, RZ ;  /* 0x0004b4002a007810 */ /* 0x000fe40007f1e0ff */
[----:B------:R-:W-:-:S03]  /*b690*/  SHF.R.U64 R5, R4, 0x3, R81 ;  /* 0x0000000304057819 */ /* 0x000fc60000001251 */
[----:B---3--:R-:W-:Y:S01]  /*b6a0*/  IMAD.X R65, RZ, RZ, R43, P0 ;  /* 0x000000ffff417224 */ /* 0x008fe200000e062b */
[----:B------:R-:W-:Y:S02]  /*b6b0*/  IADD3 R3, P0, PT, R42, 0x4c400, RZ ;  /* 0x0004c4002a037810 */ /* 0x000fe40007f1e0ff */
[----:B------:R-:W-:Y:S02]  /*b6c0*/  LOP3.LUT R80, R4, 0x70, R5, 0x78, !PT ;  /* 0x0000007004507812 */ /* 0x000fe400078e7805 */
[----:B------:R-:W-:Y:S01]  /*b6d0*/  SHF.R.U64 R5, R0, 0x3, R65 ;  /* 0x0000000300057819 */ /* 0x000fe20000001241 */
[----:B----4-:R-:W-:Y:S01]  /*b6e0*/  IMAD.X R63, RZ, RZ, R43, P0 ;  /* 0x000000ffff3f7224 */ /* 0x010fe200000e062b */
[----:B------:R-:W-:Y:S01]  /*b6f0*/  IADD3 R4, P1, PT, R42, 0x4b600, RZ ;  /* 0x0004b6002a047810 */ /* 0x000fe20007f3e0ff */
[----:B------:R-:W-:Y:S01]  /*b700*/  ST.E desc[UR40][R80.64], RZ ;  /* 0x000000ff50007985 */ /* 0x000fe2000c101928 */
[----:B------:R-:W-:Y:S02]  /*b710*/  LOP3.LUT R64, R0, 0x70, R5, 0x78, !PT ;  /* 0x0000007000407812 */ /* 0x000fe400078e7805 */
[C---:B------:R-:W-:Y:S01]  /*b720*/  SHF.R.U64 R0, R3.reuse, 0x3, R63 ;  /* 0x0000000303007819 */ /* 0x040fe2000000123f */
[----:B------:R-:W-:Y:S01]  /*b730*/  IMAD.X R67, RZ, RZ, R43, P1 ;  /* 0x000000ffff437224 */ /* 0x000fe200008e062b */
[----:B------:R3:W-:Y:S02]  /*b740*/  ST.E desc[UR40][R76.64], RZ ;  /* 0x000000ff4c007985 */ /* 0x0007e4000c101928 */
[----:B------:R-:W-:-:S02]  /*b750*/  LOP3.LUT R62, R3, 0x70, R0, 0x78, !PT ;  /* 0x00000070033e7812 */ /* 0x000fc400078e7800 */
[----:B------:R-:W-:Y:S01]  /*b760*/  IADD3 R0, P0, PT, R42, 0x4c600, RZ ;  /* 0x0004c6002a007810 */ /* 0x000fe20007f1e0ff */
[----:B------:R4:W-:Y:S01]  /*b770*/  ST.E desc[UR40][R64.64], RZ ;  /* 0x000000ff40007985 */ /* 0x0009e2000c101928 */
[----:B------:R-:W-:-:S03]  /*b780*/  SHF.R.U64 R5, R4, 0x3, R67 ;  /* 0x0000000304057819 */ /* 0x000fc60000001243 */
[----:B------:R-:W-:Y:S01]  /*b790*/  IMAD.X R55, RZ, RZ, R43, P0 ;  /* 0x000000ffff377224 */ /* 0x000fe200000e062b */
[----:B------:R-:W-:Y:S02]  /*b7a0*/  IADD3 R3, P0, PT, R42, 0x4d600, RZ ;  /* 0x0004d6002a037810 */ /* 0x000fe40007f1e0ff */
[----:B------:R-:W-:Y:S02]  /*b7b0*/  LOP3.LUT R66, R4, 0x70, R5, 0x78, !PT ;  /* 0x0000007004427812 */ /* 0x000fe400078e7805 */
[----:B------:R-:W-:Y:S01]  /*b7c0*/  SHF.R.U64 R5, R0, 0x3, R55 ;  /* 0x0000000300057819 */ /* 0x000fe20000001237 */
[----:B------:R-:W-:Y:S01]  /*b7d0*/  IMAD.X R53, RZ, RZ, R43, P0 ;  /* 0x000000ffff357224 */ /* 0x000fe200000e062b */
        /* <DEDUP_REMOVED lines=61> */
[----:B------:R4:W-:Y:S01]  /*bbb0*/  ST.E desc[UR40][R36.64], RZ ;  /* 0x000000ff24007985 */ /* 0x0009e2000c101928 */
        /* <DEDUP_REMOVED lines=18> */
[----:B------:R-:W-:Y:S02]  /*bce0*/  ST.E desc[UR40][R26.64], RZ ;  /* 0x000000ff1a007985 */ /* 0x000fe4000c101928 */
[----:B------:R-:W-:-:S02]  /*bcf0*/  LOP3.LUT R18, R3, 0x70, R0, 0x78, !PT ;  /* 0x0000007003127812 */ /* 0x000fc400078e7800 */
[----:B------:R-:W-:Y:S01]  /*bd00*/  IADD3 R0, P0, PT, R42, 0x55600, RZ ;  /* 0x000556002a007810 */ /* 0x000fe20007f1e0ff */
[----:B------:R-:W-:Y:S01]  /*bd10*/  ST.E desc[UR40][R20.64], RZ ;  /* 0x000000ff14007985 */ /* 0x000fe2000c101928 */
        /* <DEDUP_REMOVED lines=46> */
[----:B-1----:R-:W-:Y:S01]  /*c000*/  IMAD.X R7, RZ, RZ, R43, P0 ;  /* 0x000000ffff077224 */ /* 0x002fe200000e062b */
[----:B------:R-:W-:Y:S02]  /*c010*/  IADD3 R3, P0, PT, R42, 0x4b800, RZ ;  /* 0x0004b8002a037810 */ /* 0x000fe40007f1e0ff */
[----:B------:R-:W-:Y:S02]  /*c020*/  LOP3.LUT R84, R4, 0x70, R5, 0x78, !PT ;  /* 0x0000007004547812 */ /* 0x000fe400078e7805 */
[----:B------:R-:W-:Y:S01]  /*c030*/  SHF.R.U64 R5, R0, 0x3, R7 ;  /* 0x0000000300057819 */ /* 0x000fe20000001207 */
[----:B--2---:R-:W-:Y:S01]  /*c040*/  IMAD.X R79, RZ, RZ, R43, P0 ;  /* 0x000000ffff4f7224 */ /* 0x004fe200000e062b */
        /* <DEDUP_REMOVED lines=86> */
[----:B------:R-:W-:Y:S02]  /*c5b0*/  LOP3.LUT R44, R4, 0x70, R5, 0x78, !PT ;  /* 0x00000070042c7812 */ /* 0x000fe400078e7805 */
[----:B------:R-:W-:Y:S02]  /*c5c0*/  IADD3 R4, P1, PT, R42, 0x53a00, RZ ;  /* 0x00053a002a047810 */ /* 0x000fe40007f3e0ff */
[----:B------:R-:W-:Y:S01]  /*c5d0*/  SHF.R.U64 R5, R0, 0x3, R37 ;  /* 0x0000000300057819 */ /* 0x000fe20000001225 */
[----:B------:R-:W-:Y:S01]  /*c5e0*/  ST.E desc[UR40][R44.64], RZ ;  /* 0x000000ff2c007985 */ /* 0x000fe2000c101928 */
[----:B------:R-:W-:Y:S01]  /*c5f0*/  IADD3 R3, P0, PT, R42, 0x54800, RZ ;  /* 0x000548002a037810 */ /* 0x000fe20007f1e0ff */
[----:B------:R-:W-:Y:S01]  /*c600*/  IMAD.X R33, RZ, RZ, R43, P1 ;  /* 0x000000ffff217224 */ /* 0x000fe200008e062b */
[----:B------:R-:W-:Y:S01]  /*c610*/  LOP3.LUT R36, R0, 0x70, R5, 0x78, !PT ;  /* 0x0000007000247812 */ /* 0x000fe200078e7805 */
[----:B------:R-:W-:Y:S02]  /*c620*/  ST.E desc[UR40][R34.64], RZ ;  /* 0x000000ff22007985 */ /* 0x000fe4000c101928 */
[----:B------:R-:W-:Y:S01]  /*c630*/  IMAD.X R29, RZ, RZ, R43, P0 ;  /* 0x000000ffff1d7224 */ /* 0x000fe200000e062b */
[----:B------:R-:W-:Y:S01]  /*c640*/  SHF.R.U64 R5, R4, 0x3, R33 ;  /* 0x0000000304057819 */ /* 0x000fe20000001221 */
[----:B------:R3:W-:Y:S01]  /*c650*/  ST.E desc[UR40][R36.64], RZ ;  /* 0x000000ff24007985 */ /* 0x0007e2000c101928 */
[----:B-1----:R-:W-:-:S02]  /*c660*/  IADD3 R41, P0, PT, R42, 0x54a00, RZ ;  /* 0x00054a002a297810 */ /* 0x002fc40007f1e0ff */
[C---:B------:R-:W-:Y:S02]  /*c670*/  SHF.R.U64 R0, R3.reuse, 0x3, R29 ;  /* 0x0000000303007819 */ /* 0x040fe4000000121d */
[----:B------:R-:W-:Y:S02]  /*c680*/  LOP3.LUT R32, R4, 0x70, R5, 0x78, !PT ;  /* 0x0000007004207812 */ /* 0x000fe400078e7805 */
[C---:B--2---:R-:W-:Y:S02]  /*c690*/  IADD3 R39, P1, PT, R42.reuse, 0x55800, RZ ;  /* 0x000558002a277810 */ /* 0x044fe40007f3e0ff */
[----:B------:R-:W-:Y:S01]  /*c6a0*/  IADD3 R38, P2, PT, R42, 0x55a00, RZ ;  /* 0x00055a002a267810 */ /* 0x000fe20007f5e0ff */
[----:B------:R1:W-:Y:S01]  /*c6b0*/  ST.E desc[UR40][R32.64], RZ ;  /* 0x000000ff20007985 */ /* 0x0003e2000c101928 */
[----:B------:R-:W-:-:S03]  /*c6c0*/  LOP3.LUT R28, R3, 0x70, R0, 0x78, !PT ;  /* 0x00000070031c7812 */ /* 0x000fc600078e7800 */
[----:B------:R2:W-:Y:S01]  /*c6d0*/  STL.64 [R1+0xa0], R38 ;  /* 0x0000a02601007387 */ /* 0x0005e20000100a00 */
[--C-:B------:R-:W-:Y:S01]  /*c6e0*/  IMAD.X R11, RZ, RZ, R43.reuse, P2 ;  /* 0x000000ffff0b7224 */ /* 0x100fe200010e062b */
[C---:B---3--:R-:W-:Y:S02]  /*c6f0*/  IADD3 R37, P3, PT, R42.reuse, 0x56800, RZ ;  /* 0x000568002a257810 */ /* 0x048fe40007f7e0ff */
[C---:B------:R-:W-:Y:S01]  /*c700*/  IADD3 R36, P4, PT, R42.reuse, 0x56a00, RZ ;  /* 0x00056a002a247810 */ /* 0x040fe20007f9e0ff */
[----:B------:R-:W3:Y:S04]  /*c710*/  S2R R0, SR_CgaCtaId ;  /* 0x0000000000007919 */ /* 0x000ee80000008800 */
[----:B------:R4:W-:Y:S01]  /*c720*/  STL.64 [R1+0x90], R36 ;  /* 0x0000902401007387 */ /* 0x0009e20000100a00 */
[----:B------:R-:W-:Y:S01]  /*c730*/  IMAD.X R9, RZ, RZ, R43, P4 ;  /* 0x000000ffff097224 */ /* 0x000fe200020e062b */
[----:B------:R-:W-:-:S02]  /*c740*/  IADD3 R31, P4, PT, R42, 0x49c00, RZ ;  /* 0x00049c002a1f7810 */ /* 0x000fc40007f9e0ff */
[----:B-1----:R-:W-:Y:S01]  /*c750*/  IADD3 R33, P2, PT, R42, 0x48c00, RZ ;  /* 0x00048c002a217810 */ /* 0x002fe20007f5e0ff */
[----:B------:R1:W-:Y:S01]  /*c760*/  ST.E desc[UR40][R28.64], RZ ;  /* 0x000000ff1c007985 */ /* 0x0003e2000c101928 */
[----:B------:R-:W-:-:S03]  /*c770*/  MOV R40, 0x400 ;  /* 0x0000040000287802 */ /* 0x000fc60000000f00 */
[----:B------:R-:W-:Y:S01]  /*c780*/  STL [R1+0x44], R11 ;  /* 0x0000440b01007387 */ /* 0x000fe20000100800 */
[--C-:B--2---:R-:W-:Y:S01]  /*c790*/  IMAD.X R39, RZ, RZ, R43.reuse, P0 ;  /* 0x000000ffff277224 */ /* 0x104fe200000e062b */
[C---:B------:R-:W-:Y:S01]  /*c7a0*/  IADD3 R35, P0, PT, R42.reuse, 0x57800, RZ ;  /* 0x000578002a237810 */ /* 0x040fe20007f1e0ff */
[--C-:B------:R-:W-:Y:S01]  /*c7b0*/  IMAD.X R5, RZ, RZ, R43.reuse, P2 ;  /* 0x000000ffff057224 */ /* 0x100fe200010e062b */
[----:B------:R-:W-:Y:S04]  /*c7c0*/  STL [R1+0x34], R9 ;  /* 0x0000340901007387 */ /* 0x000fe80000100800 */
[----:B------:R-:W-:Y:S01]  /*c7d0*/  STL [R1+0x54], R39 ;  /* 0x0000542701007387 */ /* 0x000fe20000100800 */
[----:B----4-:R-:W-:Y:S01]  /*c7e0*/  IMAD.X R37, RZ, RZ, R43, P1 ;  /* 0x000000ffff257224 */ /* 0x010fe200008e062b */
[----:B------:R-:W-:-:S05]  /*c7f0*/  IADD3 R34, P1, PT, R42, 0x57a00, RZ ;  /* 0x00057a002a227810 */ /* 0x000fca0007f3e0ff */
[----:B------:R2:W-:Y:S01]  /*c800*/  STL.64 [R1+0x80], R34 ;  /* 0x0000802201007387 */ /* 0x0005e20000100a00 */
[--C-:B------:R-:W-:Y:S01]  /*c810*/  IMAD.X R7, RZ, RZ, R43.reuse, P1 ;  /* 0x000000ffff077224 */ /* 0x100fe200008e062b */
[C---:B-1----:R-:W-:Y:S01]  /*c820*/  IADD3 R29, P1, PT, R42.reuse, 0x4ac00, RZ ;  /* 0x0004ac002a1d7810 */ /* 0x042fe20007f3e0ff */
[--C-:B------:R-:W-:Y:S02]  /*c830*/  IMAD.X R57, RZ, RZ, R43.reuse, P4 ;  /* 0x000000ffff397224 */ /* 0x100fe400020e062b */
[--C-:B--2---:R-:W-:Y:S01]  /*c840*/  IMAD.X R35, RZ, RZ, R43.reuse, P3 ;  /* 0x000000ffff237224 */ /* 0x104fe200018e062b */
[C---:B------:R-:W-:Y:S01]  /*c850*/  IADD3 R32, P3, PT, R42.reuse, 0x48e00, RZ ;  /* 0x00048e002a207810 */ /* 0x040fe20007f7e0ff */
[----:B------:R-:W-:Y:S04]  /*c860*/  STL [R1+0x24], R7 ;  /* 0x0000240701007387 */ /* 0x000fe80000100800 */
[----:B------:R1:W-:Y:S01]  /*c870*/  STL.64 [R1+0x98], R34 ;  /* 0x0000982201007387 */ /* 0x0003e20000100a00 */
[----:B------:R-:W-:Y:S01]  /*c880*/  IMAD.X R59, RZ, RZ, R43, P3 ;  /* 0x000000ffff3b7224 */ /* 0x000fe200018e062b */
[----:B------:R-:W-:-:S02]  /*c890*/  IADD3 R28, P2, PT, R42, 0x4ae00, RZ ;  /* 0x0004ae002a1c7810 */ /* 0x000fc40007f5e0ff */
[----:B------:R2:W-:Y:S04]  /*c8a0*/  STL.64 [R1+0x70], R32 ;  /* 0x0000702001007387 */ /* 0x0005e80000100a00 */
[----:B-1----:R1:W4:Y:S01]  /*c8b0*/  LDL.64 R34, [R1+0x50] ;  /* 0x0000500001227983 */ /* 0x0023220000100a00 */
[C---:B------:R-:W-:Y:S02]  /*c8c0*/  IADD3 R27, P3, PT, R42.reuse, 0x4bc00, RZ ;  /* 0x0004bc002a1b7810 */ /* 0x040fe40007f7e0ff */
[C---:B------:R-:W-:Y:S01]  /*c8d0*/  IADD3 R26, P4, PT, R42.reuse, 0x4be00, RZ ;  /* 0x0004be002a1a7810 */ /* 0x040fe20007f9e0ff */
[--C-:B--2---:R-:W-:Y:S01]  /*c8e0*/  IMAD.X R33, RZ, RZ, R43.reuse, P0 ;  /* 0x000000ffff217224 */ /* 0x104fe200000e062b */
[C---:B------:R-:W-:Y:S01]  /*c8f0*/  IADD3 R30, P0, PT, R42.reuse, 0x49e00, RZ ;  /* 0x00049e002a1e7810 */ /* 0x040fe20007f1e0ff */
[--C-:B------:R-:W-:Y:S01]  /*c900*/  IMAD.X R93, RZ, RZ, R43.reuse, P1 ;  /* 0x000000ffff5d7224 */ /* 0x100fe200008e062b */
[C---:B------:R-:W-:Y:S01]  /*c910*/  IADD3 R24, P1, PT, R42.reuse, 0x4ce00, RZ ;  /* 0x0004ce002a187810 */ /* 0x040fe20007f3e0ff */
[--C-:B------:R-:W-:Y:S01]  /*c920*/  IMAD.X R91, RZ, RZ, R43.reuse, P2 ;  /* 0x000000ffff5b7224 */ /* 0x100fe200010e062b */
[C---:B------:R-:W-:Y:S01]  /*c930*/  IADD3 R21, P2, PT, R42.reuse, 0x4dc00, RZ ;  /* 0x0004dc002a157810 */ /* 0x040fe20007f5e0ff */
[--C-:B------:R-:W-:Y:S01]  /*c940*/  IMAD.X R23, RZ, RZ, R43.reuse, P0 ;  /* 0x000000ffff177224 */ /* 0x100fe200000e062b */
[C---:B------:R-:W-:Y:S01]  /*c950*/  IADD3 R25, P0, PT, R42.reuse, 0x4cc00, RZ ;  /* 0x0004cc002a197810 */ /* 0x040fe20007f1e0ff */
[--C-:B------:R-:W-:Y:S01]  /*c960*/  IMAD.X R89, RZ, RZ, R43.reuse, P3 ;  /* 0x000000ffff597224 */ /* 0x100fe200018e062b */
[C---:B------:R-:W-:Y:S01]  /*c970*/  IADD3 R20, P3, PT, R42.reuse, 0x4de00, RZ ;  /* 0x0004de002a147810 */ /* 0x040fe20007f7e0ff */
[----:B------:R-:W-:Y:S01]  /*c980*/  IMAD.X R87, RZ, RZ, R43, P4 ;  /* 0x000000ffff577224 */ /* 0x000fe200020e062b */
[C---:B------:R-:W-:Y:S01]  /*c990*/  IADD3 R19, P4, PT, R42.reuse, 0x4ec00, RZ ;  /* 0x0004ec002a137810 */ /* 0x040fe20007f9e0ff */
[----:B----4-:R-:W-:Y:S01]  /*c9a0*/  IMAD.MOV.U32 R35, RZ, RZ, R39 ;  /* 0x000000ffff237224 */ /* 0x010fe200078e0027 */
[----:B------:R2:W-:Y:S04]  /*c9b0*/  STL [R1+0x1c], R5 ;  /* 0x00001c0501007387 */ /* 0x0005e80000100800 */
[----:B------:R-:W4:Y:S01]  /*c9c0*/  LDL.LU.64 R38, [R1+0xa0] ;  /* 0x0000a00001267983 */ /* 0x000f220000300a00 */
        /* <DEDUP_REMOVED lines=25> */
[C---:B--2---:R-:W-:Y:S01]  /*cb60*/  IADD3 R5, P2, PT, R42.reuse, 0x54e00, RZ ;  /* 0x00054e002a057810 */ /* 0x044fe20007f5e0ff */
[--C-:B------:R-:W-:Y:S01]  /*cb70*/  IMAD.X R55, RZ, RZ, R43.reuse, P3 ;  /* 0x000000ffff377224 */ /* 0x100fe200018e062b */
[C---:B------:R-:W-:Y:S01]  /*cb80*/  IADD3 R4, P3, PT, R42.reuse, 0x55c00, RZ ;  /* 0x00055c002a047810 */ /* 0x040fe20007f7e0ff */
[----:B------:R-:W-:Y:S01]  /*cb90*/  IMAD.X R53, RZ, RZ, R43, P4 ;  /* 0x000000ffff357224 */ /* 0x000fe200020e062b */
[----:B------:R-:W-:Y:S01]  /*cba0*/  IADD3 R3, P4, PT, R42, 0x55e00, RZ ;  /* 0x00055e002a037810 */ /* 0x000fe20007f9e0ff */
[----:B------:R2:W-:Y:S01]  /*cbb0*/  STL.64 [R1+0x88], R32 ;  /* 0x0000882001007387 */ /* 0x0005e20000100a00 */
[----:B---3--:R-:W-:-:S02]  /*cbc0*/  LEA R0, R0, R40, 0x18 ;  /* 0x0000002800007211 */ /* 0x008fc400078ec0ff */
[C---:B------:R-:W-:Y:S01]  /*cbd0*/  SHF.R.U64 R42, R41.reuse, 0x3, R35 ;  /* 0x00000003292a7819 */ /* 0x040fe20000001223 */
[----:B------:R3:W-:Y:S03]  /*cbe0*/  STL.64 [R1+0x78], R30 ;  /* 0x0000781e01007387 */ /* 0x0007e60000100a00 */
[----:B------:R-:W-:-:S05]  /*cbf0*/  LOP3.LUT R34, R41, 0x70, R42, 0x78, !PT ;  /* 0x0000007029227812 */ /* 0x000fca00078e782a */
[----:B------:R1:W-:Y:S04]  /*cc00*/  STL [R1+0x50], R34 ;  /* 0x0000502201007387 */ /* 0x0003e80000100800 */
[----:B--2---:R2:W2:Y:S04]  /*cc10*/  LDL.64 R32, [R1+0x40] ;  /* 0x0000400001207983 */ /* 0x0044a80000100a00 */
[----:B---3--:R3:W3:Y:S04]  /*cc20*/  LDL.64 R30, [R1+0x30] ;  /* 0x00003000011e7983 */ /* 0x0086e80000100a00 */
[----:B-1----:R-:W3:Y:S01]  /*cc30*/  LDL.LU.64 R34, [R1+0x98] ;  /* 0x0000980001227983 */ /* 0x002ee20000300a00 */
[----:B----4-:R-:W-:-:S04]  /*cc40*/  SHF.R.U64 R40, R39, 0x3, R37 ;  /* 0x0000000327287819 */ /* 0x010fc80000001225 */
[----:B------:R-:W-:Y:S02]  /*cc50*/  LOP3.LUT R36, R39, 0x70, R40, 0x78, !PT ;  /* 0x0000007027247812 */ /* 0x000fe400078e7828 */
[----:B------:R-:W2:Y:S04]  /*cc60*/  LDL.64 R40, [R1+0x40] ;  /* 0x0000400001287983 */ /* 0x000ea80000100a00 */
[----:B------:R1:W-:Y:S04]  /*cc70*/  STL.64 [R1+0x48], R36 ;  /* 0x0000482401007387 */ /* 0x0003e80000100a00 */
[----:B-1----:R-:W3:Y:S01]  /*cc80*/  LDL.LU.64 R36, [R1+0x90] ;  /* 0x0000900001247983 */ /* 0x002ee20000300a00 */
[----:B--2---:R-:W-:-:S05]  /*cc90*/  IMAD.MOV.U32 R33, RZ, RZ, R41 ;  /* 0x000000ffff217224 */ /* 0x004fca00078e0029 */
[----:B------:R-:W-:-:S04]  /*cca0*/  SHF.R.U64 R40, R38, 0x3, R33 ;  /* 0x0000000326287819 */ /* 0x000fc80000001221 */
[----:B------:R-:W-:Y:S02]  /*ccb0*/  LOP3.LUT R32, R38, 0x70, R40, 0x78, !PT ;  /* 0x0000007026207812 */ /* 0x000fe400078e7828 */
[----:B------:R-:W2:Y:S01]  /*ccc0*/  LDL.LU.64 R40, [R1+0x18] ;  /* 0x0000180001287983 */ /* 0x000ea20000300a00 */
[----:B---3--:R-:W-:-:S04]  /*ccd0*/  SHF.R.U64 R39, R37, 0x3, R35 ;  /* 0x0000000325277819 */ /* 0x008fc80000001223 */
[----:B------:R-:W-:Y:S02]  /*cce0*/  LOP3.LUT R34, R37, 0x70, R39, 0x78, !PT ;  /* 0x0000007025227812 */ /* 0x000fe400078e7827 */
[----:B------:R-:W3:Y:S04]  /*ccf0*/  LDL.64 R38, [R1+0x30] ;  /* 0x0000300001267983 */ /* 0x000ee80000100a00 */
[----:B------:R1:W-:Y:S04]  /*cd00*/  STL [R1+0x40], R32 ;  /* 0x0000402001007387 */ /* 0x0003e80000100800 */
[----:B------:R4:W-:Y:S04]  /*cd10*/  STL.64 [R1+0x38], R34 ;  /* 0x0000382201007387 */ /* 0x0009e80000100a00 */
[----:B-1----:R-:W2:Y:S04]  /*cd20*/  LDL.LU.64 R32, [R1+0x88] ;  /* 0x0000880001207983 */ /* 0x002ea80000300a00 */
[----:B----4-:R-:W2:Y:S01]  /*cd30*/  LDL.LU.64 R34, [R1+0x80] ;  /* 0x0000800001227983 */ /* 0x010ea20000300a00 */
[----:B---3--:R-:W-:-:S05]  /*cd40*/  IMAD.MOV.U32 R31, RZ, RZ, R39 ;  /* 0x000000ffff1f7224 */ /* 0x008fca00078e0027 */
[----:B------:R-:W-:-:S04]  /*cd50*/  SHF.R.U64 R38, R36, 0x3, R31 ;  /* 0x0000000324267819 */ /* 0x000fc8000000121f */
[----:B------:R-:W-:Y:S02]  /*cd60*/  LOP3.LUT R30, R36, 0x70, R38, 0x78, !PT ;  /* 0x00000070241e7812 */ /* 0x000fe400078e7826 */
[----:B------:R-:W3:Y:S04]  /*cd70*/  LDL.LU.64 R38, [R1+0x20] ;  /* 0x0000200001267983 */ /* 0x000ee80000300a00 */
[----:B------:R1:W-:Y:S01]  /*cd80*/  STL [R1+0x30], R30 ;  /* 0x0000301e01007387 */ /* 0x0003e20000100800 */
[----:B--2---:R-:W-:-:S04]  /*cd90*/  SHF.R.U64 R37, R35, 0x3, R33 ;  /* 0x0000000323257819 */ /* 0x004fc80000001221 */
[----:B------:R-:W-:Y:S01]  /*cda0*/  LOP3.LUT R32, R35, 0x70, R37, 0x78, !PT ;  /* 0x0000007023207812 */ /* 0x000fe200078e7825 */
[----:B-1----:R-:W2:Y:S04]  /*cdb0*/  LDL.LU.64 R30, [R1+0x78] ;  /* 0x00007800011e7983 */ /* 0x002ea80000300a00 */
[----:B------:R1:W-:Y:S04]  /*cdc0*/  STL.64 [R1+0x28], R32 ;  /* 0x0000282001007387 */ /* 0x0003e80000100a00 */
[----:B-1----:R-:W4:Y:S01]  /*cdd0*/  LDL.LU.64 R32, [R1+0x70] ;  /* 0x0000700001207983 */ /* 0x002f220000300a00 */
[----:B---3--:R-:W-:-:S04]  /*cde0*/  SHF.R.U64 R36, R34, 0x3, R39 ;  /* 0x0000000322247819 */ /* 0x008fc80000001227 */
[----:B------:R-:W-:Y:S02]  /*cdf0*/  LOP3.LUT R38, R34, 0x70, R36, 0x78, !PT ;  /* 0x0000007022267812 */ /* 0x000fe400078e7824 */
[----:B------:R-:W3:Y:S01]  /*ce00*/  LDL.LU.64 R36, [R1+0x50] ;  /* 0x0000500001247983 */ /* 0x000ee20000300a00 */
[C---:B----4-:R-:W-:Y:S02]  /*ce10*/  SHF.R.U64 R35, R33.reuse, 0x3, R41 ;  /* 0x0000000321237819 */ /* 0x050fe40000001229 */
[C---:B------:R-:W-:Y:S02]  /*ce20*/  SHF.R.U64 R34, R32.reuse, 0x3, R59 ;  /* 0x0000000320227819 */ /* 0x040fe4000000123b */
[----:B------:R-:W-:Y:S02]  /*ce30*/  LOP3.LUT R40, R33, 0x70, R35, 0x78, !PT ;  /* 0x0000007021287812 */ /* 0x000fe400078e7823 */
[----:B------:R-:W-:Y:S02]  /*ce40*/  LOP3.LUT R58, R32, 0x70, R34, 0x78, !PT ;  /* 0x00000070203a7812 */ /* 0x000fe400078e7822 */
[----:B--2---:R-:W-:Y:S01]  /*ce50*/  SHF.R.U64 R33, R31, 0x3, R57 ;  /* 0x000000031f217819 */ /* 0x004fe20000001239 */
[----:B------:R-:W2:Y:S01]  /*ce60*/  LDL.LU.64 R34, [R1+0x30] ;  /* 0x0000300001227983 */ /* 0x000ea20000300a00 */
[----:B------:R-:W-:-:S02]  /*ce70*/  SHF.R.U64 R32, R30, 0x3, R23 ;  /* 0x000000031e207819 */ /* 0x000fc40000001217 */
[----:B------:R-:W-:Y:S02]  /*ce80*/  LOP3.LUT R56, R31, 0x70, R33, 0x78, !PT ;  /* 0x000000701f387812 */ /* 0x000fe400078e7821 */
[----:B------:R-:W-:Y:S02]  /*ce90*/  LOP3.LUT R22, R30, 0x70, R32, 0x78, !PT ;  /* 0x000000701e167812 */ /* 0x000fe400078e7820 */
[C---:B------:R-:W-:Y:S01]  /*cea0*/  SHF.R.U64 R31, R29.reuse, 0x3, R93 ;  /* 0x000000031d1f7819 */ /* 0x040fe2000000125d */
[----:B------:R-:W4:Y:S01]  /*ceb0*/  LDL.LU.64 R32, [R1+0x38] ;  /* 0x0000380001207983 */ /* 0x000f220000300a00 */
[C---:B------:R-:W-:Y:S02]  /*cec0*/  SHF.R.U64 R30, R28.reuse, 0x3, R91 ;  /* 0x000000031c1e7819 */ /* 0x040fe4000000125b */
[----:B------:R-:W-:Y:S02]  /*ced0*/  LOP3.LUT R92, R29, 0x70, R31, 0x78, !PT ;  /* 0x000000701d5c7812 */ /* 0x000fe400078e781f */
[----:B------:R-:W-:-:S02]  /*cee0*/  LOP3.LUT R90, R28, 0x70, R30, 0x78, !PT ;  /* 0x000000701c5a7812 */ /* 0x000fc400078e781e */
[C---:B------:R-:W-:Y:S01]  /*cef0*/  SHF.R.U64 R29, R27.reuse, 0x3, R89 ;  /* 0x000000031b1d7819 */ /* 0x040fe20000001259 */
[----:B------:R-:W2:Y:S01]  /*cf00*/  LDL.LU.64 R30, [R1+0x40] ;  /* 0x00004000011e7983 */ /* 0x000ea20000300a00 */
[C---:B------:R-:W-:Y:S02]  /*cf10*/  SHF.R.U64 R28, R26.reuse, 0x3, R87 ;  /* 0x000000031a1c7819 */ /* 0x040fe40000001257 */
[----:B------:R-:W-:Y:S02]  /*cf20*/  LOP3.LUT R88, R27, 0x70, R29, 0x78, !PT ;  /* 0x000000701b587812 */ /* 0x000fe400078e781d */
[----:B------:R-:W-:Y:S02]  /*cf30*/  LOP3.LUT R86, R26, 0x70, R28, 0x78, !PT ;  /* 0x000000701a567812 */ /* 0x000fe400078e781c */
[----:B------:R-:W4:Y:S04]  /*cf40*/  LDL.LU.64 R28, [R1+0x48] ;  /* 0x00004800011c7983 */ /* 0x000f280000300a00 */
[----:B---3--:R1:W-:Y:S04]  /*cf50*/  ST.E desc[UR40][R36.64], RZ ;  /* 0x000000ff24007985 */ /* 0x0083e8000c101928 */
[----:B-1----:R-:W3:Y:S04]  /*cf60*/  LDL.LU.64 R36, [R1+0x28] ;  /* 0x0000280001247983 */ /* 0x002ee80000300a00 */
[----:B----4-:R-:W-:Y:S04]  /*cf70*/  ST.E desc[UR40][R28.64], RZ ;  /* 0x000000ff1c007985 */ /* 0x010fe8000c101928 */
[----:B--2---:R-:W-:Y:S04]  /*cf80*/  ST.E desc[UR40][R30.64], RZ ;  /* 0x000000ff1e007985 */ /* 0x004fe8000c101928 */
[----:B------:R-:W-:Y:S04]  /*cf90*/  ST.E desc[UR40][R32.64], RZ ;  /* 0x000000ff20007985 */ /* 0x000fe8000c101928 */
[----:B------:R-:W-:Y:S01]  /*cfa0*/  ST.E desc[UR40][R34.64], RZ ;  /* 0x000000ff22007985 */ /* 0x000fe2000c101928 */
[----:B------:R-:W-:-:S02]  /*cfb0*/  SHF.R.U64 R27, R25, 0x3, R85 ;  /* 0x00000003191b7819 */ /* 0x000fc40000001255 */
[C---:B------:R-:W-:Y:S02]  /*cfc0*/  SHF.R.U64 R26, R24.reuse, 0x3, R83 ;  /* 0x00000003181a7819 */ /* 0x040fe40000001253 */
[----:B------:R-:W-:Y:S02]  /*cfd0*/  LOP3.LUT R84, R25, 0x70, R27, 0x78, !PT ;  /* 0x0000007019547812 */ /* 0x000fe400078e781b */
[C---:B------:R-:W-:Y:S02]  /*cfe0*/  SHF.R.U64 R25, R21.reuse, 0x3, R81 ;  /* 0x0000000315197819 */ /* 0x040fe40000001251 */
[----:B------:R-:W-:Y:S02]  /*cff0*/  LOP3.LUT R82, R24, 0x70, R26, 0x78, !PT ;  /* 0x0000007018527812 */ /* 0x000fe400078e781a */
[----:B------:R-:W-:Y:S02]  /*d000*/  LOP3.LUT R80, R21, 0x70, R25, 0x78, !PT ;  /* 0x0000007015507812 */ /* 0x000fe400078e7819 */
[----:B------:R-:W-:-:S02]  /*d010*/  SHF.R.U64 R24, R20, 0x3, R79 ;  /* 0x0000000314187819 */ /* 0x000fc4000000124f */
[C---:B------:R-:W-:Y:S02]  /*d020*/  SHF.R.U64 R21, R19.reuse, 0x3, R77 ;  /* 0x0000000313157819 */ /* 0x040fe4000000124d */
[----:B------:R-:W-:Y:S02]  /*d030*/  LOP3.LUT R78, R20, 0x70, R24, 0x78, !PT ;  /* 0x00000070144e7812 */ /* 0x000fe400078e7818 */
[----:B------:R-:W-:Y:S02]  /*d040*/  LOP3.LUT R76, R19, 0x70, R21, 0x78, !PT ;  /* 0x00000070134c7812 */ /* 0x000fe400078e7815 */
[C---:B------:R-:W-:Y:S02]  /*d050*/  SHF.R.U64 R20, R18.reuse, 0x3, R75 ;  /* 0x0000000312147819 */ /* 0x040fe4000000124b */
[----:B------:R-:W-:Y:S01]  /*d060*/  SHF.R.U64 R19, R17, 0x3, R73 ;  /* 0x0000000311137819 */ /* 0x000fe20000001249 */
[----:B---3--:R-:W-:Y:S04]  /*d070*/  ST.E desc[UR40][R36.64], RZ ;  /* 0x000000ff24007985 */ /* 0x008fe8000c101928 */
[----:B------:R-:W-:Y:S04]  /*d080*/  ST.E desc[UR40][R38.64], RZ ;  /* 0x000000ff26007985 */ /* 0x000fe8000c101928 */
[----:B------:R-:W-:Y:S04]  /*d090*/  ST.E desc[UR40][R40.64], RZ ;  /* 0x000000ff28007985 */ /* 0x000fe8000c101928 */
[----:B------:R1:W-:Y:S04]  /*d0a0*/  ST.E desc[UR40][R58.64], RZ ;  /* 0x000000ff3a007985 */ /* 0x0003e8000c101928 */
[----:B------:R2:W-:Y:S04]  /*d0b0*/  ST.E desc[UR40][R56.64], RZ ;  /* 0x000000ff38007985 */ /* 0x0005e8000c101928 */
[----:B------:R3:W-:Y:S04]  /*d0c0*/  ST.E desc[UR40][R22.64], RZ ;  /* 0x000000ff16007985 */ /* 0x0007e8000c101928 */
[----:B-1----:R1:W5:Y:S04]  /*d0d0*/  LDL.LU R58, [R1+0x68] ;  /* 0x00006800013a7983 */ /* 0x0023680000300800 */
[----:B--2---:R1:W5:Y:S04]  /*d0e0*/  LDL.LU.64 R56, [R1+0x60] ;  /* 0x0000600001387983 */ /* 0x0043680000300a00 */
[----:B---3--:R1:W5:Y:S01]  /*d0f0*/  LDL.LU.64 R22, [R1+0x58] ;  /* 0x0000580001167983 */ /* 0x0083620000300a00 */
[----:B------:R-:W-:-:S02]  /*d100*/  LOP3.LUT R74, R18, 0x70, R20, 0x78, !PT ;  /* 0x00000070124a7812 */ /* 0x000fc400078e7814 */
[----:B------:R-:W-:Y:S02]  /*d110*/  LOP3.LUT R72, R17, 0x70, R19, 0x78, !PT ;  /* 0x0000007011487812 */ /* 0x000fe400078e7813 */
[C---:B------:R-:W-:Y:S02]  /*d120*/  SHF.R.U64 R18, R15.reuse, 0x3, R71 ;  /* 0x000000030f127819 */ /* 0x040fe40000001247 */
[C---:B------:R-:W-:Y:S02]  /*d130*/  SHF.R.U64 R17, R14.reuse, 0x3, R69 ;  /* 0x000000030e117819 */ /* 0x040fe40000001245 */
[----:B------:R-:W-:Y:S02]  /*d140*/  LOP3.LUT R70, R15, 0x70, R18, 0x78, !PT ;  /* 0x000000700f467812 */ /* 0x000fe400078e7812 */
[----:B------:R-:W-:Y:S02]  /*d150*/  LOP3.LUT R68, R14, 0x70, R17, 0x78, !PT ;  /* 0x000000700e447812 */ /* 0x000fe400078e7811 */
[C---:B------:R-:W-:Y:S01]  /*d160*/  SHF.R.U64 R15, R13.reuse, 0x3, R67 ;  /* 0x000000030d0f7819 */ /* 0x040fe20000001243 */
[----:B------:R-:W2:Y:S03]  /*d170*/  S2R R14, SR_TID.X ;  /* 0x00000000000e7919 */ /* 0x000ea60000002100 */
[----:B------:R-:W-:-:S02]  /*d180*/  LOP3.LUT R66, R13, 0x70, R15, 0x78, !PT ;  /* 0x000000700d427812 */ /* 0x000fc400078e780f */
[----:B------:R-:W3:Y:S01]  /*d190*/  S2R R13, SR_SWINHI ;  /* 0x00000000000d7919 */ /* 0x000ee20000002f00 */
[----:B------:R-:W-:Y:S01]  /*d1a0*/  SHF.R.U64 R15, R11, 0x3, R63 ;  /* 0x000000030b0f7819 */ /* 0x000fe2000000123f */
[----:B------:R-:W-:-:S03]  /*d1b0*/  IMAD.X R51, RZ, RZ, R43, P0 ;  /* 0x000000ffff337224 */ /* 0x000fc600000e062b */
[----:B------:R-:W-:Y:S02]  /*d1c0*/  LOP3.LUT R62, R11, 0x70, R15, 0x78, !PT ;  /* 0x000000700b3e7812 */ /* 0x000fe400078e780f */
[C---:B------:R-:W-:Y:S01]  /*d1d0*/  SHF.R.U64 R11, R9.reuse, 0x3, R55 ;  /* 0x00000003090b7819 */ /* 0x040fe20000001237 */
[----:B------:R-:W-:Y:S01]  /*d1e0*/  IMAD.X R47, RZ, RZ, R43, P2 ;  /* 0x000000ffff2f7224 */ /* 0x000fe200010e062b */
[C---:B------:R-:W-:Y:S02]  /*d1f0*/  SHF.R.U64 R17, R12.reuse, 0x3, R65 ;  /* 0x000000030c117819 */ /* 0x040fe40000001241 */
[----:B------:R-:W-:Y:S02]  /*d200*/  LOP3.LUT R54, R9, 0x70, R11, 0x78, !PT ;  /* 0x0000007009367812 */ /* 0x000fe400078e780b */
[----:B------:R-:W-:Y:S02]  /*d210*/  SHF.R.U64 R9, R7, 0x3, R51 ;  /* 0x0000000307097819 */ /* 0x000fe40000001233 */
[----:B------:R-:W-:-:S02]  /*d220*/  LOP3.LUT R64, R12, 0x70, R17, 0x78, !PT ;  /* 0x000000700c407812 */ /* 0x000fc400078e7811 */
[C---:B------:R-:W-:Y:S02]  /*d230*/  SHF.R.U64 R12, R10.reuse, 0x3, R61 ;  /* 0x000000030a0c7819 */ /* 0x040fe4000000123d */
[----:B------:R-:W-:Y:S02]  /*d240*/  LOP3.LUT R50, R7, 0x70, R9, 0x78, !PT ;  /* 0x0000007007327812 */ /* 0x000fe400078e7809 */
[C---:B------:R-:W-:Y:S01]  /*d250*/  SHF.R.U64 R7, R5.reuse, 0x3, R47 ;  /* 0x0000000305077819 */ /* 0x040fe2000000122f */
[----:B------:R-:W-:Y:S01]  /*d260*/  IMAD.X R49, RZ, RZ, R43, P1 ;  /* 0x000000ffff317224 */ /* 0x000fe200008e062b */
[----:B------:R-:W-:Y:S02]  /*d270*/  LOP3.LUT R60, R10, 0x70, R12, 0x78, !PT ;  /* 0x000000700a3c7812 */ /* 0x000fe400078e780c */
[----:B------:R-:W-:Y:S02]  /*d280*/  SHF.R.U64 R10, R8, 0x3, R53 ;  /* 0x00000003080a7819 */ /* 0x000fe40000001235 */
[----:B------:R-:W-:Y:S01]  /*d290*/  LOP3.LUT R46, R5, 0x70, R7, 0x78, !PT ;  /* 0x00000070052e7812 */ /* 0x000fe200078e7807 */
[----:B--2---:R-:W-:Y:S01]  /*d2a0*/  IMAD.SHL.U32 R5, R14, 0x2, RZ ;  /* 0x000000020e057824 */ /* 0x004fe200078e00ff */
[----:B------:R-:W-:Y:S01]  /*d2b0*/  LOP3.LUT R52, R8, 0x70, R10, 0x78, !PT ;  /* 0x0000007008347812 */ /* 0x000fe200078e780a */
[----:B------:R-:W-:Y:S01]  /*d2c0*/  IMAD.X R45, RZ, RZ, R43, P3 ;  /* 0x000000ffff2d7224 */ /* 0x000fe200018e062b */
[----:B------:R-:W-:-:S02]  /*d2d0*/  SHF.R.U64 R8, R6, 0x3, R49 ;  /* 0x0000000306087819 */ /* 0x000fc40000001231 */
[----:B------:R-:W-:Y:S02]  /*d2e0*/  LOP3.LUT R5, R5, 0xfe, RZ, 0xc0, !PT ;  /* 0x000000fe05057812 */ /* 0x000fe400078ec0ff */
[----:B------:R-:W-:Y:S02]  /*d2f0*/  MOV R10, R0 ;  /* 0x00000000000a7202 */ /* 0x000fe40000000f00 */
[----:B---3--:R-:W-:Y:S01]  /*d300*/  MOV R11, R13 ;  /* 0x0000000d000b7202 */ /* 0x008fe20000000f00 */
[----:B------:R-:W-:Y:S01]  /*d310*/  IMAD.X R43, RZ, RZ, R43, P4 ;  /* 0x000000ffff2b7224 */ /* 0x000fe200020e062b */
[----:B------:R-:W-:Y:S02]  /*d320*/  LOP3.LUT R48, R6, 0x70, R8, 0x78, !PT ;  /* 0x0000007006307812 */ /* 0x000fe400078e7808 */
[C---:B------:R-:W-:Y:S01]  /*d330*/  SHF.R.U64 R6, R4.reuse, 0x3, R45 ;  /* 0x0000000304067819 */ /* 0x040fe2000000122d */
[----:B------:R-:W-:Y:S01]  /*d340*/  IMAD.WIDE.U32 R10, R5, 0x2, R10 ;  /* 0x00000002050a7825 */ /* 0x000fe200078e000a */
[----:B------:R1:W-:Y:S02]  /*d350*/  ST.E desc[UR40][R92.64], RZ ;  /* 0x000000ff5c007985 */ /* 0x0003e4000c101928 */
[----:B------:R-:W-:-:S02]  /*d360*/  LOP3.LUT R44, R4, 0x70, R6, 0x78, !PT ;  /* 0x00000070042c7812 */ /* 0x000fc400078e7806 */
[----:B------:R-:W-:Y:S01]  /*d370*/  SHF.R.U64 R4, R3, 0x3, R43 ;  /* 0x0000000303047819 */ /* 0x000fe2000000122b */
[----:B------:R1:W-:Y:S01]  /*d380*/  ST.E desc[UR40][R90.64], RZ ;  /* 0x000000ff5a007985 */ /* 0x0003e2000c101928 */
[----:B------:R-:W-:-:S03]  /*d390*/  IADD3 R6, P2, PT, R10, 0x56c00, RZ ;  /* 0x00056c000a067810 */ /* 0x000fc60007f5e0ff */
[----:B------:R1:W-:Y:S01]  /*d3a0*/  ST.E desc[UR40][R88.64], RZ ;  /* 0x000000ff58007985 */ /* 0x0003e2000c101928 */
[----:B------:R-:W-:-:S03]  /*d3b0*/  LOP3.LUT R42, R3, 0x70, R4, 0x78, !PT ;  /* 0x00000070032a7812 */ /* 0x000fc600078e7804 */
[----:B------:R1:W-:Y:S01]  /*d3c0*/  ST.E desc[UR40][R86.64], RZ ;  /* 0x000000ff56007985 */ /* 0x0003e2000c101928 */
[----:B------:R-:W-:-:S03]  /*d3d0*/  IADD3 R8, P3, PT, R10, 0x56e00, RZ ;  /* 0x00056e000a087810 */ /* 0x000fc60007f7e0ff */
[----:B------:R1:W-:Y:S01]  /*d3e0*/  ST.E desc[UR40][R84.64], RZ ;  /* 0x000000ff54007985 */ /* 0x0003e2000c101928 */
[C---:B------:R-:W-:Y:S01]  /*d3f0*/  IADD3 R4, P1, PT, R10.reuse, 0x57e00, RZ ;  /* 0x00057e000a047810 */ /* 0x040fe20007f3e0ff */
[----:B------:R-:W-:Y:S02]  /*d400*/  IMAD.X R19, RZ, RZ, R11, P2 ;  /* 0x000000ffff137224 */ /* 0x000fe400010e060b */
[----:B------:R1:W-:Y:S01]  /*d410*/  ST.E desc[UR40][R82.64], RZ ;  /* 0x000000ff52007985 */ /* 0x0003e2000c101928 */
[----:B------:R-:W-:-:S03]  /*d420*/  IADD3 R3, P0, PT, R10, 0x57c00, RZ ;  /* 0x00057c000a037810 */ /* 0x000fc60007f1e0ff */
[----:B------:R1:W-:Y:S04]  /*d430*/  ST.E desc[UR40][R80.64], RZ ;  /* 0x000000ff50007985 */ /* 0x0003e8000c101928 */
[----:B------:R1:W-:Y:S01]  /*d440*/  ST.E desc[UR40][R78.64], RZ ;  /* 0x000000ff4e007985 */ /* 0x0003e2000c101928 */
[----:B------:R-:W-:-:S03]  /*d450*/  IMAD.X R13, RZ, RZ, R11, P3 ;  /* 0x000000ffff0d7224 */ /* 0x000fc600018e060b */
[----:B------:R1:W-:Y:S01]  /*d460*/  ST.E desc[UR40][R76.64], RZ ;  /* 0x000000ff4c007985 */ /* 0x0003e2000c101928 */
[----:B------:R-:W-:-:S03]  /*d470*/  IMAD.X R9, RZ, RZ, R11, P1 ;  /* 0x000000ffff097224 */ /* 0x000fc600008e060b */
[----:B------:R1:W-:Y:S01]  /*d480*/  ST.E desc[UR40][R74.64], RZ ;  /* 0x000000ff4a007985 */ /* 0x0003e2000c101928 */
[----:B------:R-:W-:Y:S01]  /*d490*/  IMAD.X R11, RZ, RZ, R11, P0 ;  /* 0x000000ffff0b7224 */ /* 0x000fe200000e060b */
[----:B------:R-:W-:Y:S02]  /*d4a0*/  SHF.R.U64 R5, R6, 0x3, R19 ;  /* 0x0000000306057819 */ /* 0x000fe40000001213 */
[----:B------:R1:W-:Y:S04]  /*d4b0*/  ST.E desc[UR40][R72.64], RZ ;  /* 0x000000ff48007985 */ /* 0x0003e8000c101928 */
[----:B------:R1:W-:Y:S04]  /*d4c0*/  ST.E desc[UR40][R70.64], RZ ;  /* 0x000000ff46007985 */ /* 0x0003e8000c101928 */
[----:B------:R1:W-:Y:S01]  /*d4d0*/  ST.E desc[UR40][R68.64], RZ ;  /* 0x000000ff44007985 */ /* 0x0003e2000c101928 */
[----:B------:R-:W-:-:S03]  /*d4e0*/  SHF.R.U64 R7, R8, 0x3, R13 ;  /* 0x0000000308077819 */ /* 0x000fc6000000120d */
[----:B------:R1:W-:Y:S01]  /*d4f0*/  ST.E desc[UR40][R66.64], RZ ;  /* 0x000000ff42007985 */ /* 0x0003e2000c101928 */
[----:B------:R-:W-:-:S03]  /*d500*/  LOP3.LUT R18, R6, 0x70, R5, 0x78, !PT ;  /* 0x0000007006127812 */ /* 0x000fc600078e7805 */
[----:B------:R1:W-:Y:S01]  /*d510*/  ST.E desc[UR40][R64.64], RZ ;  /* 0x000000ff40007985 */ /* 0x0003e2000c101928 */
[----:B------:R-:W-:-:S03]  /*d520*/  SHF.R.U64 R5, R3, 0x3, R11 ;  /* 0x0000000303057819 */ /* 0x000fc6000000120b */
[----:B------:R1:W-:Y:S01]  /*d530*/  ST.E desc[UR40][R62.64], RZ ;  /* 0x000000ff3e007985 */ /* 0x0003e2000c101928 */
[----:B------:R-:W-:-:S03]  /*d540*/  SHF.R.U64 R6, R4, 0x3, R9 ;  /* 0x0000000304067819 */ /* 0x000fc60000001209 */
[----:B------:R1:W-:Y:S01]  /*d550*/  ST.E desc[UR40][R60.64], RZ ;  /* 0x000000ff3c007985 */ /* 0x0003e2000c101928 */
[----:B------:R-:W-:-:S03]  /*d560*/  LOP3.LUT R12, R8, 0x70, R7, 0x78, !PT ;  /* 0x00000070080c7812 */ /* 0x000fc600078e7807 */
[----:B------:R1:W-:Y:S01]  /*d570*/  ST.E desc[UR40][R54.64], RZ ;  /* 0x000000ff36007985 */ /* 0x0003e2000c101928 */
[----:B------:R-:W-:-:S03]  /*d580*/  LOP3.LUT R10, R3, 0x70, R5, 0x78, !PT ;  /* 0x00000070030a7812 */ /* 0x000fc600078e7805 */
[----:B------:R1:W-:Y:S01]  /*d590*/  ST.E desc[UR40][R52.64], RZ ;  /* 0x000000ff34007985 */ /* 0x0003e2000c101928 */
[----:B------:R-:W-:-:S03]  /*d5a0*/  LOP3.LUT R8, R4, 0x70, R6, 0x78, !PT ;  /* 0x0000007004087812 */ /* 0x000fc600078e7806 */
[----:B------:R1:W-:Y:S04]  /*d5b0*/  ST.E desc[UR40][R50.64], RZ ;  /* 0x000000ff32007985 */ /* 0x0003e8000c101928 */
[----:B------:R1:W-:Y:S04]  /*d5c0*/  ST.E desc[UR40][R48.64], RZ ;  /* 0x000000ff30007985 */ /* 0x0003e8000c101928 */
[----:B------:R1:W-:Y:S04]  /*d5d0*/  ST.E desc[UR40][R46.64], RZ ;  /* 0x000000ff2e007985 */ /* 0x0003e8000c101928 */
[----:B------:R1:W-:Y:S04]  /*d5e0*/  ST.E desc[UR40][R44.64], RZ ;  /* 0x000000ff2c007985 */ /* 0x0003e8000c101928 */
[----:B------:R1:W-:Y:S04]  /*d5f0*/  ST.E desc[UR40][R42.64], RZ ;  /* 0x000000ff2a007985 */ /* 0x0003e8000c101928 */
[----:B------:R1:W-:Y:S04]  /*d600*/  ST.E desc[UR40][R18.64], RZ ;  /* 0x000000ff12007985 */ /* 0x0003e8000c101928 */
[----:B------:R1:W-:Y:S04]  /*d610*/  ST.E desc[UR40][R12.64], RZ ;  /* 0x000000ff0c007985 */ /* 0x0003e8000c101928 */
[----:B------:R1:W-:Y:S04]  /*d620*/  ST.E desc[UR40][R10.64], RZ ;  /* 0x000000ff0a007985 */ /* 0x0003e8000c101928 */
[----:B------:R1:W-:Y:S01]  /*d630*/  ST.E desc[UR40][R8.64], RZ ;  /* 0x000000ff08007985 */ /* 0x0003e2000c101928 */
[----:B------:R-:W-:Y:S01]  /*d640*/  @!PT LDS RZ, [RZ] ;  /* 0x00000000fffff984 */ /* 0x000fe20000000800 */
[----:B------:R-:W-:Y:S01]  /*d650*/  @!PT LDS RZ, [RZ] ;  /* 0x00000000fffff984 */ /* 0x000fe20000000800 */
[----:B------:R-:W-:Y:S01]  /*d660*/  @!PT LDS RZ, [RZ] ;  /* 0x00000000fffff984 */ /* 0x000fe20000000800 */
[----:B------:R-:W-:Y:S01]  /*d670*/  @!PT LDS RZ, [RZ] ;  /* 0x00000000fffff984 */ /* 0x000fe20000000800 */
[----:B------:R2:W-:Y:S06]  /*d680*/  MEMBAR.ALL.CTA ;  /* 0x0000000000007992 */ /* 0x0005ec0000008000 */
[----:B--2---:R-:W2:Y:S01]  /*d690*/  FENCE.VIEW.ASYNC.S ;  /* 0x00000000000073c6 */ /* 0x004ea20000000000 */
[----:B------:R-:W-:Y:S05]  /*d6a0*/  BRA.U UP0, `(.L_x_161) ;  /* 0x0000000100047547 */ /* 0x000fea000b800000 */
[----:B------:R-:W-:Y:S05]  /*d6b0*/  BPT.TRAP 0x1 ;  /* 0x000000040000795c */ /* 0x000fea0000300000 */
.L_x_161:
[----:B-----5:R-:W-:Y:S01]  /*d6c0*/  SHF.L.U32 R3, R56, 0x1f, RZ ;  /* 0x0000001f38037819 */ /* 0x020fe200000006ff */
[----:B------:R-:W-:Y:S03]  /*d6d0*/  BSSY B0, `(.L_x_162) ;  /* 0x0000003000007945 */ /* 0x000fe60003800000 */
[----:B--2---:R-:W2:Y:S02]  /*d6e0*/  SYNCS.PHASECHK.TRANS64.TRYWAIT P0, [R0+URZ+0x580c8], R3 ;  /* 0x0580c803000075a7 */ /* 0x004ea400080011ff */
[----:B--2---:R-:W-:Y:S05]  /*d6f0*/  @!P0 BRA `(.L_x_163) ;  /* 0x0000017800c48947 */ /* 0x004fea0003800000 */
.L_x_443:
[----:B------:R-:W-:Y:S05]  /*d700*/  BSYNC B0 ;  /* 0x0000000000007941 */ /* 0x000fea0003800000 */
.L_x_162:
[----:B------:R-:W-:Y:S05]  /*d710*/  @!P5 BRA `(.L_x_164) ;  /* 0x0000000000d0d947 */ /* 0x000fea0003800000 */
[----:B------:R-:W3:Y:S01]  /*d720*/  LDC R4, c[0x0][0x904] ;  /* 0x00024100ff047b82 */ /* 0x000ee20000000800 */
[----:B------:R-:W2:Y:S01]  /*d730*/  LDCU.64 UR4, c[0x0][0x908] ;  /* 0x00012100ff0477ac */ /* 0x000ea20008000a00 */
[----:B------:R-:W-:Y:S01]  /*d740*/  LOP3.LUT R14, R14, 0x7f, RZ, 0xc0, !PT ;  /* 0x0000007f0e0e7812 */ /* 0x000fe200078ec0ff */
[----:B------:R-:W-:Y:S01]  /*d750*/  BSSY.RECONVERGENT B0, `(.L_x_164) ;  /* 0x0000030000007945 */ /* 0x000fe20003800200 */
[----:B--2---:R-:W-:Y:S01]  /*d760*/  IMAD.HI.U32 R3, R57, UR4, RZ ;  /* 0x0000000439037c27 */ /* 0x004fe2000f8e00ff */
[----:B------:R-:W2:Y:S01]  /*d770*/  LDCU UR4, c[0x0][0x380] ;  /* 0x00007000ff0477ac */ /* 0x000ea20008000800 */
[----:B---3--:R-:W-:-:S03]  /*d780*/  ISETP.NE.AND P0, PT, R4, 0x1, PT ;  /* 0x000000010400780c */ /* 0x008fc60003f05270 */
[----:B------:R-:W-:-:S04]  /*d790*/  SHF.R.U32.HI R3, RZ, UR5, R3 ;  /* 0x00000005ff037c19 */ /* 0x000fc80008011603 */
[----:B------:R-:W-:-:S05]  /*d7a0*/  SEL R3, R57, R3, !P0 ;  /* 0x0000000339037207 */ /* 0x000fca0004000000 */
[----:B------:R-:W-:-:S04]  /*d7b0*/  IMAD.MOV R3, RZ, RZ, -R3 ;  /* 0x000000ffff037224 */ /* 0x000fc800078e0a03 */
[----:B------:R-:W-:-:S04]  /*d7c0*/  IMAD R3, R4, R3, R57 ;  /* 0x0000000304037224 */ /* 0x000fc800078e0239 */
[----:B------:R-:W-:-:S04]  /*d7d0*/  IMAD R3, R3, 0x100, R14 ;  /* 0x0000010003037824 */ /* 0x000fc800078e020e */
[----:B------:R-:W-:-:S05]  /*d7e0*/  VIADD R7, R3, 0x80 ;  /* 0x0000008003077836 */ /* 0x000fca0000000000 */
[----:B--2---:R-:W-:-:S13]  /*d7f0*/  ISETP.GE.AND P0, PT, R7, UR4, PT ;  /* 0x0000000407007c0c */ /* 0x004fda000bf06270 */
[----:B------:R-:W-:Y:S05]  /*d800*/  @P0 BRA `(.L_x_165) ;  /* 0x0000000000900947 */ /* 0x000fea0003800000 */
[----:B------:R-:W2:Y:S01]  /*d810*/  LDC R6, c[0x0][0x38c] ;  /* 0x0000e300ff067b82 */ /* 0x000ea20000000800 */
[----:B------:R-:W3:Y:S01]  /*d820*/  LDCU UR6, c[0x0][0x890] ;  /* 0x00011200ff0677ac */ /* 0x000ee20008000800 */
[----:B------:R-:W4:Y:S01]  /*d830*/  LDCU.64 UR4, c[0x0][0x888] ;  /* 0x00011100ff0477ac */ /* 0x000f220008000a00 */
[----:B---3--:R-:W-:Y:S01]  /*d840*/  IMAD R7, R22, UR6, R7 ;  /* 0x0000000616077c24 */ /* 0x008fe2000f8e0207 */
[----:B--2---:R-:W-:-:S04]  /*d850*/  IABS R5, R6 ;  /* 0x0000000600057213 */ /* 0x004fc80000000000 */
[----:B-1----:R-:W1:Y:S08]  /*d860*/  I2F.RP R8, R5 ;  /* 0x0000000500087306 */ /* 0x002e700000209400 */
        /* <DEDUP_REMOVED lines=8> */
[----:B------:R-:W-:-:S05]  /*d8f0*/  MOV R8, R3 ;  /* 0x0000000300087202 */ /* 0x000fca0000000f00 */
[----:B------:R-:W-:-:S04]  /*d900*/  IMAD.HI.U32 R4, R4, R8, RZ ;  /* 0x0000000804047227 */ /* 0x000fc800078e00ff */
[----:B------:R-:W-:-:S04]  /*d910*/  IMAD.MOV R3, RZ, RZ, -R4 ;  /* 0x000000ffff037224 */ /* 0x000fc800078e0a04 */
[C---:B------:R-:W-:Y:S02]  /*d920*/  IMAD R3, R5.reuse, R3, R8 ;  /* 0x0000000305037224 */ /* 0x040fe400078e0208 */
[----:B------:R-:W1:Y:S03]  /*d930*/  LDC.64 R8, c[0x0][0x880] ;  /* 0x00022000ff087b82 */ /* 0x000e660000000a00 */
        /* <DEDUP_REMOVED lines=11> */
[----:B----4-:R-:W-:-:S04]  /*d9f0*/  IMAD R7, R4, UR5, R7 ;  /* 0x0000000504077c24 */ /* 0x010fc8000f8e0207 */
[----:B------:R-:W-:Y:S02]  /*da00*/  IMAD R3, R6, R3, R2 ;  /* 0x0000000306037224 */ /* 0x000fe400078e0202 */
[----:B------:R-:W-:Y:S02]  /*da10*/  IMAD.MOV.U32 R2, RZ, RZ, -0x800000 ;  /* 0xff800000ff027424 */ /* 0x000fe400078e00ff */
[----:B------:R-:W-:-:S04]  /*da20*/  IMAD R7, R3, UR4, R7 ;  /* 0x0000000403077c24 */ /* 0x000fc8000f8e0207 */
[----:B-1----:R-:W-:-:S05]  /*da30*/  IMAD.WIDE R8, R7, 0x4, R8 ;  /* 0x0000000407087825 */ /* 0x002fca00078e0208 */
[----:B------:R2:W-:Y:S02]  /*da40*/  STG.E desc[UR40][R8.64], R2 ;  /* 0x0000000208007986 */ /* 0x0005e4000c101928 */
.L_x_165:
[----:B------:R-:W-:Y:S05]  /*da50*/  BSYNC.RECONVERGENT B0 ;  /* 0x0000000000007941 */ /* 0x000fea0003800200 */
.L_x_164:
[----:B------:R-:W-:Y:S01]  /*da60*/  @!PT LDS RZ, [RZ] ;  /* 0x00000000fffff984 */ /* 0x000fe20000000800 */
[----:B------:R-:W-:Y:S01]  /*da70*/  @!PT LDS RZ, [RZ] ;  /* 0x00000000fffff984 */ /* 0x000fe20000000800 */
[----:B------:R-:W-:Y:S01]  /*da80*/  @!PT LDS RZ, [RZ] ;  /* 0x00000000fffff984 */ /* 0x000fe20000000800 */
[----:B------:R-:W-:Y:S01]  /*da90*/  @!PT LDS RZ, [RZ] ;  /* 0x00000000fffff984 */ /* 0x000fe20000000800 */
[----:B------:R3:W-:Y:S06]  /*daa0*/  MEMBAR.ALL.CTA ;  /* 0x0000000000007992 */ /* 0x0007ec0000008000 */
[----:B---3--:R-:W3:Y:S01]  /*dab0*/  FENCE.VIEW.ASYNC.S ;  /* 0x00000000000073c6 */ /* 0x008ee20000000000 */
[----:B------:R-:W-:-:S09]  /*dac0*/  UISETP.NE.AND UP0, UPT, UR37, URZ, UPT ;  /* 0x000000ff2500728c */ /* 0x000fd2000bf05270 */
[----:B------:R-:W-:Y:S05]  /*dad0*/  BRA.U UP0, `(.L_x_166) ;  /* 0x0000000100047547 */ /* 0x000fea000b800000 */
[----:B------:R-:W-:Y:S05]  /*dae0*/  BPT.TRAP 0x1 ;  /* 0x000000040000795c */ /* 0x000fea0000300000 */
.L_x_166:
[----:B---3--:R3:W-:Y:S01]  /*daf0*/  SYNCS.ARRIVE.TRANS64.A1T0 RZ, [R0+URZ+0x580b8], RZ ;  /* 0x0580b8ff00ff79a7 */ /* 0x0087e200081000ff */
[----:B------:R-:W-:Y:S01]  /*db00*/  LOP3.LUT R56, R56, 0x1, RZ, 0x3c, !PT ;  /* 0x0000000138387812 */ /* 0x000fe200078e3cff */
[----:B------:R-:W-:Y:S06]  /*db10*/  BRA `(.L_x_92) ;  /* 0x000000b800087947 */ /* 0x000fec0003800000 */
.L_x_93:
[----:B------:R-:W-:-:S09]  /*db20*/  UISETP.NE.AND UP0, UPT, UR45, URZ, UPT ;  /* 0x000000ff2d00728c */ /* 0x000fd2000bf05270 */
[----:B------:R-:W-:Y:S05]  /*db30*/  BRA.U !UP0, `(.L_x_167) ;  /* 0x0000000108047547 */ /* 0x000fea000b800000 */
[----:B------:R-:W-:Y:S05]  /*db40*/  BPT.TRAP 0x1 ;  /* 0x000000040000795c */ /* 0x000fea0000300000 */
.L_x_167:
[----:B------:R-:W1:Y:S01]  /*db50*/  S2R R60, SR_CgaCtaId ;  /* 0x00000000003c7919 */ /* 0x000e620000008800 */
[----:B------:R-:W-:Y:S01]  /*db60*/  MOV R59, 0x400 ;  /* 0x00000400003b7802 */ /* 0x000fe20000000f00 */
[----:B------:R-:W-:Y:S01]  /*db70*/  BSSY B0, `(.L_x_168) ;  /* 0x0000005000007945 */ /* 0x000fe20003800000 */
[----:B------:R-:W-:Y:S02]  /*db80*/  SHF.L.U32 R0, R23, 0x1f, RZ ;  /* 0x0000001f17007819 */ /* 0x000fe400000006ff */
[----:B-1----:R-:W-:-:S04]  /*db90*/  LEA R59, R60, R59, 0x18 ;  /* 0x0000003b3c3b7211 */ /* 0x002fc800078ec0ff */
[----:B------:R-:W1:Y:S02]  /*dba0*/  SYNCS.PHASECHK.TRANS64.TRYWAIT P0, [R59+URZ+0x58070], R0 ;  /* 0x058070003b0075a7 */ /* 0x000e6400080011ff */
[----:B-1----:R-:W-:Y:S05]  /*dbb0*/  @!P0 BRA `(.L_x_169) ;  /* 0x0000017400a88947 */ /* 0x002fea0003800000 */
.L_x_444:
[----:B------:R-:W-:Y:S05]  /*dbc0*/  BSYNC B0 ;  /* 0x0000000000007941 */ /* 0x000fea0003800000 */
.L_x_168:
[----:B------:R-:W-:-:S09]  /*dbd0*/  UISETP.NE.AND UP0, UPT, UR45, URZ, UPT ;  /* 0x000000ff2d00728c */ /* 0x000fd2000bf05270 */
[----:B------:R-:W-:Y:S05]  /*dbe0*/  BRA.U !UP0, `(.L_x_170) ;  /* 0x0000000108047547 */ /* 0x000fea000b800000 */
[----:B------:R-:W-:Y:S05]  /*dbf0*/  BPT.TRAP 0x1 ;  /* 0x000000040000795c */ /* 0x000fea0000300000 */
.L_x_170:
[----:B------:R-:W-:Y:S01]  /*dc00*/  IADD3 R18, PT, PT, R59, 0x58078, RZ ;  /* 0x000580783b127810 */ /* 0x000fe20007ffe0ff */
[----:B------:R-:W-:-:S03]  /*dc10*/  UISETP.NE.AND UP0, UPT, UR44, URZ, UPT ;  /* 0x000000ff2c00728c */ /* 0x000fc6000bf05270 */
[----:B-1----:R-:W-:-:S04]  /*dc20*/  PRMT R0, R60, 0x654, R18 ;  /* 0x000006543c007816 */ /* 0x002fc80000000012 */
[----:B------:R1:W-:Y:S02]  /*dc30*/  SYNCS.ARRIVE.TRANS64.RED.A1T0 RZ, [R0+URZ], RZ ;  /* 0x000000ff00ff79a7 */ /* 0x0003e400081004ff */
[----:B------:R-:W-:Y:S05]  /*dc40*/  BRA.U !UP0, `(.L_x_171) ;  /* 0x0000000108047547 */ /* 0x000fea000b800000 */
[----:B------:R-:W-:Y:S05]  /*dc50*/  BPT.TRAP 0x1 ;  /* 0x000000040000795c */ /* 0x000fea0000300000 */
.L_x_171:
[----:B------:R-:W-:Y:S01]  /*dc60*/  IMAD.U32 R3, RZ, RZ, UR38 ;  /* 0x00000026ff037e24 */ /* 0x000fe2000f8e00ff */
[----:B------:R-:W-:-:S04]  /*dc70*/  ISETP.GE.AND P0, PT, R4, 0x41, PT ;  /* 0x000000410400780c */ /* 0x000fc80003f06270 */
[----:B------:R-:W-:-:S04]  /*dc80*/  SHF.L.U32 R3, R3, 0x1f, RZ ;  /* 0x0000001f03037819 */ /* 0x000fc800000006ff */
[----:B------:R-:W2:Y:S02]  /*dc90*/  SYNCS.PHASECHK.TRANS64.TRYWAIT P1, [R59+URZ+0x58080], R3 ;  /* 0x058080033b0075a7 */ /* 0x000ea400080211ff */
[----:B--2---:R-:W-:Y:S05]  /*dca0*/  @!P1 BRA `(.L_x_172) ;  /* 0x0000017400809947 */ /* 0x004fea0003800000 */
.L_x_445:
[----:B--2---:R-:W-:Y:S02]  /*dcb0*/  LOP3.LUT R3, R23, 0x1, RZ, 0x3c, !PT ;  /* 0x0000000117037812 */ /* 0x004fe400078e3cff */
[----:B------:R-:W-:Y:S01]  /*dcc0*/  MOV R61, R16 ;  /* 0x00000010003d7202 */ /* 0x000fe20000000f00 */
[----:B------:R-:W-:Y:S06]  /*dcd0*/  @!P0 BRA `(.L_x_173) ;  /* 0x0000003c00788947 */ /* 0x000fec0003800000 */
[----:B------:R-:W-:-:S05]  /*dce0*/  VIADD R4, R4, 0x3f ;  /* 0x0000003f04047836 */ /* 0x000fca0000000000 */
[----:B-1----:R-:W-:-:S04]  /*dcf0*/  SHF.R.S32.HI R0, RZ, 0x1f, R4 ;  /* 0x0000001fff007819 */ /* 0x002fc80000011404 */
[----:B------:R-:W-:-:S04]  /*dd00*/  LEA.HI R4, R0, R4, RZ, 0x6 ;  /* 0x0000000400047211 */ /* 0x000fc800078f30ff */
[----:B------:R-:W-:-:S04]  /*dd10*/  SHF.R.S32.HI R4, RZ, 0x6, R4 ;  /* 0x00000006ff047819 */ /* 0x000fc80000011404 */
[----:B------:R-:W-:-:S04]  /*dd20*/  VIMNMX R0, PT, PT, R4, 0x2, PT ;  /* 0x0000000204007848 */ /* 0x000fc80003fe0100 */
[----:B------:R-:W-:-:S05]  /*dd30*/  IADD3 R0, PT, PT, -R0, R16, R4 ;  /* 0x0000001000007210 */ /* 0x000fca0007ffe104 */
[----:B------:R-:W-:-:S07]  /*dd40*/  VIADD R61, R0, 0x1 ;  /* 0x00000001003d7836 */ /* 0x000fce0000000000 */
.L_x_234:
[----:B------:R-:W-:Y:S05]  /*dd50*/  YIELD ;  /* 0x0000000000007946 */ /* 0x000fea0003800000 */
[----:B------:R-:W-:Y:S01]  /*dd60*/  UISETP.NE.AND UP0, UPT, UR45, URZ, UPT ;  /* 0x000000ff2d00728c */ /* 0x000fe2000bf05270 */
[----:B------:R-:W-:Y:S02]  /*dd70*/  VIADD R16, R16, 0x1 ;  /* 0x0000000110107836 */ /* 0x000fe40000000000 */
[----:B------:R-:W-:-:S03]  /*dd80*/  IMAD.MOV.U32 R23, RZ, RZ, R3 ;  /* 0x000000ffff177224 */ /* 0x000fc600078e0003 */
[----:B------:R-:W-:-:S04]  /*dd90*/  ISETP.NE.AND P0, PT, R16, R61, PT ;  /* 0x0000003d1000720c */ /* 0x000fc80003f05270 */
[----:B------:R-:W-:Y:S01]  /*dda0*/  P2R R19, PR, RZ, 0x1 ;  /* 0x00000001ff137803 */ /* 0x000fe20000000000 */
[----:B-1-3--:R-:W-:Y:S08]  /*ddb0*/  BRA.U !UP0, `(.L_x_174) ;  /* 0x0000000108047547 */ /* 0x00aff0000b800000 */
[----:B------:R-:W-:Y:S05]  /*ddc0*/  BPT.TRAP 0x1 ;  /* 0x000000040000795c */ /* 0x000fea0000300000 */
.L_x_174:
[----:B------:R-:W-:Y:S01]  /*ddd0*/  SHF.L.U32 R0, R23, 0x1f, RZ ;  /* 0x0000001f17007819 */ /* 0x000fe200000006ff */
[----:B------:R-:W1:Y:S03]  /*dde0*/  S2R R62, SR_TID.X ;  /* 0x00000000003e7919 */ /* 0x000e660000002100 */
[----:B------:R-:W2:Y:S01]  /*ddf0*/  SYNCS.PHASECHK.TRANS64.TRYWAIT P0, [R59+URZ+0x58070], R0 ;  /* 0x058070003b0075a7 */ /* 0x000ea200080011ff */
[----:B-1----:R-:W-:-:S05]  /*de00*/  IMAD.U32 R17, R62, 0x10000, RZ ;  /* 0x000100003e117824 */ /* 0x002fca00078e00ff */
[----:B------:R-:W-:Y:S01]  /*de10*/  LOP3.LUT R17, R17, 0x600000, RZ, 0xc0, !PT ;  /* 0x0060000011117812 */ /* 0x000fe200078ec0ff */
[----:B--2---:R-:W-:Y:S06]  /*de20*/  @!P0 BRA `(.L_x_175) ;  /* 0x0000017400348947 */ /* 0x004fec0003800000 */
.L_x_446:
[----:B------:R-:W-:Y:S05]  /*de30*/  WARPSYNC.ALL ;  /* 0x0000000000007948 */ /* 0x000fea0003800000 */
[----:B------:R-:W-:Y:S01]  /*de40*/  R2UR UR4, R17 ;  /* 0x00000000110472ca */ /* 0x000fe200000e0000 */
[----:B------:R-:W-:Y:S01]  /*de50*/  UISETP.NE.AND UP0, UPT, UR37, URZ, UPT ;  /* 0x000000ff2500728c */ /* 0x000fe2000bf05270 */
[----:B------:R-:W-:Y:S01]  /*de60*/  PLOP3.LUT P0, PT, PT, PT, PT, 0x80, 0x8 ;  /* 0x000000000008781c */ /* 0x000fe20003f0f070 */
[----:B------:R-:W-:-:S10]  /*de70*/  IMAD.MOV.U32 R65, RZ, RZ, 0x3f800000 ;  /* 0x3f800000ff417424 */ /* 0x000fd400078e00ff */
[----:B------:R-:W2:Y:S02]  /*de80*/  LDTM.x2 R4, tmem[UR4] ;  /* 0x00000004000479ee */ /* 0x000ea400080c0000 */
[----:B--2---:R-:W-:-:S13]  /*de90*/  FSETP.NEU.AND P2, PT, R4, R5, PT ;  /* 0x000000050400720b */ /* 0x004fda0003f4d000 */
[----:B-1----:R-:W1:Y:S01]  /*dea0*/  @P2 LDC R0, c[0x0][0x704] ;  /* 0x0001c100ff002b82 */ /* 0x002e620000000800 */
[----:B------:R-:W-:-:S04]  /*deb0*/  @P2 FADD R4, R4, -R5 ;  /* 0x8000000504042221 */ /* 0x000fc80000000000 */
[----:B-1----:R-:W-:-:S05]  /*dec0*/  @P2 FMUL R0, R4, R0 ;  /* 0x0000000004002220 */ /* 0x002fca0000400000 */
[----:B------:R-:W-:-:S04]  /*ded0*/  @P2 FSETP.GEU.AND P1, PT, R0, -126, PT ;  /* 0xc2fc00000000280b */ /* 0x000fc80003f2e000 */
[----:B------:R-:W-:-:S13]  /*dee0*/  @P2 PLOP3.LUT P0, PT, P1, PT, PT, 0x80, 0x8 ;  /* 0x000000000008281c */ /* 0x000fda0000f0f070 */
[----:B------:R-:W-:-:S06]  /*def0*/  @!P0 FMUL R0, R0, 0.5 ;  /* 0x3f00000000008820 */ /* 0x000fcc0000400000 */
[----:B------:R-:W1:Y:S02]  /*df00*/  @P2 MUFU.EX2 R0, R0 ;  /* 0x0000000000002308 */ /* 0x000e640000000800 */
[----:B-1----:R-:W-:-:S05]  /*df10*/  @!P0 FMUL R0, R0, R0 ;  /* 0x0000000000008220 */ /* 0x002fca0000400000 */
[----:B------:R-:W-:Y:S01]  /*df20*/  @P2 MOV R65, R0 ;  /* 0x0000000000412202 */ /* 0x000fe20000000f00 */
[----:B------:R-:W-:Y:S06]  /*df30*/  BRA.U UP0, `(.L_x_176) ;  /* 0x0000000100047547 */ /* 0x000fec000b800000 */
[----:B------:R-:W-:Y:S05]  /*df40*/  BPT.TRAP 0x1 ;  /* 0x000000040000795c */ /* 0x000fea0000300000 */
.L_x_176:
[----:B------:R-:W-:Y:S01]  /*df50*/  IMAD.U32 R0, RZ, RZ, UR36 ;  /* 0x00000024ff007e24 */ /* 0x000fe2000f8e00ff */
[----:B------:R-:W-:-:S04]  /*df60*/  FSETP.NEU.AND P1, PT, R65, 1, PT ;  /* 0x3f8000004100780b */ /* 0x000fc80003f2d000 */
[----:B------:R-:W-:-:S04]  /*df70*/  SHF.L.U32 R0, R0, 0x1f, RZ ;  /* 0x0000001f00007819 */ /* 0x000fc800000006ff */
[----:B------:R-:W1:Y:S02]  /*df80*/  SYNCS.PHASECHK.TRANS64.TRYWAIT P0, [R59+URZ+0x58090], R0 ;  /* 0x058090003b0075a7 */ /* 0x000e6400080011ff */
[----:B-1----:R-:W-:Y:S05]  /*df90*/  @!P0 BRA `(.L_x_177) ;  /* 0x0000017000ec8947 */ /* 0x002fea0003800000 */
.L_x_447:
[----:B------:R-:W-:-:S13]  /*dfa0*/  VOTE.ANY P1, P1 ;  /* 0x0000000000ff7806 */ /* 0x000fda0000820100 */
[----:B------:R-:W-:Y:S05]  /*dfb0*/  @!P1 BRA `(.L_x_178) ;  /* 0x0000001800e09947 */ /* 0x000fea0003800000 */
[----:B------:R-:W-:Y:S01]  /*dfc0*/  SHF.R.U32.HI R63, RZ, 0x5, R62 ;  /* 0x00000005ff3f7819 */ /* 0x000fe2000001163e */
[----:B------:R-:W-:Y:S01]  /*dfd0*/  BSSY.RECONVERGENT B6, `(.L_x_179) ;  /* 0x0000018000067945 */ /* 0x000fe20003800200 */
[----:B------:R-:W-:Y:S02]  /*dfe0*/  LOP3.LUT R24, R17, 0x100, RZ, 0xfc, !PT ;  /* 0x0000010011187812 */ /* 0x000fe400078efcff */
[----:B------:R-:W-:Y:S02]  /*dff0*/  SHF.R.U32.HI R64, RZ, 0x15, R17 ;  /* 0x00000015ff407819 */ /* 0x000fe40000011611 */
[----:B------:R-:W-:Y:S02]  /*e000*/  LOP3.LUT R63, R63, 0x3, RZ, 0xc0, !PT ;  /* 0x000000033f3f7812 */ /* 0x000fe400078ec0ff */
[----:B------:R-:W-:Y:S02]  /*e010*/  R2UR UR4, R24 ;  /* 0x00000000180472ca */ /* 0x000fe400000e0000 */
[----:B------:R-:W-:-:S11]  /*e020*/  ISETP.NE.AND P0, PT, R63, R64, PT ;  /* 0x000000403f00720c */ /* 0x000fd60003f05270 */
[----:B------:R-:W2:Y:S02]  /*e030*/  LDTM.x16 R40, tmem[UR4] ;  /* 0x00000004002879ee */ /* 0x000ea40008240000 */
[----:B--2---:R-:W-:Y:S05]  /*e040*/  @!P0 BRA `(.L_x_180) ;  /* 0x0000000000408947 */ /* 0x004fea0003800000 */
[----:B------:R-:W-:Y:S01]  /*e050*/  MOV R14, 0x8 ;  /* 0x00000008000e7802 */ /* 0x000fe20000000f00 */
[----:B------:R-:W2:Y:S01]  /*e060*/  LDCU.64 UR8, c[0x4][0xb0] ;  /* 0x01001600ff0877ac */ /* 0x000ea20008000a00 */
[----:B------:R-:W-:Y:S02]  /*e070*/  HFMA2 R12, -RZ, RZ, 0, 5.9604644775390625e-08 ;  /* 0x00000001ff0c7431 */ /* 0x000fe400000001ff */
[----:B------:R-:W-:Y:S01]  /*e080*/  IMAD.MOV.U32 R8, RZ, RZ, 0x192 ;  /* 0x00000192ff087424 */ /* 0x000fe200078e00ff */
[----:B------:R-:W3:Y:S01]  /*e090*/  LDCU.64 UR6, c[0x4][0xb8] ;  /* 0x01001700ff0677ac */ /* 0x000ee20008000a00 */
[----:B------:R-:W4:Y:S01]  /*e0a0*/  LDC.64 R14, c[0x4][R14] ;  /* 0x010000000e0e7b82 */ /* 0x000f220000000a00 */
[----:B------:R-:W-:Y:S01]  /*e0b0*/  IMAD.MOV.U32 R13, RZ, RZ, RZ ;  /* 0x000000ffff0d7224 */ /* 0x000fe200078e00ff */
[----:B------:R-:W5:Y:S01]  /*e0c0*/  LDCU.64 UR4, c[0x4][0x30] ;  /* 0x01000600ff0477ac */ /* 0x000f620008000a00 */
[----:B--2---:R-:W-:Y:S01]  /*e0d0*/  IMAD.U32 R4, RZ, RZ, UR8 ;  /* 0x00000008ff047e24 */ /* 0x004fe2000f8e00ff */
[----:B------:R-:W-:Y:S01]  /*e0e0*/  MOV R5, UR9 ;  /* 0x0000000900057c02 */ /* 0x000fe20008000f00 */
[----:B---3--:R-:W-:Y:S01]  /*e0f0*/  IMAD.U32 R6, RZ, RZ, UR6 ;  /* 0x00000006ff067e24 */ /* 0x008fe2000f8e00ff */
[----:B------:R-:W-:Y:S01]  /*e100*/  MOV R7, UR7 ;  /* 0x0000000700077c02 */ /* 0x000fe20008000f00 */
[----:B-----5:R-:W-:Y:S01]  /*e110*/  IMAD.U32 R10, RZ, RZ, UR4 ;  /* 0x00000004ff0a7e24 */ /* 0x020fe2000f8e00ff */
[----:B------:R-:W-:-:S02]  /*e120*/  MOV R11, UR5 ;  /* 0x00000005000b7c02 */ /* 0x000fc40008000f00 */
[----:B------:R-:W-:-:S07]  /*e130*/  LEPC R20, `(.L_x_180) ;  /* 0x000000001014794e */ /* 0x000fce0000000000 */
[----:B-1--4-:R-:W-:Y:S05]  /*e140*/  CALL.ABS.NOINC R14 ;  /* 0x000000000e007343 */ /* 0x012fea0003c00000 */
.L_x_180:
[----:B------:R-:W-:Y:S05]  /*e150*/  BSYNC.RECONVERGENT B6 ;  /* 0x0000000000067941 */ /* 0x000fea0003800200 */
.L_x_179:
[----:B------:R-:W-:Y:S01]  /*e160*/  FSETP.NEU.AND P0, PT, R65, 1, PT ;  /* 0x3f8000004100780b */ /* 0x000fe20003f0d000 */
[----:B------:R-:W-:Y:S05]  /*e170*/  WARPSYNC.ALL ;  /* 0x0000000000007948 */ /* 0x000fea0003800000 */
[----:B------:R-:W-:Y:S01]  /*e180*/  LOP3.LUT R66, R17, 0x110, RZ, 0xfc, !PT ;  /* 0x0000011011427812 */ /* 0x000fe200078efcff */
[----:B------:R-:W-:Y:S01]  /*e190*/  BSSY.RECONVERGENT B6, `(.L_x_181) ;  /* 0x000001f000067945 */ /* 0x000fe20003800200 */
[----:B------:R-:W-:Y:S02]  /*e1a0*/  R2UR UR4, R24 ;  /* 0x00000000180472ca */ /* 0x000fe400000e0000 */
[----:B------:R-:W-:-:S03]  /*e1b0*/  R2UR UR5, R66 ;  /* 0x00000000420572ca */ /* 0x000fc600000e0000 */
[C---:B------:R-:W-:Y:S02]  /*e1c0*/  @P0 FMUL2 R40, R65.reuse.F32, R40.F32x2.HI_LO ;  /* 0x000000284128024a */ /* 0x040fe40000040000 */
[C---:B------:R-:W-:Y:S02]  /*e1d0*/  @P0 FMUL2 R42, R65.reuse.F32, R42.F32x2.HI_LO ;  /* 0x0000002a412a024a */ /* 0x040fe40000040000 */
[C---:B------:R-:W-:Y:S02]  /*e1e0*/  @P0 FMUL2 R44, R65.reuse.F32, R44.F32x2.HI_LO ;  /* 0x0000002c412c024a */ /* 0x040fe40000040000 */
[C---:B------:R-:W-:Y:S02]  /*e1f0*/  @P0 FMUL2 R46, R65.reuse.F32, R46.F32x2.HI_LO ;  /* 0x0000002e412e024a */ /* 0x040fe40000040000 */
[C---:B------:R-:W-:Y:S02]  /*e200*/  @P0 FMUL2 R48, R65.reuse.F32, R48.F32x2.HI_LO ;  /* 0x000000304130024a */ /* 0x040fe40000040000 */
[C---:B------:R-:W-:Y:S01]  /*e210*/  @P0 FMUL2 R50, R65.reuse.F32, R50.F32x2.HI_LO ;  /* 0x000000324132024a */ /* 0x040fe20000040000 */
[----:B------:R-:W2:Y:S01]  /*e220*/  LDTM.x16 R24, tmem[UR5] ;  /* 0x00000005001879ee */ /* 0x000ea20008240000 */
[----:B------:R-:W-:-:S02]  /*e230*/  @P0 FMUL2 R52, R65.F32, R52.F32x2.HI_LO ;  /* 0x000000344134024a */ /* 0x000fc40000040000 */
[----:B------:R-:W-:Y:S01]  /*e240*/  @P0 FMUL2 R54, R65.F32, R54.F32x2.HI_LO ;  /* 0x000000364136024a */ /* 0x000fe20000040000 */
[----:B------:R-:W-:-:S03]  /*e250*/  ISETP.NE.AND P0, PT, R63, R64, PT ;  /* 0x000000403f00720c */ /* 0x000fc60003f05270 */
[----:B------:R3:W-:Y:S10]  /*e260*/  STTM.x16 tmem[UR4], R40 ;  /* 0x00000028000079ed */ /* 0x0007f40008240004 */
[----:B--2---:R-:W-:Y:S05]  /*e270*/  @!P0 BRA `(.L_x_182) ;  /* 0x0000000000408947 */ /* 0x004fea0003800000 */
[----:B------:R-:W-:Y:S01]  /*e280*/  MOV R14, 0x8 ;  /* 0x00000008000e7802 */ /* 0x000fe20000000f00 */
[----:B------:R-:W2:Y:S01]  /*e290*/  LDCU.64 UR8, c[0x4][0xb0] ;  /* 0x01001600ff0877ac */ /* 0x000ea20008000a00 */
[----:B------:R-:W-:Y:S02]  /*e2a0*/  HFMA2 R12, -RZ, RZ, 0, 5.9604644775390625e-08 ;  /* 0x00000001ff0c7431 */ /* 0x000fe400000001ff */
[----:B------:R-:W-:Y:S01]  /*e2b0*/  IMAD.MOV.U32 R8, RZ, RZ, 0x192 ;  /* 0x00000192ff087424 */ /* 0x000fe200078e00ff */
[----:B------:R-:W4:Y:S01]  /*e2c0*/  LDCU.64 UR6, c[0x4][0xb8] ;  /* 0x01001700ff0677ac */ /* 0x000f220008000a00 */
[----:B------:R-:W1:Y:S01]  /*e2d0*/  LDC.64 R14, c[0x4][R14] ;  /* 0x010000000e0e7b82 */ /* 0x000e620000000a00 */
[----:B------:R-:W-:Y:S01]  /*e2e0*/  IMAD.MOV.U32 R13, RZ, RZ, RZ ;  /* 0x000000ffff0d7224 */ /* 0x000fe200078e00ff */
[----:B------:R-:W5:Y:S01]  /*e2f0*/  LDCU.64 UR4, c[0x4][0x30] ;  /* 0x01000600ff0477ac */ /* 0x000f620008000a00 */
[----:B--2---:R-:W-:Y:S01]  /*e300*/  IMAD.U32 R4, RZ, RZ, UR8 ;  /* 0x00000008ff047e24 */ /* 0x004fe2000f8e00ff */
[----:B------:R-:W-:Y:S01]  /*e310*/  MOV R5, UR9 ;  /* 0x0000000900057c02 */ /* 0x000fe20008000f00 */
[----:B----4-:R-:W-:Y:S01]  /*e320*/  IMAD.U32 R6, RZ, RZ, UR6 ;  /* 0x00000006ff067e24 */ /* 0x010fe2000f8e00ff */
[----:B------:R-:W-:Y:S01]  /*e330*/  MOV R7, UR7 ;  /* 0x0000000700077c02 */ /* 0x000fe20008000f00 */
[----:B-----5:R-:W-:Y:S01]  /*e340*/  IMAD.U32 R10, RZ, RZ, UR4 ;  /* 0x00000004ff0a7e24 */ /* 0x020fe2000f8e00ff */
[----:B------:R-:W-:-:S02]  /*e350*/  MOV R11, UR5 ;  /* 0x00000005000b7c02 */ /* 0x000fc40008000f00 */
[----:B------:R-:W-:-:S07]  /*e360*/  LEPC R20, `(.L_x_182) ;  /* 0x000000001014794e */ /* 0x000fce0000000000 */
[----:B-1-3--:R-:W-:Y:S05]  /*e370*/  CALL.ABS.NOINC R14 ;  /* 0x000000000e007343 */ /* 0x00afea0003c00000 */
.L_x_182:
[----:B------:R-:W-:Y:S05]  /*e380*/  BSYNC.RECONVERGENT B6 ;  /* 0x0000000000067941 */ /* 0x000fea0003800200 */
.L_x_181:
        /* <DEDUP_REMOVED lines=12> */
[----:B---3--:R-:W2:Y:S01]  /*e450*/  LDTM.x16 R40, tmem[UR5] ;  /* 0x00000005002879ee */ /* 0x008ea20008240000 */
        /* <DEDUP_REMOVED lines=21> */
.L_x_184:
[----:B------:R-:W-:Y:S05]  /*e5b0*/  BSYNC.RECONVERGENT B6 ;  /* 0x0000000000067941 */ /* 0x000fea0003800200 */
.L_x_183:
        /* <DEDUP_REMOVED lines=34> */
.L_x_186:
[----:B------:R-:W-:Y:S05]  /*e7e0*/  BSYNC.RECONVERGENT B6 ;  /* 0x0000000000067941 */ /* 0x000fea0003800200 */
.L_x_185:
        /* <DEDUP_REMOVED lines=34> */
.L_x_188:
[----:B------:R-:W-:Y:S05]  /*ea10*/  BSYNC.RECONVERGENT B6 ;  /* 0x0000000000067941 */ /* 0x000fea0003800200 */
.L_x_187:
        /* <DEDUP_REMOVED lines=34> */
.L_x_190:
[----:B------:R-:W-:Y:S05]  /*ec40*/  BSYNC.RECONVERGENT B6 ;  /* 0x0000000000067941 */ /* 0x000fea0003800200 */
.L_x_189:
        /* <DEDUP_REMOVED lines=34> */
.L_x_192:
[----:B------:R-:W-:Y:S05]  /*ee70*/  BSYNC.RECONVERGENT B6 ;  /* 0x0000000000067941 */ /* 0x000fea0003800200 */
.L_x_191:
        /* <DEDUP_REMOVED lines=34> */
.L_x_194:
[----:B------:R-:W-:Y:S05]  /*f0a0*/  BSYNC.RECONVERGENT B6 ;  /* 0x0000000000067941 */ /* 0x000fea0003800200 */
.L_x_193:
[----:B------:R-:W-:Y:S01]  /*f0b0*/  FSETP.NEU.AND P0, PT, R65, 1, PT ;  /* 0x3f8000004100780b */ /* 0x000fe20003f0d000 */
[----:B------:R-:W-:Y:S05]  /*f0c0*/  WARPSYNC.ALL ;  /* 0x0000000000007948 */ /* 0x000fea0003800000 */
[----:B------:R-:W-:-:S07]  /*f0d0*/  R2UR UR4, R66 ;  /* 0x00000000420472ca */ /* 0x000fce00000e0000 */
[C---:B------:R-:W-:Y:S02]  /*f0e0*/  @P0 FMUL2 R24, R65.reuse.F32, R24.F32x2.HI_LO ;  /* 0x000000184118024a */ /* 0x040fe40000040000 */
[C---:B------:R-:W-:Y:S02]  /*f0f0*/  @P0 FMUL2 R26, R65.reuse.F32, R26.F32x2.HI_LO ;  /* 0x0000001a411a024a */ /* 0x040fe40000040000 */
[C---:B------:R-:W-:Y:S02]  /*f100*/  @P0 FMUL2 R28, R65.reuse.F32, R28.F32x2.HI_LO ;  /* 0x0000001c411c024a */ /* 0x040fe40000040000 */
[C---:B------:R-:W-:Y:S02]  /*f110*/  @P0 FMUL2 R30, R65.reuse.F32, R30.F32x2.HI_LO ;  /* 0x0000001e411e024a */ /* 0x040fe40000040000 */
[C---:B------:R-:W-:Y:S02]  /*f120*/  @P0 FMUL2 R32, R65.reuse.F32, R32.F32x2.HI_LO ;  /* 0x000000204120024a */ /* 0x040fe40000040000 */
[----:B------:R-:W-:-:S02]  /*f130*/  @P0 FMUL2 R34, R65.F32, R34.F32x2.HI_LO ;  /* 0x000000224122024a */ /* 0x000fc40000040000 */
[C---:B------:R-:W-:Y:S02]  /*f140*/  @P0 FMUL2 R36, R65.reuse.F32, R36.F32x2.HI_LO ;  /* 0x000000244124024a */ /* 0x040fe40000040000 */
[----:B------:R-:W-:Y:S01]  /*f150*/  @P0 FMUL2 R38, R65.F32, R38.F32x2.HI_LO ;  /* 0x000000264126024a */ /* 0x000fe20000040000 */
[----:B------:R-:W-:-:S03]  /*f160*/  ISETP.NE.AND P0, PT, R63, R64, PT ;  /* 0x000000403f00720c */ /* 0x000fc60003f05270 */
[----:B------:R2:W-:Y:S02]  /*f170*/  STTM.x16 tmem[UR4], R24 ;  /* 0x00000018000079ed */ /* 0x0005e40008240004 */
[----:B--2---:R-:W-:-:S08]  /*f180*/  LOP3.LUT R24, R17, 0x180, RZ, 0xfc, !PT ;  /* 0x0000018011187812 */ /* 0x004fd000078efcff */
[----:B------:R-:W-:Y:S05]  /*f190*/  @!P0 BRA `(.L_x_195) ;  /* 0x0000000000408947 */ /* 0x000fea0003800000 */
        /* <DEDUP_REMOVED lines=16> */
.L_x_195:
[----:B------:R-:W-:Y:S05]  /*f2a0*/  WARPSYNC.ALL ;  /* 0x0000000000007948 */ /* 0x000fea0003800000 */
[----:B------:R-:W-:Y:S02]  /*f2b0*/  R2UR UR4, R24 ;  /* 0x00000000180472ca */ /* 0x000fe400000e0000 */
[----:B------:R-:W-:Y:S02]  /*f2c0*/  ISETP.NE.AND P0, PT, R63, R64, PT ;  /* 0x000000403f00720c */ /* 0x000fe40003f05270 */
[----:B------:R-:W-:-:S09]  /*f2d0*/  LOP3.LUT R24, R17, 0x190, RZ, 0xfc, !PT ;  /* 0x0000019011187812 */ /* 0x000fd200078efcff */
[----:B------:R2:W-:Y:S02]  /*f2e0*/  STTM.x16 tmem[UR4], R0 ;  /* 0x00000000000079ed */ /* 0x0005e40008240004 */
[----:B------:R-:W-:Y:S05]  /*f2f0*/  @!P0 BRA `(.L_x_196) ;  /* 0x0000000000408947 */ /* 0x000fea0003800000 */
[----:B--2---:R-:W-:Y:S01]  /*f300*/  MOV R14, 0x8 ;  /* 0x00000008000e7802 */ /* 0x004fe20000000f00 */
        /* <DEDUP_REMOVED lines=15> */
.L_x_196:
[----:B------:R-:W-:Y:S05]  /*f400*/  WARPSYNC.ALL ;  /* 0x0000000000007948 */ /* 0x000fea0003800000 */
[----:B------:R-:W-:Y:S02]  /*f410*/  R2UR UR4, R24 ;  /* 0x00000000180472ca */ /* 0x000fe400000e0000 */
[----:B------:R-:W-:Y:S02]  /*f420*/  ISETP.NE.AND P0, PT, R63, R64, PT ;  /* 0x000000403f00720c */ /* 0x000fe40003f05270 */
[----:B------:R-:W-:-:S09]  /*f430*/  LOP3.LUT R24, R17, 0x1a0, RZ, 0xfc, !PT ;  /* 0x000001a011187812 */ /* 0x000fd200078efcff */
[----:B------:R4:W-:Y:S02]  /*f440*/  STTM.x16 tmem[UR4], R0 ;  /* 0x00000000000079ed */ /* 0x0009e40008240004 */
[----:B------:R-:W-:Y:S05]  /*f450*/  @!P0 BRA `(.L_x_197) ;  /* 0x0000000000408947 */ /* 0x000fea0003800000 */
[----:B--2-4-:R-:W-:Y:S01]  /*f460*/  MOV R14, 0x8 ;  /* 0x00000008000e7802 */ /* 0x014fe20000000f00 */
        /* <DEDUP_REMOVED lines=15> */
.L_x_197:
[----:B------:R-:W-:Y:S05]  /*f560*/  WARPSYNC.ALL ;  /* 0x0000000000007948 */ /* 0x000fea0003800000 */
[----:B------:R-:W-:Y:S02]  /*f570*/  R2UR UR4, R24 ;  /* 0x00000000180472ca */ /* 0x000fe400000e0000 */
[----:B------:R-:W-:Y:S02]  /*f580*/  ISETP.NE.AND P0, PT, R63, R64, PT ;  /* 0x000000403f00720c */ /* 0x000fe40003f05270 */
[----:B------:R-:W-:-:S09]  /*f590*/  LOP3.LUT R24, R17, 0x1b0, RZ, 0xfc, !PT ;  /* 0x000001b011187812 */ /* 0x000fd200078efcff */
[----:B------:R1:W-:Y:S02]  /*f5a0*/  STTM.x16 tmem[UR4], R0 ;  /* 0x00000000000079ed */ /* 0x0003e40008240004 */
[----:B------:R-:W-:Y:S05]  /*f5b0*/  @!P0 BRA `(.L_x_198) ;  /* 0x0000000000408947 */ /* 0x000fea0003800000 */
[----:B-12-4-:R-:W-:Y:S01]  /*f5c0*/  MOV R14, 0x8 ;  /* 0x00000008000e7802 */ /* 0x016fe20000000f00 */
[----:B------:R-:W1:Y:S01]  /*f5d0*/  LDCU.64 UR8, c[0x4][0xb0] ;  /* 0x01001600ff0877ac */ /* 0x000e620008000a00 */
[----:B------:R-:W-:Y:S02]  /*f5e0*/  HFMA2 R12, -RZ, RZ, 0, 5.9604644775390625e-08 ;  /* 0x00000001ff0c7431 */ /* 0x000fe400000001ff */
[----:B------:R-:W-:Y:S01]  /*f5f0*/  IMAD.MOV.U32 R8, RZ, RZ, 0x192 ;  /* 0x00000192ff087424 */ /* 0x000fe200078e00ff */
[----:B------:R-:W2:Y:S01]  /*f600*/  LDCU.64 UR6, c[0x4][0xb8] ;  /* 0x01001700ff0677ac */ /* 0x000ea20008000a00 */
[----:B------:R-:W4:Y:S01]  /*f610*/  LDC.64 R14, c[0x4][R14] ;  /* 0x010000000e0e7b82 */ /* 0x000f220000000a00 */
[----:B------:R-:W-:Y:S01]  /*f620*/  IMAD.MOV.U32 R13, RZ, RZ, RZ ;  /* 0x000000ffff0d7224 */ /* 0x000fe200078e00ff */
[----:B------:R-:W5:Y:S01]  /*f630*/  LDCU.64 UR4, c[0x4][0x30] ;  /* 0x01000600ff0477ac */ /* 0x000f620008000a00 */
[----:B-1----:R-:W-:Y:S01]  /*f640*/  IMAD.U32 R4, RZ, RZ, UR8 ;  /* 0x00000008ff047e24 */ /* 0x002fe2000f8e00ff */
[----:B------:R-:W-:Y:S01]  /*f650*/  MOV R5, UR9 ;  /* 0x0000000900057c02 */ /* 0x000fe20008000f00 */
[----:B--2---:R-:W-:Y:S01]  /*f660*/  IMAD.U32 R6, RZ, RZ, UR6 ;  /* 0x00000006ff067e24 */ /* 0x004fe2000f8e00ff */
[----:B------:R-:W-:Y:S01]  /*f670*/  MOV R7, UR7 ;  /* 0x0000000700077c02 */ /* 0x000fe20008000f00 */
[----:B-----5:R-:W-:Y:S01]  /*f680*/  IMAD.U32 R10, RZ, RZ, UR4 ;  /* 0x00000004ff0a7e24 */ /* 0x020fe2000f8e00ff */
[----:B------:R-:W-:-:S02]  /*f690*/  MOV R11, UR5 ;  /* 0x00000005000b7c02 */ /* 0x000fc40008000f00 */
[----:B------:R-:W-:-:S07]  /*f6a0*/  LEPC R20, `(.L_x_198) ;  /* 0x000000001014794e */ /* 0x000fce0000000000 */
[----:B---34-:R-:W-:Y:S05]  /*f6b0*/  CALL.ABS.NOINC R14 ;  /* 0x000000000e007343 */ /* 0x018fea0003c00000 */
.L_x_198:
        /* <DEDUP_REMOVED lines=22> */
.L_x_199:
        /* <DEDUP_REMOVED lines=22> */
.L_x_200:
        /* <DEDUP_REMOVED lines=22> */
.L_x_201:
[----:B------:R-:W-:Y:S01]  /*fae0*/  LOP3.LUT R20, R17, 0x1f0, RZ, 0xfc, !PT ;  /* 0x000001f011147812 */ /* 0x000fe200078efcff */
[----:B------:R-:W-:Y:S05]  /*faf0*/  WARPSYNC.ALL ;  /* 0x0000000000007948 */ /* 0x000fea0003800000 */
[----:B------:R-:W-:Y:S02]  /*fb00*/  R2UR UR5, R24 ;  /* 0x00000000180572ca */ /* 0x000fe400000e0000 */
[----:B------:R-:W-:-:S11]  /*fb10*/  R2UR UR4, R20 ;  /* 0x00000000140472ca */ /* 0x000fd600000e0000 */
[----:B------:R1:W-:Y:S02]  /*fb20*/  STTM.x16 tmem[UR5], R0 ;  /* 0x00000000000079ed */ /* 0x0003e40008240005 */
[----:B------:R1:W-:Y:S02]  /*fb30*/  STTM.x16 tmem[UR4], R0 ;  /* 0x00000000000079ed */ /* 0x0003e40008240004 */
.L_x_178:
[----:B------:R-:W-:-:S09]  /*fb40*/  UISETP.NE.AND UP0, UPT, UR44, URZ, UPT ;  /* 0x000000ff2c00728c */ /* 0x000fd2000bf05270 */
[----:B------:R-:W-:Y:S05]  /*fb50*/  BRA.U !UP0, `(.L_x_202) ;  /* 0x0000000108047547 */ /* 0x000fea000b800000 */
[----:B------:R-:W-:Y:S05]  /*fb60*/  BPT.TRAP 0x1 ;  /* 0x000000040000795c */ /* 0x000fea0000300000 */
.L_x_202:
[----:B-12-4-:R-:W-:Y:S01]  /*fb70*/  IADD3 R0, PT, PT, R59, 0x58088, RZ ;  /* 0x000580883b007810 */ /* 0x016fe20007ffe0ff */
[----:B------:R-:W-:Y:S02]  /*fb80*/  UISETP.NE.AND UP0, UPT, UR37, URZ, UPT ;  /* 0x000000ff2500728c */ /* 0x000fe4000bf05270 */
[----:B------:R-:W-:Y:S01]  /*fb90*/  ULOP3.LUT UR38, UR38, 0x1, URZ, 0x3c, !UPT ;  /* 0x0000000126267892 */ /* 0x000fe2000f8e3cff */
[----:B------:R-:W-:-:S04]  /*fba0*/  PRMT R0, R60, 0x654, R0 ;  /* 0x000006543c007816 */ /* 0x000fc80000000000 */
[----:B------:R1:W-:Y:S01]  /*fbb0*/  SYNCS.ARRIVE.TRANS64.RED.A1T0 RZ, [R0+URZ], RZ ;  /* 0x000000ff00ff79a7 */ /* 0x0003e200081004ff */
[----:B------:R-:W2:Y:S01]  /*fbc0*/  FENCE.VIEW.ASYNC.T ;  /* 0x00000000000073c6 */ /* 0x000ea20000000200 */
[----:B------:R-:W-:Y:S05]  /*fbd0*/  BRA.U UP0, `(.L_x_203) ;  /* 0x0000000100087547 */ /* 0x000fea000b800000 */
[----:B------:R-:W-:Y:S05]  /*fbe0*/  BPT.TRAP 0x1 ;  /* 0x000000040000795c */ /* 0x000fea0000300000 */
[----:B------:R-:W-:Y:S05]  /*fbf0*/  BPT.TRAP 0x1 ;  /* 0x000000040000795c */ /* 0x000fea0000300000 */
.L_x_203:
[----:B-1----:R-:W-:Y:S01]  /*fc00*/  IADD3 R0, PT, PT, R59, 0x580a0, RZ ;  /* 0x000580a03b007810 */ /* 0x002fe20007ffe0ff */
[----:B------:R-:W-:-:S03]  /*fc10*/  UISETP.NE.AND UP0, UPT, UR44, URZ, UPT ;  /* 0x000000ff2c00728c */ /* 0x000fc6000bf05270 */
[----:B------:R-:W-:-:S04]  /*fc20*/  PRMT R0, R60, 0x654, R0 ;  /* 0x000006543c007816 */ /* 0x000fc80000000000 */
[----:B--2---:R1:W-:Y:S02]  /*fc30*/  SYNCS.ARRIVE.TRANS64.RED.A1T0 RZ, [R0+URZ], RZ ;  /* 0x000000ff00ff79a7 */ /* 0x0043e400081004ff */
[----:B------:R-:W-:Y:S05]  /*fc40*/  BRA.U !UP0, `(.L_x_204) ;  /* 0x0000000108047547 */ /* 0x000fea000b800000 */
[----:B------:R-:W-:Y:S05]  /*fc50*/  BPT.TRAP 0x1 ;  /* 0x000000040000795c */ /* 0x000fea0000300000 */
.L_x_204:
[----:B-1----:R-:W-:Y:S01]  /*fc60*/  IMAD.U32 R0, RZ, RZ, UR38 ;  /* 0x00000026ff007e24 */ /* 0x002fe2000f8e00ff */
[----:B------:R-:W-:-:S04]  /*fc70*/  LOP3.LUT R3, R17, 0x80, RZ, 0xfc, !PT ;  /* 0x0000008011037812 */ /* 0x000fc800078efcff */
[----:B------:R-:W-:-:S04]  /*fc80*/  SHF.L.U32 R0, R0, 0x1f, RZ ;  /* 0x0000001f00007819 */ /* 0x000fc800000006ff */
[----:B------:R-:W1:Y:S02]  /*fc90*/  SYNCS.PHASECHK.TRANS64.TRYWAIT P0, [R59+URZ+0x58080], R0 ;  /* 0x058080003b0075a7 */ /* 0x000e6400080011ff */
[----:B-1----:R-:W-:Y:S05]  /*fca0*/  @!P0 BRA `(.L_x_205) ;  /* 0x0000015400bc8947 */ /* 0x002fea0003800000 */
.L_x_448:
        /* <DEDUP_REMOVED lines=17> */
.L_x_206:
[----:B------:R-:W-:Y:S01]  /*fdc0*/  IMAD.U32 R0, RZ, RZ, UR36 ;  /* 0x00000024ff007e24 */ /* 0x000fe2000f8e00ff */
[----:B------:R-:W-:-:S04]  /*fdd0*/  FSETP.NEU.AND P1, PT, R63, 1, PT ;  /* 0x3f8000003f00780b */ /* 0x000fc80003f2d000 */
[----:B------:R-:W-:-:S04]  /*fde0*/  SHF.L.U32 R0, R0, 0x1f, RZ ;  /* 0x0000001f00007819 */ /* 0x000fc800000006ff */
[----:B------:R-:W1:Y:S02]  /*fdf0*/  SYNCS.PHASECHK.TRANS64.TRYWAIT P0, [R59+URZ+0x58098], R0 ;  /* 0x058098003b0075a7 */ /* 0x000e6400080011ff */
[----:B-1----:R-:W-:Y:S05]  /*fe00*/  @!P0 BRA `(.L_x_207) ;  /* 0x0000015400788947 */ /* 0x002fea0003800000 */
.L_x_449:
        /* <DEDUP_REMOVED lines=9> */
[----:B---3--:R-:W2:Y:S02]  /*fea0*/  LDTM.x16 R40, tmem[UR4] ;  /* 0x00000004002879ee */ /* 0x008ea40008240000 */
        /* <DEDUP_REMOVED lines=17> */
.L_x_210:
[----:B------:R-:W-:Y:S05]  /*ffc0*/  BSYNC.RECONVERGENT B6 ;  /* 0x0000000000067941 */ /* 0x000fea0003800200 */
.L_x_209:
        /* <DEDUP_REMOVED lines=34> */
.L_x_212:
[----:B------:R-:W-:Y:S05]  /*101f0*/  BSYNC.RECONVERGENT B6 ;  /* 0x0000000000067941 */ /* 0x000fea0003800200 */
.L_x_211:
        /* <DEDUP_REMOVED lines=34> */
.L_x_214:
[----:B------:R-:W-:Y:S05]  /*10420*/  BSYNC.RECONVERGENT B6 ;  /* 0x0000000000067941 */ /* 0x000fea0003800200 */
.L_x_213:
        /* <DEDUP_REMOVED lines=34> */
.L_x_216:
[----:B------:R-:W-:Y:S05]  /*10650*/  BSYNC.RECONVERGENT B6 ;  /* 0x0000000000067941 */ /* 0x000fea0003800200 */
.L_x_215:
        /* <DEDUP_REMOVED lines=34> */
.L_x_218:
[----:B------:R-:W-:Y:S05]  /*10880*/  BSYNC.RECONVERGENT B6 ;  /* 0x0000000000067941 */ /* 0x000fea0003800200 */
.L_x_217:
        /* <DEDUP_REMOVED lines=34> */
.L_x_220:
[----:B------:R-:W-:Y:S05]  /*10ab0*/  BSYNC.RECONVERGENT B6 ;  /* 0x0000000000067941 */ /* 0x000fea0003800200 */
.L_x_219:
        /* <DEDUP_REMOVED lines=34> */
.L_x_222:
[----:B------:R-:W-:Y:S05]  /*10ce0*/  BSYNC.RECONVERGENT B6 ;  /* 0x0000000000067941 */ /* 0x000fea0003800200 */
.L_x_221:
        /* <DEDUP_REMOVED lines=34> */
.L_x_224:
[----:B------:R-:W-:Y:S05]  /*10f10*/  BSYNC.RECONVERGENT B6 ;  /* 0x0000000000067941 */ /* 0x000fea0003800200 */
.L_x_223:
        /* <DEDUP_REMOVED lines=31> */
.L_x_225:
        /* <DEDUP_REMOVED lines=22> */
.L_x_226:
        /* <DEDUP_REMOVED lines=22> */
.L_x_227:
        /* <DEDUP_REMOVED lines=22> */
.L_x_228:
        /* <DEDUP_REMOVED lines=22> */
.L_x_229:
        /* <DEDUP_REMOVED lines=22> */
.L_x_230:
        /* <DEDUP_REMOVED lines=22> */
.L_x_231:
[----:B------:R-:W-:Y:S01]  /*11950*/  LOP3.LUT R17, R17, 0x270, RZ, 0xfc, !PT ;  /* 0x0000027011117812 */ /* 0x000fe200078efcff */
[----:B------:R-:W-:Y:S05]  /*11960*/  WARPSYNC.ALL ;  /* 0x0000000000007948 */ /* 0x000fea0003800000 */
[----:B------:R-:W-:Y:S02]  /*11970*/  R2UR UR5, R24 ;  /* 0x00000000180572ca */ /* 0x000fe400000e0000 */
[----:B------:R-:W-:-:S11]  /*11980*/  R2UR UR4, R17 ;  /* 0x00000000110472ca */ /* 0x000fd600000e0000 */
[----:B------:R1:W-:Y:S02]  /*11990*/  STTM.x16 tmem[UR5], R0 ;  /* 0x00000000000079ed */ /* 0x0003e40008240005 */
[----:B------:R1:W-:Y:S02]  /*119a0*/  STTM.x16 tmem[UR4], R0 ;  /* 0x00000000000079ed */ /* 0x0003e40008240004 */
.L_x_208:
[----:B------:R-:W-:-:S09]  /*119b0*/  UISETP.NE.AND UP0, UPT, UR45, URZ, UPT ;  /* 0x000000ff2d00728c */ /* 0x000fd2000bf05270 */
[----:B------:R-:W-:Y:S05]  /*119c0*/  BRA.U !UP0, `(.L_x_232) ;  /* 0x0000000108047547 */ /* 0x000fea000b800000 */
[----:B------:R-:W-:Y:S05]  /*119d0*/  BPT.TRAP 0x1 ;  /* 0x000000040000795c */ /* 0x000fea0000300000 */
.L_x_232:
[----:B-12-4-:R-:W-:Y:S01]  /*119e0*/  PRMT R0, R60, 0x654, R18 ;  /* 0x000006543c007816 */ /* 0x016fe20000000012 */
[----:B------:R-:W-:-:S03]  /*119f0*/  UISETP.NE.AND UP0, UPT, UR37, URZ, UPT ;  /* 0x000000ff2500728c */ /* 0x000fc6000bf05270 */
[----:B------:R1:W-:Y:S01]  /*11a00*/  SYNCS.ARRIVE.TRANS64.RED.A1T0 RZ, [R0+URZ], RZ ;  /* 0x000000ff00ff79a7 */ /* 0x0003e200081004ff */
[----:B------:R-:W2:Y:S05]  /*11a10*/  FENCE.VIEW.ASYNC.T ;  /* 0x00000000000073c6 */ /* 0x000eaa0000000200 */
[----:B------:R-:W-:Y:S05]  /*11a20*/  BRA.U UP0, `(.L_x_233) ;  /* 0x0000000100087547 */ /* 0x000fea000b800000 */
[----:B------:R-:W-:Y:S05]  /*11a30*/  BPT.TRAP 0x1 ;  /* 0x000000040000795c */ /* 0x000fea0000300000 */
[----:B------:R-:W-:Y:S05]  /*11a40*/  BPT.TRAP 0x1 ;  /* 0x000000040000795c */ /* 0x000fea0000300000 */
.L_x_233:
[----:B------:R-:W-:Y:S01]  /*11a50*/  ISETP.NE.AND P0, PT, R19, RZ, PT ;  /* 0x000000ff1300720c */ /* 0x000fe20003f05270 */
[----:B------:R-:W-:Y:S01]  /*11a60*/  VIADD R3, R59, 0x580a8 ;  /* 0x000580a83b037836 */ /* 0x000fe20000000000 */
[----:B------:R-:W-:-:S04]  /*11a70*/  ULOP3.LUT UR36, UR36, 0x1, URZ, 0x3c, !UPT ;  /* 0x0000000124247892 */ /* 0x000fc8000f8e3cff */
[----:B------:R-:W-:-:S04]  /*11a80*/  PRMT R3, R60, 0x654, R3 ;  /* 0x000006543c037816 */ /* 0x000fc80000000003 */
[----:B--2---:R2:W-:Y:S02]  /*11a90*/  SYNCS.ARRIVE.TRANS64.RED.A1T0 RZ, [R3+URZ], RZ ;  /* 0x000000ff03ff79a7 */ /* 0x0045e400081004ff */
[----:B--2---:R-:W-:Y:S01]  /*11aa0*/  LOP3.LUT R3, R23, 0x1, RZ, 0x3c, !PT ;  /* 0x0000000117037812 */ /* 0x004fe200078e3cff */
[----:B------:R-:W-:Y:S06]  /*11ab0*/  @P0 BRA `(.L_x_234) ;  /* 0xffffffc000a40947 */ /* 0x000fec000383ffff */
.L_x_173:
[----:B------:R-:W-:-:S09]  /*11ac0*/  UISETP.NE.AND UP0, UPT, UR44, URZ, UPT ;  /* 0x000000ff2c00728c */ /* 0x000fd2000bf05270 */
[----:B------:R-:W-:Y:S05]  /*11ad0*/  BRA.U !UP0, `(.L_x_235) ;  /* 0x0000000108047547 */ /* 0x000fea000b800000 */
[----:B------:R-:W-:Y:S05]  /*11ae0*/  BPT.TRAP 0x1 ;  /* 0x000000040000795c */ /* 0x000fea0000300000 */
.L_x_235:
[----:B------:R-:W-:Y:S01]  /*11af0*/  IADD3 R31, PT, PT, R59, 0x58088, RZ ;  /* 0x000580883b1f7810 */ /* 0x000fe20007ffe0ff */
[----:B------:R-:W-:-:S03]  /*11b00*/  UISETP.NE.AND UP0, UPT, UR45, URZ, UPT ;  /* 0x000000ff2d00728c */ /* 0x000fc6000bf05270 */
[----:B------:R-:W-:-:S04]  /*11b10*/  PRMT R4, R60, 0x654, R31 ;  /* 0x000006543c047816 */ /* 0x000fc8000000001f */
[----:B------:R2:W-:Y:S02]  /*11b20*/  SYNCS.ARRIVE.TRANS64.RED.A1T0 RZ, [R4+URZ], RZ ;  /* 0x000000ff04ff79a7 */ /* 0x0005e400081004ff */
[----:B------:R-:W-:Y:S05]  /*11b30*/  BRA.U !UP0, `(.L_x_236) ;  /* 0x0000000108047547 */ /* 0x000fea000b800000 */
[----:B------:R-:W-:Y:S05]  /*11b40*/  BPT.TRAP 0x1 ;  /* 0x000000040000795c */ /* 0x000fea0000300000 */
.L_x_236:
[----:B------:R-:W-:Y:S01]  /*11b50*/  SHF.L.U32 R3, R3, 0x1f, RZ ;  /* 0x0000001f03037819 */ /* 0x000fe200000006ff */
[----:B------:R-:W4:Y:S03]  /*11b60*/  S2R R26, SR_TID.X ;  /* 0x00000000001a7919 */ /* 0x000f260000002100 */
[----:B------:R-:W5:Y:S01]  /*11b70*/  SYNCS.PHASECHK.TRANS64.TRYWAIT P0, [R59+URZ+0x58070], R3 ;  /* 0x058070033b0075a7 */ /* 0x000f6200080011ff */
[----:B----4-:R-:W-:-:S05]  /*11b80*/  IMAD.U32 R28, R26, 0x10000, RZ ;  /* 0x000100001a1c7824 */ /* 0x010fca00078e00ff */
[----:B------:R-:W-:Y:S01]  /*11b90*/  LOP3.LUT R28, R28, 0x600000, RZ, 0xc0, !PT ;  /* 0x006000001c1c7812 */ /* 0x000fe200078ec0ff */
[----:B-----5:R-:W-:Y:S06]  /*11ba0*/  @!P0 BRA `(.L_x_237) ;  /* 0x0000013800248947 */ /* 0x020fec0003800000 */
.L_x_450:
[----:B------:R-:W-:Y:S05]  /*11bb0*/  WARPSYNC.ALL ;  /* 0x0000000000007948 */ /* 0x000fea0003800000 */
[----:B------:R-:W-:Y:S01]  /*11bc0*/  R2UR UR4, R28 ;  /* 0x000000001c0472ca */ /* 0x000fe200000e0000 */
[----:B------:R-:W-:-:S12]  /*11bd0*/  UISETP.NE.AND UP0, UPT, UR45, URZ, UPT ;  /* 0x000000ff2d00728c */ /* 0x000fd8000bf05270 */
[----:B------:R-:W1:Y:S02]  /*11be0*/  LDTM.x2 R24, tmem[UR4] ;  /* 0x00000004001879ee */ /* 0x000e6400080c0000 */
[----:B-1----:R-:W-:Y:S05]  /*11bf0*/  BRA.U !UP0, `(.L_x_238) ;  /* 0x0000000108047547 */ /* 0x002fea000b800000 */
[----:B------:R-:W-:Y:S05]  /*11c00*/  BPT.TRAP 0x1 ;  /* 0x000000040000795c */ /* 0x000fea0000300000 */
.L_x_238:
[----:B------:R1:W-:Y:S01]  /*11c10*/  SYNCS.ARRIVE.TRANS64.RED.A1T0 RZ, [R0+URZ], RZ ;  /* 0x000000ff00ff79a7 */ /* 0x0003e200081004ff */
[----:B------:R-:W-:-:S09]  /*11c20*/  UISETP.NE.AND UP0, UPT, UR37, URZ, UPT ;  /* 0x000000ff2500728c */ /* 0x000fd2000bf05270 */
[----:B------:R-:W-:Y:S05]  /*11c30*/  BRA.U UP0, `(.L_x_239) ;  /* 0x0000000100047547 */ /* 0x000fea000b800000 */
[----:B------:R-:W-:Y:S05]  /*11c40*/  BPT.TRAP 0x1 ;  /* 0x000000040000795c */ /* 0x000fea0000300000 */
.L_x_239:
[----:B-1----:R-:W-:-:S04]  /*11c50*/  MOV R0, UR36 ;  /* 0x0000002400007c02 */ /* 0x002fc80008000f00 */
[----:B------:R-:W-:-:S04]  /*11c60*/  SHF.L.U32 R0, R0, 0x1f, RZ ;  /* 0x0000001f00007819 */ /* 0x000fc800000006ff */
[----:B------:R-:W1:Y:S02]  /*11c70*/  SYNCS.PHASECHK.TRANS64.TRYWAIT P0, [R59+URZ+0x58090], R0 ;  /* 0x058090003b0075a7 */ /* 0x000e6400080011ff */
[----:B-1----:R-:W-:Y:S05]  /*11c80*/  @!P0 BRA `(.L_x_240) ;  /* 0x0000013800008947 */ /* 0x002fea0003800000 */
.L_x_451:
[----:B------:R-:W-:-:S09]  /*11c90*/  UISETP.NE.AND UP0, UPT, UR37, URZ, UPT ;  /* 0x000000ff2500728c */ /* 0x000fd2000bf05270 */
[----:B------:R-:W-:Y:S05]  /*11ca0*/  BRA.U UP0, `(.L_x_241) ;  /* 0x0000000100047547 */ /* 0x000fea000b800000 */
[----:B------:R-:W-:Y:S05]  /*11cb0*/  BPT.TRAP 0x1 ;  /* 0x000000040000795c */ /* 0x000fea0000300000 */
.L_x_241:
[----:B----4-:R-:W-:Y:S01]  /*11cc0*/  SHF.L.U32 R3, R56, 0x1f, RZ ;  /* 0x0000001f38037819 */ /* 0x010fe200000006ff */
[----:B------:R1:W4:Y:S01]  /*11cd0*/  MUFU.RCP R0, R24 ;  /* 0x0000001800007308 */ /* 0x0003220000001000 */
[----:B------:R-:W-:Y:S02]  /*11ce0*/  BSSY B0, `(.L_x_242) ;  /* 0x0000003000007945 */ /* 0x000fe40003800000 */
[----:B------:R-:W5:Y:S02]  /*11cf0*/  SYNCS.PHASECHK.TRANS64.TRYWAIT P0, [R59+URZ+0x580c0], R3 ;  /* 0x0580c0033b0075a7 */ /* 0x000f6400080011ff */
[----:B-1--45:R-:W-:Y:S05]  /*11d00*/  @!P0 BRA `(.L_x_243) ;  /* 0x0000013400f48947 */ /* 0x032fea0003800000 */
.L_x_452:
[----:B------:R-:W-:Y:S05]  /*11d10*/  BSYNC B0 ;  /* 0x0000000000007941 */ /* 0x000fea0003800000 */
.L_x_242:
[----:B------:R-:W4:Y:S01]  /*11d20*/  LDCU UR4, c[0x0][0x708] ;  /* 0x0000e100ff0477ac */ /* 0x000f220008000800 */
[----:B-1----:R-:W-:Y:S01]  /*11d30*/  FFMA R3, -R24, R0, 1 ;  /* 0x3f80000018037423 */ /* 0x002fe20000000100 */
[----:B------:R-:W1:Y:S03]  /*11d40*/  LDC R32, c[0x0][0x708] ;  /* 0x0001c200ff207b82 */ /* 0x000e660000000800 */
[----:B------:R-:W-:Y:S01]  /*11d50*/  FFMA R3, R0, R3, R0 ;  /* 0x0000000300037223 */ /* 0x000fe20000000000 */
[----:B----4-:R-:W-:-:S03]  /*11d60*/  MOV R0, UR4 ;  /* 0x0000000400007c02 */ /* 0x010fc60008000f00 */
[----:B------:R-:W-:Y:S01]  /*11d70*/  FFMA R33, R3, UR4, RZ ;  /* 0x0000000403217c23 */ /* 0x000fe200080000ff */
[----:B------:R4:W5:Y:S03]  /*11d80*/  FCHK P0, R0, R24 ;  /* 0x0000001800007302 */ /* 0x0009660000000000 */
[----:B----4-:R-:W-:-:S04]  /*11d90*/  FFMA R0, -R24, R33, UR4 ;  /* 0x0000000418007e23 */ /* 0x010fc80008000121 */
[----:B------:R-:W-:Y:S01]  /*11da0*/  FFMA R33, R3, R0, R33 ;  /* 0x0000000003217223 */ /* 0x000fe20000000021 */
[----:B-1---5:R-:W-:Y:S06]  /*11db0*/  @!P0 BRA `(.L_x_244) ;  /* 0x00000000000c8947 */ /* 0x022fec0003800000 */
[----:B------:R-:W-:Y:S02]  /*11dc0*/  MOV R5, R24 ;  /* 0x0000001800057202 */ /* 0x000fe40000000f00 */
[----:B--2---:R-:W-:Y:S02]  /*11dd0*/  MOV R4, 0x11df0 ;  /* 0x00011df000047802 */ /* 0x004fe40000000f00 */
[----:B---3--:R-:W-:Y:S05]  /*11de0*/  CALL.REL.NOINC `($__internal_3_$__cuda_sm3x_div_rn_noftz_f32_slowpath) ;  /* 0x0000014000407944 */ /* 0x008fea0003c00000 */
.L_x_244:
[----:B------:R-:W1:Y:S01]  /*11df0*/  S2R R3, SR_SWINHI ;  /* 0x0000000000037919 */ /* 0x000e620000002f00 */
[----:B------:R-:W-:Y:S01]  /*11e00*/  LOP3.LUT R0, R28, 0x100, RZ, 0xfc, !PT ;  /* 0x000001001c007812 */ /* 0x000fe200078efcff */
[----:B------:R-:W-:Y:S05]  /*11e10*/  WARPSYNC.ALL ;  /* 0x0000000000007948 */ /* 0x000fea0003800000 */
[----:B------:R-:W-:Y:S01]  /*11e20*/  R2UR UR4, R0 ;  /* 0x00000000000472ca */ /* 0x000fe200000e0000 */
[C---:B------:R-:W-:Y:S01]  /*11e30*/  IMAD.SHL.U32 R0, R26.reuse, 0x100, RZ ;  /* 0x000001001a007824 */ /* 0x040fe200078e00ff */
[----:B------:R-:W-:Y:S01]  /*11e40*/  SHF.R.U32.HI R30, RZ, 0x5, R26 ;  /* 0x00000005ff1e7819 */ /* 0x000fe2000001161a */
[----:B------:R-:W-:Y:S01]  /*11e50*/  IMAD.SHL.U32 R27, R26, 0x40, RZ ;  /* 0x000000401a1b7824 */ /* 0x000fe200078e00ff */
[----:B------:R-:W-:-:S02]  /*11e60*/  SHF.R.U32.HI R29, RZ, 0x15, R28 ;  /* 0x00000015ff1d7819 */ /* 0x000fc4000001161c */
[----:B------:R-:W-:Y:S02]  /*11e70*/  LOP3.LUT R20, R0, 0x1800, RZ, 0xc0, !PT ;  /* 0x0000180000147812 */ /* 0x000fe400078ec0ff */
[----:B------:R-:W-:Y:S02]  /*11e80*/  LOP3.LUT R30, R30, 0x3, RZ, 0xc0, !PT ;  /* 0x000000031e1e7812 */ /* 0x000fe400078ec0ff */
[----:B------:R-:W-:-:S03]  /*11e90*/  LOP3.LUT R27, R20, 0x1c0, R27, 0xf8, !PT ;  /* 0x000001c0141b7812 */ /* 0x000fc600078ef81b */
[----:B--2---:R-:W2:Y:S01]  /*11ea0*/  LDTM.x16 R4, tmem[UR4] ;  /* 0x00000004000479ee */ /* 0x004ea20008240000 */
[----:B------:R-:W-:Y:S02]  /*11eb0*/  LOP3.LUT R27, R27, 0x6000, R0, 0xf8, !PT ;  /* 0x000060001b1b7812 */ /* 0x000fe400078ef800 */
[----:B------:R-:W-:Y:S02]  /*11ec0*/  MOV R36, R59 ;  /* 0x0000003b00247202 */ /* 0x000fe40000000f00 */
[----:B-1----:R-:W-:-:S03]  /*11ed0*/  MOV R37, R3 ;  /* 0x0000000300257202 */ /* 0x002fc60000000f00 */
[----:B------:R-:W-:-:S03]  /*11ee0*/  IMAD.WIDE.U32 R36, R27, 0x2, R36 ;  /* 0x000000021b247825 */ /* 0x000fc600078e0024 */
[C---:B------:R-:W-:Y:S02]  /*11ef0*/  IADD3 R0, P1, PT, R36.reuse, 0x38000, RZ ;  /* 0x0003800024007810 */ /* 0x040fe40007f3e0ff */
[----:B------:R-:W-:Y:S01]  /*11f00*/  IADD3 R3, P0, PT, R36, 0x38010, RZ ;  /* 0x0003801024037810 */ /* 0x000fe20007f1e0ff */
[C---:B--2---:R-:W-:Y:S02]  /*11f10*/  FMUL2 R6, R33.reuse.F32, R6.F32x2.HI_LO ;  /* 0x000000062106724a */ /* 0x044fe40000040000 */
[--C-:B------:R-:W-:Y:S02]  /*11f20*/  IMAD.X R39, RZ, RZ, R37.reuse, P1 ;  /* 0x000000ffff277224 */ /* 0x100fe400008e0625 */
[C---:B------:R-:W-:Y:S02]  /*11f30*/  FMUL2 R20, R33.reuse.F32, R8.F32x2.HI_LO ;  /* 0x000000082114724a */ /* 0x040fe40000040000 */
[----:B------:R-:W-:Y:S02]  /*11f40*/  IMAD.X R37, RZ, RZ, R37, P0 ;  /* 0x000000ffff257224 */ /* 0x000fe400000e0625 */
[----:B------:R-:W-:Y:S01]  /*11f50*/  FMUL2 R4, R33.F32, R4.F32x2.HI_LO ;  /* 0x000000042104724a */ /* 0x000fe20000040000 */
[----:B------:R-:W-:Y:S01]  /*11f60*/  F2FP.F16.F32.PACK_AB R9, R7, R6 ;  /* 0x000000060709723e */ /* 0x000fe200000000ff */
[C---:B------:R-:W-:Y:S01]  /*11f70*/  FMUL2 R34, R33.reuse.F32, R10.F32x2.HI_LO ;  /* 0x0000000a2122724a */ /* 0x040fe20000040000 */
[----:B------:R-:W-:Y:S01]  /*11f80*/  SHF.R.U64 R6, R0, 0x3, R39 ;  /* 0x0000000300067819 */ /* 0x000fe20000001227 */
[----:B------:R-:W-:Y:S01]  /*11f90*/  FMUL2 R12, R33.F32, R12.F32x2.HI_LO ;  /* 0x0000000c210c724a */ /* 0x000fe20000040000 */
[----:B------:R-:W-:Y:S01]  /*11fa0*/  SHF.R.U64 R7, R3, 0x3, R37 ;  /* 0x0000000303077819 */ /* 0x000fe20000001225 */
[----:B------:R-:W-:Y:S01]  /*11fb0*/  FMUL2 R14, R33.F32, R14.F32x2.HI_LO ;  /* 0x0000000e210e724a */ /* 0x000fe20000040000 */
[----:B------:R-:W-:Y:S01]  /*11fc0*/  F2FP.F16.F32.PACK_AB R8, R5, R4 ;  /* 0x000000040508723e */ /* 0x000fe200000000ff */
[----:B------:R-:W-:Y:S01]  /*11fd0*/  FMUL2 R16, R33.F32, R16.F32x2.HI_LO ;  /* 0x000000102110724a */ /* 0x000fe20000040000 */
[----:B------:R-:W-:Y:S01]  /*11fe0*/  F2FP.F16.F32.PACK_AB R10, R21, R20 ;  /* 0x00000014150a723e */ /* 0x000fe200000000ff */
[----:B------:R-:W-:Y:S01]  /*11ff0*/  FMUL2 R18, R33.F32, R18.F32x2.HI_LO ;  /* 0x000000122112724a */ /* 0x000fe20000040000 */
[----:B------:R-:W-:-:S02]  /*12000*/  F2FP.F16.F32.PACK_AB R11, R35, R34 ;  /* 0x00000022230b723e */ /* 0x000fc400000000ff */
[----:B------:R-:W-:Y:S02]  /*12010*/  LOP3.LUT R38, R0, 0x70, R6, 0x78, !PT ;  /* 0x0000007000267812 */ /* 0x000fe400078e7806 */
[----:B------:R-:W-:Y:S02]  /*12020*/  LOP3.LUT R36, R3, 0x70, R7, 0x78, !PT ;  /* 0x0000007003247812 */ /* 0x000fe400078e7807 */
[----:B------:R-:W-:Y:S01]  /*12030*/  F2FP.F16.F32.PACK_AB R4, R13, R12 ;  /* 0x0000000c0d04723e */ /* 0x000fe200000000ff */
[----:B------:R1:W-:Y:S01]  /*12040*/  ST.E.128 desc[UR40][R38.64], R8 ;  /* 0x0000000826007985 */ /* 0x0003e2000c101d28 */
[----:B------:R-:W-:Y:S02]  /*12050*/  F2FP.F16.F32.PACK_AB R5, R15, R14 ;  /* 0x0000000e0f05723e */ /* 0x000fe400000000ff */
[----:B------:R-:W-:Y:S02]  /*12060*/  F2FP.F16.F32.PACK_AB R6, R17, R16 ;  /* 0x000000101106723e */ /* 0x000fe400000000ff */
[----:B------:R-:W-:-:S02]  /*12070*/  F2FP.F16.F32.PACK_AB R7, R19, R18 ;  /* 0x000000121307723e */ /* 0x000fc400000000ff */
[----:B------:R-:W-:-:S03]  /*12080*/  ISETP.NE.AND P0, PT, R30, R29, PT ;  /* 0x0000001d1e00720c */ /* 0x000fc60003f05270 */
[----:B------:R1:W-:Y:S10]  /*12090*/  ST.E.128 desc[UR40][R36.64], R4 ;  /* 0x0000000424007985 */ /* 0x0003f4000c101d28 */
[----:B------:R-:W-:Y:S05]  /*120a0*/  @!P0 BRA `(.L_x_245) ;  /* 0x0000000000408947 */ /* 0x000fea0003800000 */
[----:B------:R-:W-:Y:S01]  /*120b0*/  MOV R14, 0x8 ;  /* 0x00000008000e7802 */ /* 0x000fe20000000f00 */
[----:B------:R-:W2:Y:S01]  /*120c0*/  LDCU.64 UR6, c[0x4][0xb0] ;  /* 0x01001600ff0677ac */ /* 0x000ea20008000a00 */
[----:B------:R-:W-:Y:S02]  /*120d0*/  HFMA2 R12, -RZ, RZ, 0, 5.9604644775390625e-08 ;  /* 0x00000001ff0c7431 */ /* 0x000fe400000001ff */
[----:B-1----:R-:W-:Y:S01]  /*120e0*/  IMAD.MOV.U32 R8, RZ, RZ, 0x192 ;  /* 0x00000192ff087424 */ /* 0x002fe200078e00ff */
[----:B------:R-:W1:Y:S01]  /*120f0*/  LDCU.64 UR4, c[0x4][0xb8] ;  /* 0x01001700ff0477ac */ /* 0x000e620008000a00 */
[----:B------:R-:W4:Y:S01]  /*12100*/  LDC.64 R14, c[0x4][R14] ;  /* 0x010000000e0e7b82 */ /* 0x000f220000000a00 */
[----:B------:R-:W-:Y:S01]  /*12110*/  IMAD.MOV.U32 R13, RZ, RZ, RZ ;  /* 0x000000ffff0d7224 */ /* 0x000fe200078e00ff */
[----:B------:R-:W5:Y:S01]  /*12120*/  LDCU.64 UR8, c[0x4][0x40] ;  /* 0x01000800ff0877ac */ /* 0x000f620008000a00 */
[----:B--2---:R-:W-:Y:S01]  /*12130*/  IMAD.U32 R4, RZ, RZ, UR6 ;  /* 0x00000006ff047e24 */ /* 0x004fe2000f8e00ff */
[----:B------:R-:W-:Y:S01]  /*12140*/  MOV R5, UR7 ;  /* 0x0000000700057c02 */ /* 0x000fe20008000f00 */
[----:B-1----:R-:W-:Y:S01]  /*12150*/  IMAD.U32 R6, RZ, RZ, UR4 ;  /* 0x00000004ff067e24 */ /* 0x002fe2000f8e00ff */
[----:B------:R-:W-:Y:S01]  /*12160*/  MOV R7, UR5 ;  /* 0x0000000500077c02 */ /* 0x000fe20008000f00 */
[----:B-----5:R-:W-:Y:S01]  /*12170*/  IMAD.U32 R10, RZ, RZ, UR8 ;  /* 0x00000008ff0a7e24 */ /* 0x020fe2000f8e00ff */
[----:B------:R-:W-:-:S02]  /*12180*/  MOV R11, UR9 ;  /* 0x00000009000b7c02 */ /* 0x000fc40008000f00 */
[----:B------:R-:W-:-:S07]  /*12190*/  LEPC R20, `(.L_x_245) ;  /* 0x000000001014794e */ /* 0x000fce0000000000 */
[----:B---34-:R-:W-:Y:S05]  /*121a0*/  CALL.ABS.NOINC R14 ;  /* 0x000000000e007343 */ /* 0x018fea0003c00000 */
.L_x_245:
[----:B------:R-:W-:Y:S01]  /*121b0*/  LOP3.LUT R0, R28, 0x110, RZ, 0xfc, !PT ;  /* 0x000001101c007812 */ /* 0x000fe200078efcff */
[----:B------:R-:W-:Y:S05]  /*121c0*/  WARPSYNC.ALL ;  /* 0x0000000000007948 */ /* 0x000fea0003800000 */
[----:B------:R-:W-:Y:S02]  /*121d0*/  R2UR UR4, R0 ;  /* 0x00000000000472ca */ /* 0x000fe400000e0000 */
[----:B------:R-:W2:Y:S11]  /*121e0*/  S2R R0, SR_SWINHI ;  /* 0x0000000000007919 */ /* 0x000eb60000002f00 */
[----:B-1----:R-:W1:Y:S01]  /*121f0*/  LDTM.x16 R4, tmem[UR4] ;  /* 0x00000004000479ee */ /* 0x002e620008240000 */
[----:B------:R-:W-:-:S02]  /*12200*/  MOV R36, R59 ;  /* 0x0000003b00247202 */ /* 0x000fc40000000f00 */
[----:B--2---:R-:W-:Y:S01]  /*12210*/  MOV R37, R0 ;  /* 0x0000000000257202 */ /* 0x004fe20000000f00 */
[----:B-1----:R-:W-:Y:S02]  /*12220*/  FMUL2 R6, R33.F32, R6.F32x2.HI_LO ;  /* 0x000000062106724a */ /* 0x002fe40000040000 */
[----:B------:R-:W-:-:S04]  /*12230*/  IMAD.WIDE.U32 R36, R27, 0x2, R36 ;  /* 0x000000021b247825 */ /* 0x000fc800078e0024 */
[C---:B------:R-:W-:Y:S02]  /*12240*/  FMUL2 R20, R33.reuse.F32, R8.F32x2.HI_LO ;  /* 0x000000082114724a */ /* 0x040fe40000040000 */
[----:B------:R-:W-:Y:S01]  /*12250*/  FMUL2 R4, R33.F32, R4.F32x2.HI_LO ;  /* 0x000000042104724a */ /* 0x000fe20000040000 */
[----:B------:R-:W-:Y:S01]  /*12260*/  F2FP.F16.F32.PACK_AB R9, R7, R6 ;  /* 0x000000060709723e */ /* 0x000fe200000000ff */
[C---:B------:R-:W-:Y:S01]  /*12270*/  FMUL2 R34, R33.reuse.F32, R10.F32x2.HI_LO ;  /* 0x0000000a2122724a */ /* 0x040fe20000040000 */
[C---:B------:R-:W-:Y:S01]  /*12280*/  IADD3 R0, P1, PT, R36.reuse, 0x38030, RZ ;  /* 0x0003803024007810 */ /* 0x040fe20007f3e0ff */
[C---:B------:R-:W-:Y:S01]  /*12290*/  FMUL2 R12, R33.reuse.F32, R12.F32x2.HI_LO ;  /* 0x0000000c210c724a */ /* 0x040fe20000040000 */
[----:B------:R-:W-:Y:S01]  /*122a0*/  IADD3 R3, P0, PT, R36, 0x38020, RZ ;  /* 0x0003802024037810 */ /* 0x000fe20007f1e0ff */
[----:B------:R-:W-:Y:S01]  /*122b0*/  FMUL2 R14, R33.F32, R14.F32x2.HI_LO ;  /* 0x0000000e210e724a */ /* 0x000fe20000040000 */
[----:B------:R-:W-:Y:S01]  /*122c0*/  F2FP.F16.F32.PACK_AB R8, R5, R4 ;  /* 0x000000040508723e */ /* 0x000fe200000000ff */
[----:B------:R-:W-:-:S02]  /*122d0*/  IMAD.X R39, RZ, RZ, R37, P1 ;  /* 0x000000ffff277224 */ /* 0x000fc400008e0625 */
[C---:B------:R-:W-:Y:S02]  /*122e0*/  FMUL2 R16, R33.reuse.F32, R16.F32x2.HI_LO ;  /* 0x000000102110724a */ /* 0x040fe40000040000 */
[----:B------:R-:W-:Y:S02]  /*122f0*/  IMAD.X R37, RZ, RZ, R37, P0 ;  /* 0x000000ffff257224 */ /* 0x000fe400000e0625 */
[----:B------:R-:W-:Y:S01]  /*12300*/  FMUL2 R18, R33.F32, R18.F32x2.HI_LO ;  /* 0x000000122112724a */ /* 0x000fe20000040000 */
[----:B------:R-:W-:Y:S02]  /*12310*/  F2FP.F16.F32.PACK_AB R10, R21, R20 ;  /* 0x00000014150a723e */ /* 0x000fe400000000ff */
[----:B------:R-:W-:Y:S02]  /*12320*/  SHF.R.U64 R7, R0, 0x3, R39 ;  /* 0x0000000300077819 */ /* 0x000fe40000001227 */
[----:B------:R-:W-:Y:S02]  /*12330*/  SHF.R.U64 R6, R3, 0x3, R37 ;  /* 0x0000000303067819 */ /* 0x000fe40000001225 */
        /* <DEDUP_REMOVED lines=27> */
.L_x_246:
        /* <DEDUP_REMOVED lines=52> */
.L_x_247:
        /* <DEDUP_REMOVED lines=52> */
.L_x_248:
        /* <DEDUP_REMOVED lines=52> */
.L_x_249:
        /* <DEDUP_REMOVED lines=52> */
.L_x_250:
        /* <DEDUP_REMOVED lines=52> */
.L_x_251:
        /* <DEDUP_REMOVED lines=52> */
.L_x_252:
[----:B------:R-:W2:Y:S01]  /*13870*/  S2R R0, SR_SWINHI ;  /* 0x0000000000007919 */ /* 0x000ea20000002f00 */
[----:B---3--:R-:W-:Y:S01]  /*13880*/  LOP3.LUT R41, R28, 0x180, RZ, 0xfc, !PT ;  /* 0x000001801c297812 */ /* 0x008fe200078efcff */
[----:B------:R-:W-:Y:S05]  /*13890*/  WARPSYNC.ALL ;  /* 0x0000000000007948 */ /* 0x000fea0003800000 */
[----:B------:R-:W-:-:S13]  /*138a0*/  R2UR UR4, R41 ;  /* 0x00000000290472ca */ /* 0x000fda00000e0000 */
[----:B-1----:R-:W1:Y:S01]  /*138b0*/  LDTM.x16 R4, tmem[UR4] ;  /* 0x00000004000479ee */ /* 0x002e620008240000 */
[----:B------:R-:W-:Y:S02]  /*138c0*/  MOV R36, R59 ;  /* 0x0000003b00247202 */ /* 0x000fe40000000f00 */
[----:B--2---:R-:W-:-:S03]  /*138d0*/  MOV R37, R0 ;  /* 0x0000000000257202 */ /* 0x004fc60000000f00 */
[----:B------:R-:W-:-:S03]  /*138e0*/  IMAD.WIDE.U32 R36, R27, 0x2, R36 ;  /* 0x000000021b247825 */ /* 0x000fc600078e0024 */
[C---:B------:R-:W-:Y:S02]  /*138f0*/  IADD3 R0, P1, PT, R36.reuse, 0x38810, RZ ;  /* 0x0003881024007810 */ /* 0x040fe40007f3e0ff */
[----:B------:R-:W-:Y:S01]  /*13900*/  IADD3 R3, P0, PT, R36, 0x38800, RZ ;  /* 0x0003880024037810 */ /* 0x000fe20007f1e0ff */
[C---:B-1----:R-:W-:Y:S02]  /*13910*/  FMUL2 R6, R33.reuse.F32, R6.F32x2.HI_LO ;  /* 0x000000062106724a */ /* 0x042fe40000040000 */
        /* <DEDUP_REMOVED lines=30> */
[----:B------:R-:W3:Y:S01]  /*13b00*/  LDC.64 R14, c[0x4][R14] ;  /* 0x010000000e0e7b82 */ /* 0x000ee20000000a00 */
[----:B------:R-:W-:Y:S01]  /*13b10*/  IMAD.MOV.U32 R13, RZ, RZ, RZ ;  /* 0x000000ffff0d7224 */ /* 0x000fe200078e00ff */
[----:B------:R-:W4:Y:S01]  /*13b20*/  LDCU.64 UR4, c[0x4][0x40] ;  /* 0x01000800ff0477ac */ /* 0x000f220008000a00 */
[----:B--2---:R-:W-:Y:S01]  /*13b30*/  IMAD.U32 R4, RZ, RZ, UR8 ;  /* 0x00000008ff047e24 */ /* 0x004fe2000f8e00ff */
[----:B------:R-:W-:Y:S01]  /*13b40*/  MOV R5, UR9 ;  /* 0x0000000900057c02 */ /* 0x000fe20008000f00 */
[----:B-1----:R-:W-:Y:S01]  /*13b50*/  IMAD.U32 R6, RZ, RZ, UR6 ;  /* 0x00000006ff067e24 */ /* 0x002fe2000f8e00ff */
[----:B------:R-:W-:Y:S01]  /*13b60*/  MOV R7, UR7 ;  /* 0x0000000700077c02 */ /* 0x000fe20008000f00 */
[----:B----4-:R-:W-:Y:S01]  /*13b70*/  IMAD.U32 R10, RZ, RZ, UR4 ;  /* 0x00000004ff0a7e24 */ /* 0x010fe2000f8e00ff */
[----:B------:R-:W-:-:S02]  /*13b80*/  MOV R11, UR5 ;  /* 0x00000005000b7c02 */ /* 0x000fc40008000f00 */
[----:B------:R-:W-:-:S07]  /*13b90*/  LEPC R20, `(.L_x_253) ;  /* 0x000000001014794e */ /* 0x000fce0000000000 */
[----:B---3--:R-:W-:Y:S05]  /*13ba0*/  CALL.ABS.NOINC R14 ;  /* 0x000000000e007343 */ /* 0x008fea0003c00000 */
.L_x_253:
[----:B------:R-:W2:Y:S01]  /*13bb0*/  S2R R0, SR_SWINHI ;  /* 0x0000000000007919 */ /* 0x000ea20000002f00 */
[----:B------:R-:W-:Y:S01]  /*13bc0*/  LOP3.LUT R40, R28, 0x190, RZ, 0xfc, !PT ;  /* 0x000001901c287812 */ /* 0x000fe200078efcff */
        /* <DEDUP_REMOVED lines=50> */
.L_x_254:
[----:B------:R-:W2:Y:S01]  /*13ef0*/  S2R R0, SR_SWINHI ;  /* 0x0000000000007919 */ /* 0x000ea20000002f00 */
[----:B-1----:R-:W-:Y:S01]  /*13f00*/  LOP3.LUT R39, R28, 0x1a0, RZ, 0xfc, !PT ;  /* 0x000001a01c277812 */ /* 0x002fe200078efcff */
[----:B------:R-:W-:Y:S05]  /*13f10*/  WARPSYNC.ALL ;  /* 0x0000000000007948 */ /* 0x000fea0003800000 */
[----:B------:R-:W-:-:S13]  /*13f20*/  R2UR UR4, R39 ;  /* 0x00000000270472ca */ /* 0x000fda00000e0000 */
[----:B------:R-:W1:Y:S01]  /*13f30*/  LDTM.x16 R4, tmem[UR4] ;  /* 0x00000004000479ee */ /* 0x000e620008240000 */
        /* <DEDUP_REMOVED lines=47> */
.L_x_255:
        /* <DEDUP_REMOVED lines=52> */
.L_x_256:
        /* <DEDUP_REMOVED lines=52> */
.L_x_257:
        /* <DEDUP_REMOVED lines=52> */
.L_x_258:
        /* <DEDUP_REMOVED lines=52> */
.L_x_259:
[----:B------:R-:W2:Y:S01]  /*14f30*/  S2R R0, SR_SWINHI ;  /* 0x0000000000007919 */ /* 0x000ea20000002f00 */
[----:B------:R-:W-:Y:S01]  /*14f40*/  LOP3.LUT R34, R28, 0x1f0, RZ, 0xfc, !PT ;  /* 0x000001f01c227812 */ /* 0x000fe200078efcff */
[----:B------:R-:W-:Y:S05]  /*14f50*/  WARPSYNC.ALL ;  /* 0x0000000000007948 */ /* 0x000fea0003800000 */
[----:B------:R-:W-:-:S13]  /*14f60*/  R2UR UR4, R34 ;  /* 0x00000000220472ca */ /* 0x000fda00000e0000 */
[----:B-1----:R-:W1:Y:S01]  /*14f70*/  LDTM.x16 R4, tmem[UR4] ;  /* 0x00000004000479ee */ /* 0x002e620008240000 */
[----:B------:R-:W3:Y:S01]  /*14f80*/  LDCU.64 UR4, c[0x0][0x880] ;  /* 0x00011000ff0477ac */ /* 0x000ee20008000a00 */
[----:B------:R-:W-:Y:S02]  /*14f90*/  MOV R44, R59 ;  /* 0x0000003b002c7202 */ /* 0x000fe40000000f00 */
[----:B--2---:R-:W-:-:S03]  /*14fa0*/  MOV R45, R0 ;  /* 0x00000000002d7202 */ /* 0x004fc60000000f00 */
[----:B------:R-:W-:Y:S01]  /*14fb0*/  IMAD.WIDE.U32 R44, R27, 0x2, R44 ;  /* 0x000000021b2c7825 */ /* 0x000fe200078e002c */
[----:B---3--:R-:W-:Y:S02]  /*14fc0*/  UISETP.NE.U32.AND UP0, UPT, UR4, URZ, UPT ;  /* 0x000000ff0400728c */ /* 0x008fe4000bf05070 */
[C---:B------:R-:W-:Y:S02]  /*14fd0*/  IADD3 R0, P1, PT, R44.reuse, 0x38c70, RZ ;  /* 0x00038c702c007810 */ /* 0x040fe40007f3e0ff */
[----:B------:R-:W-:Y:S01]  /*14fe0*/  UISETP.NE.AND.EX UP0, UPT, UR5, URZ, UPT, UP0 ;  /* 0x000000ff0500728c */ /* 0x000fe2000bf05300 */
[----:B------:R-:W-:Y:S01]  /*14ff0*/  IADD3 R3, P0, PT, R44, 0x38c60, RZ ;  /* 0x00038c602c037810 */ /* 0x000fe20007f1e0ff */
[C---:B-1----:R-:W-:Y:S02]  /*15000*/  FMUL2 R6, R33.reuse.F32, R6.F32x2.HI_LO ;  /* 0x000000062106724a */ /* 0x042fe40000040000 */
[----:B------:R-:W-:Y:S02]  /*15010*/  IMAD.X R47, RZ, RZ, R45, P1 ;  /* 0x000000ffff2f7224 */ /* 0x000fe400008e062d */
[----:B------:R-:W-:-:S02]  /*15020*/  FMUL2 R20, R33.F32, R8.F32x2.HI_LO ;  /* 0x000000082114724a */ /* 0x000fc40000040000 */
        /* <DEDUP_REMOVED lines=19> */
[----:B------:R-:W-:-:S05]  /*15160*/  F2FP.F16.F32.PACK_AB R7, R19, R18 ;  /* 0x000000121307723e */ /* 0x000fca00000000ff */
[----:B------:R1:W-:Y:S01]  /*15170*/  ST.E.128 desc[UR40][R46.64], R4 ;  /* 0x000000042e007985 */ /* 0x0003e2000c101d28 */
[----:B------:R-:W-:Y:S01]  /*15180*/  @!PT LDS RZ, [RZ] ;  /* 0x00000000fffff984 */ /* 0x000fe20000000800 */
[----:B------:R-:W-:Y:S01]  /*15190*/  @!PT LDS RZ, [RZ] ;  /* 0x00000000fffff984 */ /* 0x000fe20000000800 */
[----:B------:R-:W-:Y:S01]  /*151a0*/  @!PT LDS RZ, [RZ] ;  /* 0x00000000fffff984 */ /* 0x000fe20000000800 */
[----:B------:R-:W-:Y:S01]  /*151b0*/  @!PT LDS RZ, [RZ] ;  /* 0x00000000fffff984 */ /* 0x000fe20000000800 */
[----:B------:R2:W-:Y:S06]  /*151c0*/  MEMBAR.ALL.CTA ;  /* 0x0000000000007992 */ /* 0x0005ec0000008000 */
[----:B--2---:R-:W2:Y:S01]  /*151d0*/  FENCE.VIEW.ASYNC.S ;  /* 0x00000000000073c6 */ /* 0x004ea20000000000 */
[----:B------:R-:W-:Y:S05]  /*151e0*/  BRA.U !UP0, `(.L_x_260) ;  /* 0x0000000508387547 */ /* 0x000fea000b800000 */
[C---:B------:R-:W-:Y:S01]  /*151f0*/  FSETP.GEU.AND P0, PT, R24.reuse, 1.175494350822287508e-38, PT ;  /* 0x008000001800780b */ /* 0x040fe20003f0e000 */
[----:B------:R-:W3:Y:S01]  /*15200*/  LDC R3, c[0x0][0x904] ;  /* 0x00024100ff037b82 */ /* 0x000ee20000000800 */
[----:B------:R-:W-:Y:S01]  /*15210*/  MOV R0, 0x3e055027 ;  /* 0x3e05502700007802 */ /* 0x000fe20000000f00 */
[----:B------:R-:W4:Y:S01]  /*15220*/  LDCU.64 UR4, c[0x0][0x908] ;  /* 0x00012100ff0477ac */ /* 0x000f220008000a00 */
[----:B-1----:R-:W-:Y:S01]  /*15230*/  FSEL R7, RZ, -23, P0 ;  /* 0xc1b80000ff077808 */ /* 0x002fe20000000000 */
[----:B------:R-:W-:Y:S08]  /*15240*/  BSSY.RECONVERGENT B0, `(.L_x_260) ;  /* 0x0000048000007945 */ /* 0x000ff00003800200 */
[----:B------:R-:W-:-:S05]  /*15250*/  @!P0 FMUL R24, R24, 8388608 ;  /* 0x4b00000018188820 */ /* 0x000fca0000400000 */
[C---:B------:R-:W-:Y:S02]  /*15260*/  IADD3 R6, PT, PT, R24.reuse, -0x3f2aaaab, RZ ;  /* 0xc0d5555518067810 */ /* 0x040fe40007ffe0ff */
[----:B------:R-:W-:Y:S02]  /*15270*/  ISETP.GT.U32.AND P1, PT, R24, 0x7f7fffff, PT ;  /* 0x7f7fffff1800780c */ /* 0x000fe40003f24070 */
[----:B------:R-:W-:Y:S02]  /*15280*/  LOP3.LUT R6, R6, 0xff800000, RZ, 0xc0, !PT ;  /* 0xff80000006067812 */ /* 0x000fe400078ec0ff */
[----:B---3--:R-:W-:Y:S02]  /*15290*/  ISETP.NE.AND P0, PT, R3, 0x1, PT ;  /* 0x000000010300780c */ /* 0x008fe40003f05270 */
[-C--:B------:R-:W-:Y:S02]  /*152a0*/  IADD3 R5, PT, PT, R24, -R6.reuse, RZ ;  /* 0x8000000618057210 */ /* 0x080fe40007ffe0ff */
[----:B------:R-:W-:-:S03]  /*152b0*/  I2FP.F32.S32 R6, R6 ;  /* 0x0000000600067245 */ /* 0x000fc60000201400 */
[----:B------:R-:W-:Y:S02]  /*152c0*/  FADD R5, R5, -1 ;  /* 0xbf80000005057421 */ /* 0x000fe40000000000 */
[----:B------:R-:W-:Y:S02]  /*152d0*/  FFMA R6, R6, 1.1920928955078125e-07, R7 ;  /* 0x3400000006067823 */ /* 0x000fe40000000007 */
[----:B------:R-:W-:-:S04]  /*152e0*/  FFMA R0, R5, -R0, 0.14084610342979431152 ;  /* 0x3e1039f605007423 */ /* 0x000fc80000000800 */
[----:B------:R-:W-:Y:S01]  /*152f0*/  FFMA R4, R5, R0, -0.12148627638816833496 ;  /* 0xbdf8cdcc05047423 */ /* 0x000fe20000000000 */
[----:B----4-:R-:W-:Y:S01]  /*15300*/  IMAD.HI.U32 R0, R57, UR4, RZ ;  /* 0x0000000439007c27 */ /* 0x010fe2000f8e00ff */
[----:B------:R-:W1:Y:S03]  /*15310*/  LDCU UR4, c[0x0][0x380] ;  /* 0x00007000ff0477ac */ /* 0x000e660008000800 */
[C---:B------:R-:W-:Y:S01]  /*15320*/  FFMA R4, R5.reuse, R4, 0.13980610668659210205 ;  /* 0x3e0f295505047423 */ /* 0x040fe20000000004 */
[----:B------:R-:W-:Y:S01]  /*15330*/  SHF.R.U32.HI R0, RZ, UR5, R0 ;  /* 0x00000005ff007c19 */ /* 0x000fe20008011600 */
[----:B------:R-:W3:Y:S02]  /*15340*/  LDCU UR5, c[0x0][0x700] ;  /* 0x0000e000ff0577ac */ /* 0x000ee40008000800 */
[----:B------:R-:W-:Y:S01]  /*15350*/  FFMA R4, R5, R4, -0.16684235632419586182 ;  /* 0xbe2ad8b905047423 */ /* 0x000fe20000000004 */
[----:B------:R-:W-:-:S03]  /*15360*/  SEL R0, R57, R0, !P0 ;  /* 0x0000000039007207 */ /* 0x000fc60004000000 */
[----:B------:R-:W-:Y:S01]  /*15370*/  FFMA R4, R5, R4, 0.20012299716472625732 ;  /* 0x3e4ced0b05047423 */ /* 0x000fe20000000004 */
[----:B------:R-:W-:-:S03]  /*15380*/  IADD3 R0, PT, PT, -R0, RZ, RZ ;  /* 0x000000ff00007210 */ /* 0x000fc60007ffe1ff */
[----:B------:R-:W-:Y:S02]  /*15390*/  FFMA R4, R5, R4, -0.24999669194221496582 ;  /* 0xbe7fff2205047423 */ /* 0x000fe40000000004 */
[----:B------:R-:W-:Y:S02]  /*153a0*/  IMAD R0, R3, R0, R57 ;  /* 0x0000000003007224 */ /* 0x000fe400078e0239 */
[----:B------:R-:W-:Y:S01]  /*153b0*/  FFMA R4, R5, R4, 0.33333182334899902344 ;  /* 0x3eaaaa7805047423 */ /* 0x000fe20000000004 */
[----:B------:R-:W-:-:S03]  /*153c0*/  LOP3.LUT R3, R26, 0x7f, RZ, 0xc0, !PT ;  /* 0x0000007f1a037812 */ /* 0x000fc600078ec0ff */
[----:B------:R-:W-:Y:S01]  /*153d0*/  FFMA R4, R5, R4, -0.5 ;  /* 0xbf00000005047423 */ /* 0x000fe20000000004 */
[----:B------:R-:W-:-:S03]  /*153e0*/  LEA R0, R0, R3, 0x8 ;  /* 0x0000000300007211 */ /* 0x000fc600078e40ff */
[----:B------:R-:W-:Y:S01]  /*153f0*/  FMUL R4, R5, R4 ;  /* 0x0000000405047220 */ /* 0x000fe20000400000 */
[----:B-1----:R-:W-:-:S03]  /*15400*/  ISETP.GE.AND P0, PT, R0, UR4, PT ;  /* 0x0000000400007c0c */ /* 0x002fc6000bf06270 */
[----:B------:R-:W-:Y:S01]  /*15410*/  FFMA R4, R5, R4, R5 ;  /* 0x0000000405047223 */ /* 0x000fe20000000005 */
[----:B------:R-:W-:-:S03]  /*15420*/  MOV R5, 0x7f800000 ;  /* 0x7f80000000057802 */ /* 0x000fc60000000f00 */
[----:B------:R-:W-:Y:S02]  /*15430*/  FFMA R4, R6, 0.69314718246459960938, R4 ;  /* 0x3f31721806047823 */ /* 0x000fe40000000004 */
[C---:B------:R-:W-:Y:S01]  /*15440*/  @P1 FFMA R4, R24.reuse, R5, +INF ;  /* 0x7f80000018041423 */ /* 0x040fe20000000005 */
[----:B------:R-:W-:-:S04]  /*15450*/  FSETP.NEU.AND P1, PT, R24, RZ, PT ;  /* 0x000000ff1800720b */ /* 0x000fc80003f2d000 */
[----:B------:R-:W-:-:S05]  /*15460*/  FSEL R4, R4, -INF , P1 ;  /* 0xff80000004047808 */ /* 0x000fca0000800000 */
[----:B---3--:R-:W-:Y:S01]  /*15470*/  FFMA R25, R25, UR5, R4 ;  /* 0x0000000519197c23 */ /* 0x008fe20008000004 */
[----:B------:R-:W-:Y:S06]  /*15480*/  @P0 BRA `(.L_x_261) ;  /* 0x00000000008c0947 */ /* 0x000fec0003800000 */
[----:B------:R-:W1:Y:S01]  /*15490*/  LDC R6, c[0x0][0x38c] ;  /* 0x0000e300ff067b82 */ /* 0x000e620000000800 */
[----:B------:R-:W3:Y:S01]  /*154a0*/  LDCU UR6, c[0x0][0x890] ;  /* 0x00011200ff0677ac */ /* 0x000ee20008000800 */
[----:B------:R-:W4:Y:S01]  /*154b0*/  LDCU.64 UR4, c[0x0][0x888] ;  /* 0x00011100ff0477ac */ /* 0x000f220008000a00 */
[----:B-1----:R-:W-:-:S04]  /*154c0*/  IABS R5, R6 ;  /* 0x0000000600057213 */ /* 0x002fc80000000000 */
[----:B------:R-:W1:Y:S08]  /*154d0*/  I2F.RP R8, R5 ;  /* 0x0000000500087306 */ /* 0x000e700000209400 */
[----:B-1----:R-:W1:Y:S02]  /*154e0*/  MUFU.RCP R8, R8 ;  /* 0x0000000800087308 */ /* 0x002e640000001000 */
[----:B-1----:R-:W-:-:S06]  /*154f0*/  IADD3 R8, PT, PT, R8, 0xffffffe, RZ ;  /* 0x0ffffffe08087810 */ /* 0x002fcc0007ffe0ff */
[----:B------:R1:W5:Y:S02]  /*15500*/  F2I.FTZ.U32.TRUNC.NTZ R9, R8 ;  /* 0x0000000800097305 */ /* 0x000364000021f000 */
[----:B-1----:R-:W-:Y:S02]  /*15510*/  HFMA2 R8, -RZ, RZ, 0, 0 ;  /* 0x00000000ff087431 */ /* 0x002fe400000001ff */
[----:B-----5:R-:W-:-:S04]  /*15520*/  IMAD.MOV R3, RZ, RZ, -R9 ;  /* 0x000000ffff037224 */ /* 0x020fc800078e0a09 */
[----:B------:R-:W-:Y:S01]  /*15530*/  IMAD R4, R3, R5, RZ ;  /* 0x0000000503047224 */ /* 0x000fe200078e02ff */
[----:B------:R-:W-:-:S03]  /*15540*/  IABS R3, R2 ;  /* 0x0000000200037213 */ /* 0x000fc60000000000 */
[----:B------:R-:W-:Y:S02]  /*15550*/  IMAD.HI.U32 R4, R9, R4, R8 ;  /* 0x0000000409047227 */ /* 0x000fe400078e0008 */
[----:B------:R-:W1:Y:S02]  /*15560*/  LDC.64 R8, c[0x0][0x880] ;  /* 0x00022000ff087b82 */ /* 0x000e640000000a00 */
[----:B------:R-:W-:-:S04]  /*15570*/  IMAD.MOV.U32 R7, RZ, RZ, R3 ;  /* 0x000000ffff077224 */ /* 0x000fc800078e0003 */
[----:B------:R-:W-:-:S05]  /*15580*/  IMAD.HI.U32 R4, R4, R7, RZ ;  /* 0x0000000704047227 */ /* 0x000fca00078e00ff */
[----:B------:R-:W-:-:S05]  /*15590*/  IADD3 R3, PT, PT, -R4, RZ, RZ ;  /* 0x000000ff04037210 */ /* 0x000fca0007ffe1ff */
[----:B------:R-:W-:-:S05]  /*155a0*/  IMAD R3, R5, R3, R7 ;  /* 0x0000000305037224 */ /* 0x000fca00078e0207 */
[----:B------:R-:W-:-:S13]  /*155b0*/  ISETP.GT.U32.AND P0, PT, R5, R3, PT ;  /* 0x000000030500720c */ /* 0x000fda0003f04070 */
[----:B------:R-:W-:Y:S01]  /*155c0*/  @!P0 IMAD.IADD R3, R3, 0x1, -R5 ;  /* 0x0000000103038824 */ /* 0x000fe200078e0a05 */
[----:B------:R-:W-:Y:S02]  /*155d0*/  @!P0 IADD3 R4, PT, PT, R4, 0x1, RZ ;  /* 0x0000000104048810 */ /* 0x000fe40007ffe0ff */
[----:B------:R-:W-:Y:S02]  /*155e0*/  ISETP.NE.AND P0, PT, R6, RZ, PT ;  /* 0x000000ff0600720c */ /* 0x000fe40003f05270 */
[----:B------:R-:W-:Y:S02]  /*155f0*/  ISETP.GE.U32.AND P2, PT, R3, R5, PT ;  /* 0x000000050300720c */ /* 0x000fe40003f46070 */
[----:B------:R-:W-:-:S04]  /*15600*/  LOP3.LUT R3, R2, R6, RZ, 0x3c, !PT ;  /* 0x0000000602037212 */ /* 0x000fc800078e3cff */
[----:B------:R-:W-:Y:S01]  /*15610*/  ISETP.GE.AND P1, PT, R3, RZ, PT ;  /* 0x000000ff0300720c */ /* 0x000fe20003f26270 */
[----:B---3--:R-:W-:-:S06]  /*15620*/  IMAD R3, R22, UR6, R0 ;  /* 0x0000000616037c24 */ /* 0x008fcc000f8e0200 */
[----:B------:R-:W-:-:S06]  /*15630*/  @P2 VIADD R4, R4, 0x1 ;  /* 0x0000000104042836 */ /* 0x000fcc0000000000 */
[----:B------:R-:W-:Y:S02]  /*15640*/  @!P1 IADD3 R4, PT, PT, -R4, RZ, RZ ;  /* 0x000000ff04049210 */ /* 0x000fe40007ffe1ff */
[----:B------:R-:W-:-:S04]  /*15650*/  @!P0 LOP3.LUT R4, RZ, R6, RZ, 0x33, !PT ;  /* 0x00000006ff048212 */ /* 0x000fc800078e33ff */
[C---:B------:R-:W-:Y:S01]  /*15660*/  IADD3 R0, PT, PT, -R4.reuse, RZ, RZ ;  /* 0x000000ff04007210 */ /* 0x040fe20007ffe1ff */
[----:B----4-:R-:W-:-:S04]  /*15670*/  IMAD R3, R4, UR5, R3 ;  /* 0x0000000504037c24 */ /* 0x010fc8000f8e0203 */
[----:B------:R-:W-:-:S04]  /*15680*/  IMAD R0, R6, R0, R2 ;  /* 0x0000000006007224 */ /* 0x000fc800078e0202 */
[----:B------:R-:W-:-:S04]  /*15690*/  IMAD R0, R0, UR4, R3 ;  /* 0x0000000400007c24 */ /* 0x000fc8000f8e0203 */
[----:B-1----:R-:W-:-:S05]  /*156a0*/  IMAD.WIDE R8, R0, 0x4, R8 ;  /* 0x0000000400087825 */ /* 0x002fca00078e0208 */
[----:B------:R1:W-:Y:S02]  /*156b0*/  STG.E desc[UR40][R8.64], R25 ;  /* 0x0000001908007986 */ /* 0x0003e4000c101928 */
.L_x_261:
[----:B------:R-:W-:Y:S05]  /*156c0*/  BSYNC.RECONVERGENT B0 ;  /* 0x0000000000007941 */ /* 0x000fea0003800200 */
.L_x_260:
[----:B------:R-:W-:Y:S01]  /*156d0*/  UISETP.NE.AND UP0, UPT, UR37, URZ, UPT ;  /* 0x000000ff2500728c */ /* 0x000fe2000bf05270 */
[----:B------:R-:W-:-:S08]  /*156e0*/  NOP ;  /* 0x0000000000007918 */ /* 0x000fd00000000000 */
[----:B------:R-:W-:Y:S05]  /*156f0*/  BRA.U UP0, `(.L_x_262) ;  /* 0x0000000100087547 */ /* 0x000fea000b800000 */
[----:B------:R-:W-:Y:S05]  /*15700*/  BPT.TRAP 0x1 ;  /* 0x000000040000795c */ /* 0x000fea0000300000 */
[----:B------:R-:W-:Y:S05]  /*15710*/  BPT.TRAP 0x1 ;  /* 0x000000040000795c */ /* 0x000fea0000300000 */
.L_x_262:
[----:B------:R-:W-:Y:S01]  /*15720*/  IADD3 R0, PT, PT, R59, 0x580a0, RZ ;  /* 0x000580a03b007810 */ /* 0x000fe20007ffe0ff */
[----:B------:R-:W-:-:S03]  /*15730*/  UISETP.NE.AND UP0, UPT, UR37, URZ, UPT ;  /* 0x000000ff2500728c */ /* 0x000fc6000bf05270 */
[----:B------:R-:W-:-:S04]  /*15740*/  PRMT R0, R60, 0x654, R0 ;  /* 0x000006543c007816 */ /* 0x000fc80000000000 */
[----:B--2---:R2:W-:Y:S02]  /*15750*/  SYNCS.ARRIVE.TRANS64.RED.A1T0 RZ, [R0+URZ], RZ ;  /* 0x000000ff00ff79a7 */ /* 0x0045e400081004ff */
[----:B------:R-:W-:Y:S05]  /*15760*/  BRA.U UP0, `(.L_x_263) ;  /* 0x0000000100047547 */ /* 0x000fea000b800000 */
[----:B------:R-:W-:Y:S05]  /*15770*/  BPT.TRAP 0x1 ;  /* 0x000000040000795c */ /* 0x000fea0000300000 */
.L_x_263:
[----:B------:R3:W-:Y:S01]  /*15780*/  SYNCS.ARRIVE.TRANS64.A1T0 RZ, [R59+URZ+0x580b0], RZ ;  /* 0x0580b0ff3bff79a7 */ /* 0x0007e200081000ff */
[----:B------:R-:W-:-:S09]  /*15790*/  UISETP.NE.AND UP0, UPT, UR44, URZ, UPT ;  /* 0x000000ff2c00728c */ /* 0x000fd2000bf05270 */
[----:B------:R-:W-:Y:S05]  /*157a0*/  BRA.U !UP0, `(.L_x_264) ;  /* 0x0000000108047547 */ /* 0x000fea000b800000 */
[----:B------:R-:W-:Y:S05]  /*157b0*/  BPT.TRAP 0x1 ;  /* 0x000000040000795c */ /* 0x000fea0000300000 */
.L_x_264:
[----:B------:R-:W-:Y:S01]  /*157c0*/  ULOP3.LUT UR4, UR38, 0x1, URZ, 0x3c, !UPT ;  /* 0x0000000126047892 */ /* 0x000fe2000f8e3cff */
[----:B--2---:R-:W-:-:S05]  /*157d0*/  LOP3.LUT R0, R28, 0x80, RZ, 0xfc, !PT ;  /* 0x000000801c007812 */ /* 0x004fca00078efcff */
[----:B------:R-:W-:-:S05]  /*157e0*/  IMAD.U32 R3, RZ, RZ, UR4 ;  /* 0x00000004ff037e24 */ /* 0x000fca000f8e00ff */
[----:B------:R-:W-:-:S04]  /*157f0*/  SHF.L.U32 R3, R3, 0x1f, RZ ;  /* 0x0000001f03037819 */ /* 0x000fc800000006ff */
[----:B------:R-:W2:Y:S02]  /*15800*/  SYNCS.PHASECHK.TRANS64.TRYWAIT P0, [R59+URZ+0x58080], R3 ;  /* 0x058080033b0075a7 */ /* 0x000ea400080011ff */
[----:B--2---:R-:W-:Y:S05]  /*15810*/  @!P0 BRA `(.L_x_265) ;  /* 0x000000fc00448947 */ /* 0x004fea0003800000 */
.L_x_453:
[----:B------:R-:W-:Y:S01]  /*15820*/  R2UR UR4, R0 ;  /* 0x00000000000472ca */ /* 0x000fe200000e0000 */
[----:B------:R-:W-:-:S12]  /*15830*/  UISETP.NE.AND UP0, UPT, UR44, URZ, UPT ;  /* 0x000000ff2c00728c */ /* 0x000fd8000bf05270 */
[----:B-1----:R-:W1:Y:S02]  /*15840*/  LDTM.x2 R24, tmem[UR4] ;  /* 0x00000004001879ee */ /* 0x002e6400080c0000 */
[----:B-1----:R-:W-:Y:S05]  /*15850*/  BRA.U !UP0, `(.L_x_266) ;  /* 0x0000000108047547 */ /* 0x002fea000b800000 */
[----:B------:R-:W-:Y:S05]  /*15860*/  BPT.TRAP 0x1 ;  /* 0x000000040000795c */ /* 0x000fea0000300000 */
.L_x_266:
[----:B------:R-:W-:Y:S01]  /*15870*/  PRMT R31, R60, 0x654, R31 ;  /* 0x000006543c1f7816 */ /* 0x000fe2000000001f */
[----:B------:R-:W-:-:S03]  /*15880*/  UISETP.NE.AND UP0, UPT, UR37, URZ, UPT ;  /* 0x000000ff2500728c */ /* 0x000fc6000bf05270 */
[----:B------:R1:W-:Y:S06]  /*15890*/  SYNCS.ARRIVE.TRANS64.RED.A1T0 RZ, [R31+URZ], RZ ;  /* 0x000000ff1fff79a7 */ /* 0x0003ec00081004ff */
[----:B------:R-:W-:Y:S05]  /*158a0*/  BRA.U UP0, `(.L_x_267) ;  /* 0x0000000100047547 */ /* 0x000fea000b800000 */
[----:B------:R-:W-:Y:S05]  /*158b0*/  BPT.TRAP 0x1 ;  /* 0x000000040000795c */ /* 0x000fea0000300000 */
.L_x_267:
[----:B------:R-:W-:-:S04]  /*158c0*/  MOV R0, UR36 ;  /* 0x0000002400007c02 */ /* 0x000fc80008000f00 */
[----:B------:R-:W-:-:S04]  /*158d0*/  SHF.L.U32 R0, R0, 0x1f, RZ ;  /* 0x0000001f00007819 */ /* 0x000fc800000006ff */
[----:B------:R-:W4:Y:S02]  /*158e0*/  SYNCS.PHASECHK.TRANS64.TRYWAIT P0, [R59+URZ+0x58098], R0 ;  /* 0x058098003b0075a7 */ /* 0x000f2400080011ff */
[----:B----4-:R-:W-:Y:S05]  /*158f0*/  @!P0 BRA `(.L_x_268) ;  /* 0x000000fc00208947 */ /* 0x010fea0003800000 */
.L_x_454:
[----:B------:R-:W-:-:S09]  /*15900*/  UISETP.NE.AND UP0, UPT, UR37, URZ, UPT ;  /* 0x000000ff2500728c */ /* 0x000fd2000bf05270 */
[----:B------:R-:W-:Y:S05]  /*15910*/  BRA.U UP0, `(.L_x_269) ;  /* 0x0000000100047547 */ /* 0x000fea000b800000 */
[----:B------:R-:W-:Y:S05]  /*15920*/  BPT.TRAP 0x1 ;  /* 0x000000040000795c */ /* 0x000fea0000300000 */
.L_x_269:
[----:B----4-:R-:W-:Y:S01]  /*15930*/  SHF.L.U32 R0, R56, 0x1f, RZ ;  /* 0x0000001f38007819 */ /* 0x010fe200000006ff */
[----:B--2---:R2:W4:Y:S01]  /*15940*/  MUFU.RCP R3, R24 ;  /* 0x0000001800037308 */ /* 0x0045220000001000 */
[----:B------:R-:W-:Y:S02]  /*15950*/  BSSY B0, `(.L_x_270) ;  /* 0x0000003000007945 */ /* 0x000fe40003800000 */
[----:B------:R-:W5:Y:S02]  /*15960*/  SYNCS.PHASECHK.TRANS64.TRYWAIT P0, [R59+URZ+0x580c8], R0 ;  /* 0x0580c8003b0075a7 */ /* 0x000f6400080011ff */
[----:B--2-45:R-:W-:Y:S05]  /*15970*/  @!P0 BRA `(.L_x_271) ;  /* 0x000000fc00148947 */ /* 0x034fea0003800000 */
.L_x_455:
[----:B------:R-:W-:Y:S05]  /*15980*/  BSYNC B0 ;  /* 0x0000000000007941 */ /* 0x000fea0003800000 */
.L_x_270:
[----:B------:R-:W4:Y:S01]  /*15990*/  LDCU UR4, c[0x0][0x708] ;  /* 0x0000e100ff0477ac */ /* 0x000f220008000800 */
[----:B--2---:R-:W-:-:S04]  /*159a0*/  FFMA R0, -R24, R3, 1 ;  /* 0x3f80000018007423 */ /* 0x004fc80000000103 */
[----:B------:R-:W-:Y:S01]  /*159b0*/  FFMA R3, R3, R0, R3 ;  /* 0x0000000003037223 */ /* 0x000fe20000000003 */
[----:B----4-:R-:W-:-:S03]  /*159c0*/  MOV R0, UR4 ;  /* 0x0000000400007c02 */ /* 0x010fc60008000f00 */
[----:B-1----:R-:W-:Y:S01]  /*159d0*/  FFMA R31, R3, UR4, RZ ;  /* 0x00000004031f7c23 */ /* 0x002fe200080000ff */
[----:B------:R1:W2:Y:S03]  /*159e0*/  FCHK P0, R0, R24 ;  /* 0x0000001800007302 */ /* 0x0002a60000000000 */
[----:B-1----:R-:W-:-:S04]  /*159f0*/  FFMA R0, -R24, R31, UR4 ;  /* 0x0000000418007e23 */ /* 0x002fc8000800011f */
[----:B------:R-:W-:Y:S01]  /*15a00*/  FFMA R31, R3, R0, R31 ;  /* 0x00000000031f7223 */ /* 0x000fe2000000001f */
[----:B--2---:R-:W-:Y:S06]  /*15a10*/  @!P0 BRA `(.L_x_272) ;  /* 0x0000000000108947 */ /* 0x004fec0003800000 */
[----:B------:R-:W-:Y:S02]  /*15a20*/  MOV R5, R24 ;  /* 0x0000001800057202 */ /* 0x000fe40000000f00 */
[----:B------:R-:W-:Y:S02]  /*15a30*/  MOV R4, 0x15a50 ;  /* 0x00015a5000047802 */ /* 0x000fe40000000f00 */
[----:B---3--:R-:W-:Y:S05]  /*15a40*/  CALL.REL.NOINC `($__internal_3_$__cuda_sm3x_div_rn_noftz_f32_slowpath) ;  /* 0x0000010400287944 */ /* 0x008fea0003c00000 */
[----:B------:R-:W-:-:S07]  /*15a50*/  MOV R31, R33 ;  /* 0x00000021001f7202 */ /* 0x000fce0000000f00 */
.L_x_272:
[----:B------:R-:W1:Y:S01]  /*15a60*/  S2R R0, SR_SWINHI ;  /* 0x0000000000007919 */ /* 0x000e620000002f00 */
[----:B------:R-:W-:Y:S05]  /*15a70*/  WARPSYNC.ALL ;  /* 0x0000000000007948 */ /* 0x000fea0003800000 */
[----:B------:R-:W-:-:S13]  /*15a80*/  R2UR UR4, R41 ;  /* 0x00000000290472ca */ /* 0x000fda00000e0000 */
[----:B------:R-:W2:Y:S01]  /*15a90*/  LDTM.x16 R4, tmem[UR4] ;  /* 0x00000004000479ee */ /* 0x000ea20008240000 */
[----:B------:R-:W-:Y:S02]  /*15aa0*/  MOV R42, R59 ;  /* 0x0000003b002a7202 */ /* 0x000fe40000000f00 */
[----:B-1----:R-:W-:-:S03]  /*15ab0*/  MOV R43, R0 ;  /* 0x00000000002b7202 */ /* 0x002fc60000000f00 */
[----:B------:R-:W-:-:S03]  /*15ac0*/  IMAD.WIDE.U32 R42, R27, 0x2, R42 ;  /* 0x000000021b2a7825 */ /* 0x000fc600078e002a */
[C---:B------:R-:W-:Y:S01]  /*15ad0*/  IADD3 R0, P1, PT, R42.reuse, 0x48010, RZ ;  /* 0x000480102a007810 */ /* 0x040fe20007f3e0ff */
[C---:B--2---:R-:W-:Y:S01]  /*15ae0*/  FMUL2 R6, R31.reuse.F32, R6.F32x2.HI_LO ;  /* 0x000000061f06724a */ /* 0x044fe20000040000 */
[----:B------:R-:W-:Y:S01]  /*15af0*/  IADD3 R3, P0, PT, R42, 0x48000, RZ ;  /* 0x000480002a037810 */ /* 0x000fe20007f1e0ff */
[C---:B------:R-:W-:Y:S02]  /*15b00*/  FMUL2 R20, R31.reuse.F32, R8.F32x2.HI_LO ;  /* 0x000000081f14724a */ /* 0x040fe40000040000 */
        /* <DEDUP_REMOVED lines=12> */
[----:B------:R-:W-:-:S02]  /*15bd0*/  F2FP.F16.F32.PACK_AB R10, R21, R20 ;  /* 0x00000014150a723e */ /* 0x000fc400000000ff */
[----:B------:R-:W-:Y:S02]  /*15be0*/  F2FP.F16.F32.PACK_AB R11, R33, R32 ;  /* 0x00000020210b723e */ /* 0x000fe400000000ff */
[----:B------:R-:W-:Y:S02]  /*15bf0*/  LOP3.LUT R42, R3, 0x70, R6, 0x78, !PT ;  /* 0x00000070032a7812 */ /* 0x000fe400078e7806 */
[----:B------:R-:W-:Y:S02]  /*15c00*/  LOP3.LUT R44, R0, 0x70, R7, 0x78, !PT ;  /* 0x00000070002c7812 */ /* 0x000fe400078e7807 */
[----:B------:R-:W-:Y:S01]  /*15c10*/  F2FP.F16.F32.PACK_AB R4, R13, R12 ;  /* 0x0000000c0d04723e */ /* 0x000fe200000000ff */
[----:B------:R1:W-:Y:S01]  /*15c20*/  ST.E.128 desc[UR40][R42.64], R8 ;  /* 0x000000082a007985 */ /* 0x0003e2000c101d28 */
[----:B------:R-:W-:Y:S02]  /*15c30*/  F2FP.F16.F32.PACK_AB R5, R15, R14 ;  /* 0x0000000e0f05723e */ /* 0x000fe400000000ff */
[----:B------:R-:W-:-:S02]  /*15c40*/  F2FP.F16.F32.PACK_AB R6, R17, R16 ;  /* 0x000000101106723e */ /* 0x000fc400000000ff */
[----:B------:R-:W-:Y:S02]  /*15c50*/  F2FP.F16.F32.PACK_AB R7, R19, R18 ;  /* 0x000000121307723e */ /* 0x000fe400000000ff */
        /* <DEDUP_REMOVED lines=19> */
.L_x_273:
[----:B------:R-:W2:Y:S01]  /*15d90*/  S2R R0, SR_SWINHI ;  /* 0x0000000000007919 */ /* 0x000ea20000002f00 */
[----:B------:R-:W-:Y:S05]  /*15da0*/  WARPSYNC.ALL ;  /* 0x0000000000007948 */ /* 0x000fea0003800000 */
[----:B------:R-:W-:-:S13]  /*15db0*/  R2UR UR4, R40 ;  /* 0x00000000280472ca */ /* 0x000fda00000e0000 */
[----:B-1----:R-:W1:Y:S01]  /*15dc0*/  LDTM.x16 R4, tmem[UR4] ;  /* 0x00000004000479ee */ /* 0x002e620008240000 */
[----:B------:R-:W-:Y:S02]  /*15dd0*/  MOV R40, R59 ;  /* 0x0000003b00287202 */ /* 0x000fe40000000f00 */
[----:B--2---:R-:W-:-:S03]  /*15de0*/  MOV R41, R0 ;  /* 0x0000000000297202 */ /* 0x004fc60000000f00 */
[----:B------:R-:W-:-:S03]  /*15df0*/  IMAD.WIDE.U32 R40, R27, 0x2, R40 ;  /* 0x000000021b287825 */ /* 0x000fc600078e0028 */
[C---:B------:R-:W-:Y:S01]  /*15e00*/  IADD3 R0, P1, PT, R40.reuse, 0x48030, RZ ;  /* 0x0004803028007810 */ /* 0x040fe20007f3e0ff */
[C---:B-1----:R-:W-:Y:S01]  /*15e10*/  FMUL2 R6, R31.reuse.F32, R6.F32x2.HI_LO ;  /* 0x000000061f06724a */ /* 0x042fe20000040000 */
        /* <DEDUP_REMOVED lines=42> */
.L_x_274:
        /* <DEDUP_REMOVED lines=51> */
.L_x_275:
        /* <DEDUP_REMOVED lines=51> */
.L_x_276:
        /* <DEDUP_REMOVED lines=51> */
.L_x_277:
        /* <DEDUP_REMOVED lines=51> */
.L_x_278:
        /* <DEDUP_REMOVED lines=51> */
.L_x_279:
        /* <DEDUP_REMOVED lines=51> */
.L_x_280:
        /* <DEDUP_REMOVED lines=52> */
.L_x_281:
        /* <DEDUP_REMOVED lines=52> */
.L_x_282:
        /* <DEDUP_REMOVED lines=52> */
.L_x_283:
        /* <DEDUP_REMOVED lines=52> */
.L_x_284:
        /* <DEDUP_REMOVED lines=52> */
.L_x_285:
        /* <DEDUP_REMOVED lines=52> */
.L_x_286:
        /* <DEDUP_REMOVED lines=52> */
.L_x_287:
[----:B------:R-:W2:Y:S01]  /*18aa0*/  LDCU.64 UR4, c[0x0][0x880] ;  /* 0x00011000ff0477ac */ /* 0x000ea20008000a00 */
[----:B------:R-:W4:Y:S01]  /*18ab0*/  S2R R0, SR_SWINHI ;  /* 0x0000000000007919 */ /* 0x000f220000002f00 */
[----:B------:R-:W-:Y:S02]  /*18ac0*/  LOP3.LUT R28, R28, 0x270, RZ, 0xfc, !PT ;  /* 0x000002701c1c7812 */ /* 0x000fe400078efcff */
[----:B--2---:R-:W-:-:S04]  /*18ad0*/  ISETP.NE.U32.AND P0, PT, RZ, UR4, PT ;  /* 0x00000004ff007c0c */ /* 0x004fc8000bf05070 */
[----:B------:R-:W-:Y:S01]  /*18ae0*/  ISETP.NE.AND.EX P0, PT, RZ, UR5, PT, P0 ;  /* 0x00000005ff007c0c */ /* 0x000fe2000bf05300 */
[----:B------:R-:W-:Y:S05]  /*18af0*/  WARPSYNC.ALL ;  /* 0x0000000000007948 */ /* 0x000fea0003800000 */
[----:B------:R-:W-:Y:S02]  /*18b00*/  R2UR UR4, R28 ;  /* 0x000000001c0472ca */ /* 0x000fe400000e0000 */
[----:B-1----:R-:W-:Y:S02]  /*18b10*/  MOV R34, R59 ;  /* 0x0000003b00227202 */ /* 0x002fe40000000f00 */
[----:B----4-:R-:W-:-:S03]  /*18b20*/  MOV R35, R0 ;  /* 0x0000000000237202 */ /* 0x010fc60000000f00 */
[----:B------:R-:W-:-:S06]  /*18b30*/  IMAD.WIDE.U32 R34, R27, 0x2, R34 ;  /* 0x000000021b227825 */ /* 0x000fcc00078e0022 */
[----:B------:R-:W1:Y:S01]  /*18b40*/  LDTM.x16 R4, tmem[UR4] ;  /* 0x00000004000479ee */ /* 0x000e620008240000 */
[C---:B------:R-:W-:Y:S02]  /*18b50*/  IADD3 R3, P1, PT, R34.reuse, 0x48c60, RZ ;  /* 0x00048c6022037810 */ /* 0x040fe40007f3e0ff */
[----:B------:R-:W-:-:S03]  /*18b60*/  IADD3 R0, P2, PT, R34, 0x48c70, RZ ;  /* 0x00048c7022007810 */ /* 0x000fc60007f5e0ff */
[--C-:B------:R-:W-:Y:S02]  /*18b70*/  IMAD.X R33, RZ, RZ, R35.reuse, P1 ;  /* 0x000000ffff217224 */ /* 0x100fe400008e0623 */
[----:B------:R-:W-:Y:S02]  /*18b80*/  IMAD.X R35, RZ, RZ, R35, P2 ;  /* 0x000000ffff237224 */ /* 0x000fe400010e0623 */
[----:B-1----:R-:W-:Y:S01]  /*18b90*/  FMUL2 R20, R31.F32, R8.F32x2.HI_LO ;  /* 0x000000081f14724a */ /* 0x002fe20000040000 */
[----:B------:R-:W-:Y:S01]  /*18ba0*/  SHF.R.U64 R9, R3, 0x3, R33 ;  /* 0x0000000303097819 */ /* 0x000fe20000001221 */
[C---:B------:R-:W-:Y:S01]  /*18bb0*/  FMUL2 R4, R31.reuse.F32, R4.F32x2.HI_LO ;  /* 0x000000041f04724a */ /* 0x040fe20000040000 */
[C---:B------:R-:W-:Y:S01]  /*18bc0*/  SHF.R.U64 R8, R0.reuse, 0x3, R35 ;  /* 0x0000000300087819 */ /* 0x040fe20000001223 */
[----:B------:R-:W-:Y:S01]  /*18bd0*/  FMUL2 R6, R31.F32, R6.F32x2.HI_LO ;  /* 0x000000061f06724a */ /* 0x000fe20000040000 */
[----:B------:R-:W-:Y:S01]  /*18be0*/  LOP3.LUT R32, R3, 0x70, R9, 0x78, !PT ;  /* 0x0000007003207812 */ /* 0x000fe200078e7809 */
[C---:B------:R-:W-:Y:S01]  /*18bf0*/  FMUL2 R28, R31.reuse.F32, R10.F32x2.HI_LO ;  /* 0x0000000a1f1c724a */ /* 0x040fe20000040000 */
[----:B------:R-:W-:Y:S01]  /*18c00*/  LOP3.LUT R34, R0, 0x70, R8, 0x78, !PT ;  /* 0x0000007000227812 */ /* 0x000fe200078e7808 */
[----:B------:R-:W-:Y:S01]  /*18c10*/  FMUL2 R12, R31.F32, R12.F32x2.HI_LO ;  /* 0x0000000c1f0c724a */ /* 0x000fe20000040000 */
[----:B------:R-:W-:Y:S01]  /*18c20*/  F2FP.F16.F32.PACK_AB R8, R5, R4 ;  /* 0x000000040508723e */ /* 0x000fe200000000ff */
[----:B------:R-:W-:Y:S01]  /*18c30*/  FMUL2 R14, R31.F32, R14.F32x2.HI_LO ;  /* 0x0000000e1f0e724a */ /* 0x000fe20000040000 */
[----:B------:R-:W-:Y:S01]  /*18c40*/  F2FP.F16.F32.PACK_AB R9, R7, R6 ;  /* 0x000000060709723e */ /* 0x000fe200000000ff */
[----:B------:R-:W-:Y:S01]  /*18c50*/  FMUL2 R16, R31.F32, R16.F32x2.HI_LO ;  /* 0x000000101f10724a */ /* 0x000fe20000040000 */
[----:B------:R-:W-:Y:S01]  /*18c60*/  F2FP.F16.F32.PACK_AB R10, R21, R20 ;  /* 0x00000014150a723e */ /* 0x000fe200000000ff */
[----:B------:R-:W-:Y:S01]  /*18c70*/  FMUL2 R18, R31.F32, R18.F32x2.HI_LO ;  /* 0x000000121f12724a */ /* 0x000fe20000040000 */
[----:B------:R-:W-:-:S02]  /*18c80*/  F2FP.F16.F32.PACK_AB R11, R29, R28 ;  /* 0x0000001c1d0b723e */ /* 0x000fc400000000ff */
[----:B------:R-:W-:Y:S02]  /*18c90*/  F2FP.F16.F32.PACK_AB R4, R13, R12 ;  /* 0x0000000c0d04723e */ /* 0x000fe400000000ff */
[----:B------:R-:W-:Y:S01]  /*18ca0*/  F2FP.F16.F32.PACK_AB R5, R15, R14 ;  /* 0x0000000e0f05723e */ /* 0x000fe200000000ff */
[----:B------:R1:W-:Y:S01]  /*18cb0*/  ST.E.128 desc[UR40][R32.64], R8 ;  /* 0x0000000820007985 */ /* 0x0003e2000c101d28 */
        /* <DEDUP_REMOVED lines=9> */
[----:B------:R-:W-:Y:S05]  /*18d50*/  @!P0 BRA `(.L_x_288) ;  /* 0x00000004003c8947 */ /* 0x000fea0003800000 */
[----:B------:R-:W-:Y:S01]  /*18d60*/  FSETP.GEU.AND P1, PT, R24, 1.175494350822287508e-38, PT ;  /* 0x008000001800780b */ /* 0x000fe20003f2e000 */
[----:B------:R-:W4:Y:S01]  /*18d70*/  LDC R3, c[0x0][0x904] ;  /* 0x00024100ff037b82 */ /* 0x000f220000000800 */
[----:B------:R-:W5:Y:S01]  /*18d80*/  LDCU.64 UR4, c[0x0][0x908] ;  /* 0x00012100ff0477ac */ /* 0x000f620008000a00 */
[----:B------:R-:W-:Y:S01]  /*18d90*/  MOV R0, 0x3e055027 ;  /* 0x3e05502700007802 */ /* 0x000fe20000000f00 */
[----:B------:R-:W-:Y:S01]  /*18da0*/  BSSY.RECONVERGENT B0, `(.L_x_288) ;  /* 0x000004a000007945 */ /* 0x000fe20003800200 */
[----:B------:R-:W-:Y:S02]  /*18db0*/  LOP3.LUT R26, R26, 0x7f, RZ, 0xc0, !PT ;  /* 0x0000007f1a1a7812 */ /* 0x000fe400078ec0ff */
[----:B-1----:R-:W-:-:S06]  /*18dc0*/  FSEL R7, RZ, -23, P1 ;  /* 0xc1b80000ff077808 */ /* 0x002fcc0000800000 */
[----:B------:R-:W-:-:S05]  /*18dd0*/  @!P1 FMUL R24, R24, 8388608 ;  /* 0x4b00000018189820 */ /* 0x000fca0000400000 */
[C---:B------:R-:W-:Y:S02]  /*18de0*/  IADD3 R6, PT, PT, R24.reuse, -0x3f2aaaab, RZ ;  /* 0xc0d5555518067810 */ /* 0x040fe40007ffe0ff */
[----:B------:R-:W-:Y:S02]  /*18df0*/  FSETP.NEU.AND P1, PT, R24, RZ, PT ;  /* 0x000000ff1800720b */ /* 0x000fe40003f2d000 */
[----:B------:R-:W-:Y:S02]  /*18e00*/  LOP3.LUT R6, R6, 0xff800000, RZ, 0xc0, !PT ;  /* 0xff80000006067812 */ /* 0x000fe400078ec0ff */
[----:B----4-:R-:W-:Y:S02]  /*18e10*/  ISETP.NE.AND P0, PT, R3, 0x1, PT ;  /* 0x000000010300780c */ /* 0x010fe40003f05270 */
[-C--:B------:R-:W-:Y:S02]  /*18e20*/  IADD3 R5, PT, PT, R24, -R6.reuse, RZ ;  /* 0x8000000618057210 */ /* 0x080fe40007ffe0ff */
[----:B------:R-:W-:-:S03]  /*18e30*/  I2FP.F32.S32 R6, R6 ;  /* 0x0000000600067245 */ /* 0x000fc60000201400 */
[----:B------:R-:W-:Y:S02]  /*18e40*/  FADD R5, R5, -1 ;  /* 0xbf80000005057421 */ /* 0x000fe40000000000 */
[----:B------:R-:W-:Y:S02]  /*18e50*/  FFMA R6, R6, 1.1920928955078125e-07, R7 ;  /* 0x3400000006067823 */ /* 0x000fe40000000007 */
[----:B------:R-:W-:-:S04]  /*18e60*/  FFMA R0, R5, -R0, 0.14084610342979431152 ;  /* 0x3e1039f605007423 */ /* 0x000fc80000000800 */
[----:B------:R-:W-:Y:S01]  /*18e70*/  FFMA R4, R5, R0, -0.12148627638816833496 ;  /* 0xbdf8cdcc05047423 */ /* 0x000fe20000000000 */
[----:B-----5:R-:W-:Y:S01]  /*18e80*/  IMAD.HI.U32 R0, R57, UR4, RZ ;  /* 0x0000000439007c27 */ /* 0x020fe2000f8e00ff */
[----:B------:R-:W1:Y:S03]  /*18e90*/  LDCU UR4, c[0x0][0x380] ;  /* 0x00007000ff0477ac */ /* 0x000e660008000800 */
[C---:B------:R-:W-:Y:S01]  /*18ea0*/  FFMA R4, R5.reuse, R4, 0.13980610668659210205 ;  /* 0x3e0f295505047423 */ /* 0x040fe20000000004 */
[----:B------:R-:W-:Y:S01]  /*18eb0*/  SHF.R.U32.HI R0, RZ, UR5, R0 ;  /* 0x00000005ff007c19 */ /* 0x000fe20008011600 */
[----:B------:R-:W4:Y:S02]  /*18ec0*/  LDCU UR5, c[0x0][0x700] ;  /* 0x0000e000ff0577ac */ /* 0x000f240008000800 */
[----:B------:R-:W-:Y:S01]  /*18ed0*/  FFMA R4, R5, R4, -0.16684235632419586182 ;  /* 0xbe2ad8b905047423 */ /* 0x000fe20000000004 */
[----:B------:R-:W-:-:S03]  /*18ee0*/  SEL R0, R57, R0, !P0 ;  /* 0x0000000039007207 */ /* 0x000fc60004000000 */
[C---:B------:R-:W-:Y:S01]  /*18ef0*/  FFMA R4, R5.reuse, R4, 0.20012299716472625732 ;  /* 0x3e4ced0b05047423 */ /* 0x040fe20000000004 */
[----:B------:R-:W-:Y:S02]  /*18f00*/  ISETP.GT.U32.AND P0, PT, R24, 0x7f7fffff, PT ;  /* 0x7f7fffff1800780c */ /* 0x000fe40003f04070 */
[----:B------:R-:W-:Y:S01]  /*18f10*/  IADD3 R0, PT, PT, -R0, RZ, RZ ;  /* 0x000000ff00007210 */ /* 0x000fe20007ffe1ff */
[----:B------:R-:W-:-:S04]  /*18f20*/  FFMA R4, R5, R4, -0.24999669194221496582 ;  /* 0xbe7fff2205047423 */ /* 0x000fc80000000004 */
[----:B------:R-:W-:Y:S01]  /*18f30*/  FFMA R4, R5, R4, 0.33333182334899902344 ;  /* 0x3eaaaa7805047423 */ /* 0x000fe20000000004 */
[----:B------:R-:W-:Y:S01]  /*18f40*/  IMAD R0, R3, R0, R57 ;  /* 0x0000000003007224 */ /* 0x000fe200078e0239 */
[----:B------:R-:W-:Y:S02]  /*18f50*/  MOV R3, 0x7f800000 ;  /* 0x7f80000000037802 */ /* 0x000fe40000000f00 */
[C---:B------:R-:W-:Y:S02]  /*18f60*/  FFMA R4, R5.reuse, R4, -0.5 ;  /* 0xbf00000005047423 */ /* 0x040fe40000000004 */
[----:B------:R-:W-:Y:S02]  /*18f70*/  LEA R0, R0, R26, 0x8 ;  /* 0x0000001a00007211 */ /* 0x000fe400078e40ff */
[----:B------:R-:W-:Y:S02]  /*18f80*/  FMUL R4, R5, R4 ;  /* 0x0000000405047220 */ /* 0x000fe40000400000 */
[----:B------:R-:W-:-:S02]  /*18f90*/  IADD3 R0, PT, PT, R0, 0x80, RZ ;  /* 0x0000008000007810 */ /* 0x000fc40007ffe0ff */
[----:B------:R-:W-:-:S04]  /*18fa0*/  FFMA R4, R5, R4, R5 ;  /* 0x0000000405047223 */ /* 0x000fc80000000005 */
[----:B------:R-:W-:Y:S01]  /*18fb0*/  FFMA R4, R6, 0.69314718246459960938, R4 ;  /* 0x3f31721806047823 */ /* 0x000fe20000000004 */
[----:B------:R-:W-:Y:S01]  /*18fc0*/  @P0 FFMA R4, R24, R3, +INF ;  /* 0x7f80000018040423 */ /* 0x000fe20000000003 */
[----:B-1----:R-:W-:-:S04]  /*18fd0*/  ISETP.GE.AND P0, PT, R0, UR4, PT ;  /* 0x0000000400007c0c */ /* 0x002fc8000bf06270 */
[----:B------:R-:W-:-:S05]  /*18fe0*/  FSEL R4, R4, -INF , P1 ;  /* 0xff80000004047808 */ /* 0x000fca0000800000 */
[----:B----4-:R-:W-:-:S04]  /*18ff0*/  FFMA R25, R25, UR5, R4 ;  /* 0x0000000519197c23 */ /* 0x010fc80008000004 */
[----:B------:R-:W-:Y:S05]  /*19000*/  @P0 BRA `(.L_x_289) ;  /* 0x00000000008c0947 */ /* 0x000fea0003800000 */
[----:B------:R-:W1:Y:S01]  /*19010*/  LDC R6, c[0x0][0x38c] ;  /* 0x0000e300ff067b82 */ /* 0x000e620000000800 */
[----:B------:R-:W4:Y:S01]  /*19020*/  LDCU UR6, c[0x0][0x890] ;  /* 0x00011200ff0677ac */ /* 0x000f220008000800 */
[----:B------:R-:W5:Y:S01]  /*19030*/  LDCU.64 UR4, c[0x0][0x888] ;  /* 0x00011100ff0477ac */ /* 0x000f620008000a00 */
[----:B----4-:R-:W-:Y:S01]  /*19040*/  IMAD R22, R22, UR6, R0 ;  /* 0x0000000616167c24 */ /* 0x010fe2000f8e0200 */
[----:B-1----:R-:W-:-:S04]  /*19050*/  IABS R5, R6 ;  /* 0x0000000600057213 */ /* 0x002fc80000000000 */
[----:B------:R-:W1:Y:S08]  /*19060*/  I2F.RP R8, R5 ;  /* 0x0000000500087306 */ /* 0x000e700000209400 */
[----:B-1----:R-:W1:Y:S02]  /*19070*/  MUFU.RCP R8, R8 ;  /* 0x0000000800087308 */ /* 0x002e640000001000 */
[----:B-1----:R-:W-:-:S06]  /*19080*/  IADD3 R8, PT, PT, R8, 0xffffffe, RZ ;  /* 0x0ffffffe08087810 */ /* 0x002fcc0007ffe0ff */
[----:B------:R1:W4:Y:S02]  /*19090*/  F2I.FTZ.U32.TRUNC.NTZ R9, R8 ;  /* 0x0000000800097305 */ /* 0x000324000021f000 */
[----:B-1----:R-:W-:Y:S02]  /*190a0*/  HFMA2 R8, -RZ, RZ, 0, 0 ;  /* 0x00000000ff087431 */ /* 0x002fe400000001ff */
[----:B----4-:R-:W-:-:S04]  /*190b0*/  IMAD.MOV R3, RZ, RZ, -R9 ;  /* 0x000000ffff037224 */ /* 0x010fc800078e0a09 */
        /* <DEDUP_REMOVED lines=14> */
[----:B------:R-:W-:-:S07]  /*191a0*/  ISETP.GE.AND P1, PT, R3, RZ, PT ;  /* 0x000000ff0300720c */ /* 0x000fce0003f26270 */
[----:B------:R-:W-:-:S06]  /*191b0*/  @P2 VIADD R4, R4, 0x1 ;  /* 0x0000000104042836 */ /* 0x000fcc0000000000 */
[----:B------:R-:W-:Y:S02]  /*191c0*/  @!P1 IADD3 R4, PT, PT, -R4, RZ, RZ ;  /* 0x000000ff04049210 */ /* 0x000fe40007ffe1ff */
[----:B------:R-:W-:-:S04]  /*191d0*/  @!P0 LOP3.LUT R4, RZ, R6, RZ, 0x33, !PT ;  /* 0x00000006ff048212 */ /* 0x000fc800078e33ff */
[C---:B------:R-:W-:Y:S01]  /*191e0*/  IADD3 R0, PT, PT, -R4.reuse, RZ, RZ ;  /* 0x000000ff04007210 */ /* 0x040fe20007ffe1ff */
[----:B-----5:R-:W-:-:S04]  /*191f0*/  IMAD R22, R4, UR5, R22 ;  /* 0x0000000504167c24 */ /* 0x020fc8000f8e0216 */
[----:B------:R-:W-:-:S04]  /*19200*/  IMAD R0, R6, R0, R2 ;  /* 0x0000000006007224 */ /* 0x000fc800078e0202 */
[----:B------:R-:W-:-:S04]  /*19210*/  IMAD R0, R0, UR4, R22 ;  /* 0x0000000400007c24 */ /* 0x000fc8000f8e0216 */
[----:B-1----:R-:W-:-:S05]  /*19220*/  IMAD.WIDE R8, R0, 0x4, R8 ;  /* 0x0000000400087825 */ /* 0x002fca00078e0208 */
[----:B------:R1:W-:Y:S02]  /*19230*/  STG.E desc[UR40][R8.64], R25 ;  /* 0x0000001908007986 */ /* 0x0003e4000c101928 */
.L_x_289:
[----:B------:R-:W-:Y:S05]  /*19240*/  BSYNC.RECONVERGENT B0 ;  /* 0x0000000000007941 */ /* 0x000fea0003800200 */
.L_x_288:
[----:B------:R-:W-:Y:S01]  /*19250*/  UISETP.NE.AND UP0, UPT, UR37, URZ, UPT ;  /* 0x000000ff2500728c */ /* 0x000fe2000bf05270 */
[----:B------:R-:W-:-:S08]  /*19260*/  NOP ;  /* 0x0000000000007918 */ /* 0x000fd00000000000 */
[----:B------:R-:W-:Y:S05]  /*19270*/  BRA.U UP0, `(.L_x_290) ;  /* 0x0000000100087547 */ /* 0x000fea000b800000 */
[----:B------:R-:W-:Y:S05]  /*19280*/  BPT.TRAP 0x1 ;  /* 0x000000040000795c */ /* 0x000fea0000300000 */
[----:B------:R-:W-:Y:S05]  /*19290*/  BPT.TRAP 0x1 ;  /* 0x000000040000795c */ /* 0x000fea0000300000 */
.L_x_290:
[----:B------:R-:W-:Y:S01]  /*192a0*/  IADD3 R0, PT, PT, R59, 0x580a8, RZ ;  /* 0x000580a83b007810 */ /* 0x000fe20007ffe0ff */
[----:B------:R-:W-:-:S03]  /*192b0*/  UISETP.NE.AND UP0, UPT, UR37, URZ, UPT ;  /* 0x000000ff2500728c */ /* 0x000fc6000bf05270 */
[----:B------:R-:W-:-:S04]  /*192c0*/  PRMT R0, R60, 0x654, R0 ;  /* 0x000006543c007816 */ /* 0x000fc80000000000 */
[----:B--2---:R2:W-:Y:S02]  /*192d0*/  SYNCS.ARRIVE.TRANS64.RED.A1T0 RZ, [R0+URZ], RZ ;  /* 0x000000ff00ff79a7 */ /* 0x0045e400081004ff */
[----:B------:R-:W-:Y:S05]  /*192e0*/  BRA.U UP0, `(.L_x_291) ;  /* 0x0000000100047547 */ /* 0x000fea000b800000 */
[----:B------:R-:W-:Y:S05]  /*192f0*/  BPT.TRAP 0x1 ;  /* 0x000000040000795c */ /* 0x000fea0000300000 */
.L_x_291:
[----:B------:R4:W-:Y:S01]  /*19300*/  SYNCS.ARRIVE.TRANS64.A1T0 RZ, [R59+URZ+0x580b8], RZ ;  /* 0x0580b8ff3bff79a7 */ /* 0x0009e200081000ff */
[----:B------:R-:W-:Y:S01]  /*19310*/  LOP3.LUT R56, R56, 0x1, RZ, 0x3c, !PT ;  /* 0x0000000138387812 */ /* 0x000fe200078e3cff */
[----:B------:R-:W-:Y:S01]  /*19320*/  ULOP3.LUT UR36, UR36, 0x1, URZ, 0x3c, !UPT ;  /* 0x0000000124247892 */ /* 0x000fe2000f8e3cff */
[----:B------:R-:W-:-:S11]  /*19330*/  IADD3 R16, PT, PT, R61, 0x2, RZ ;  /* 0x000000023d107810 */ /* 0x000fd60007ffe0ff */
.L_x_92:
[----:B------:R-:W-:Y:S05]  /*19340*/  BSYNC B7 ;  /* 0x0000000000077941 */ /* 0x000fea0003800000 */
.L_x_91:
[----:B------:R-:W5:Y:S01]  /*19350*/  LDCU UR4, c[0x0][0x370] ;  /* 0x00006e00ff0477ac */ /* 0x000f620008000800 */
[----:B------:R-:W1:Y:S01]  /*19360*/  LDCU UR5, c[0x0][0x900] ;  /* 0x00012000ff0577ac */ /* 0x000e620008000800 */
[----:B-----5:R-:W-:-:S04]  /*19370*/  IADD3 R57, PT, PT, R57, UR4, RZ ;  /* 0x0000000439397c10 */ /* 0x020fc8000fffe0ff */
[----:B-1----:R-:W-:-:S13]  /*19380*/  ISETP.GE.AND P0, PT, R57, UR5, PT ;  /* 0x0000000539007c0c */ /* 0x002fda000bf06270 */
[----:B------:R-:W-:Y:S05]  /*19390*/  @!P0 BRA `(.L_x_292) ;  /* 0xfffffec4001c8947 */ /* 0x000fea000383ffff */
[----:B------:R-:W-:Y:S05]  /*193a0*/  BSYNC B8 ;  /* 0x0000000000087941 */ /* 0x000fea0003800000 */
.L_x_90:
[----:B------:R-:W-:Y:S05]  /*193b0*/  EXIT ;  /* 0x000000000000794d */ /* 0x000fea0003800000 */
.L_x_27:
[----:B------:R-:W-:-:S08]  /*193c0*/  NOP ;  /* 0x0000000000007918 */ /* 0x000fd00000000000 */
[----:B------:R-:W1:Y:S02]  /*193d0*/  USETMAXREG.TRY_ALLOC.CTAPOOL UP0, 0xc0 ;  /* 0x000000c0000079c8 */ /* 0x000e640008000600 */
[----:B-1----:R-:W-:Y:S05]  /*193e0*/  BRA.U !UP0, `(.L_x_27) ;  /* 0xfffffffd08f47547 */ /* 0x002fea000b83ffff */
[----:B------:R-:W1:Y:S01]  /*193f0*/  LDC R0, c[0x0][0x900] ;  /* 0x00024000ff007b82 */ /* 0x000e620000000800 */
[----:B------:R-:W-:-:S13]  /*19400*/  R2UR UR4, R2 ;  /* 0x00000000020472ca */ /* 0x000fda00000e0000 */
[----:B-1----:R-:W-:-:S13]  /*19410*/  ISETP.LE.AND P0, PT, R0, UR4, PT ;  /* 0x0000000400007c0c */ /* 0x002fda000bf03270 */
[----:B------:R-:W-:Y:S05]  /*19420*/  @P0 EXIT ;  /* 0x000000000000094d */ /* 0x000fea0003800000 */
[----:B------:R-:W1:Y:S01]  /*19430*/  S2R R93, SR_TID.X ;  /* 0x00000000005d7919 */ /* 0x000e620000002100 */
[----:B------:R-:W2:Y:S01]  /*19440*/  S2UR UR7, SR_CgaCtaId ;  /* 0x00000000000779c3 */ /* 0x000ea20000008800 */
[----:B------:R-:W3:Y:S01]  /*19450*/  LDCU UR8, c[0x0][0x370] ;  /* 0x00006e00ff0877ac */ /* 0x000ee20008000800 */
[----:B------:R-:W-:Y:S02]  /*19460*/  UISETP.NE.AND UP0, UPT, UR42, URZ, UPT ;  /* 0x000000ff2a00728c */ /* 0x000fe4000bf05270 */
[----:B------:R-:W-:Y:S02]  /*19470*/  USHF.L.U32 UR51, UR11, 0x3, URZ ;  /* 0x000000030b337899 */ /* 0x000fe400080006ff */
[----:B------:R-:W-:Y:S01]  /*19480*/  USEL UR6, URZ, 0x80, UP0 ;  /* 0x00000080ff067887 */ /* 0x000fe20008000000 */
[----:B------:R-:W-:Y:S01]  /*19490*/  UMOV UR4, 0x400 ;  /* 0x0000040000047882 */ /* 0x000fe20000000000 */
[----:B------:R-:W-:Y:S02]  /*194a0*/  USEL UR48, UR10, UR5, UP0 ;  /* 0x000000050a307287 */ /* 0x000fe40008000000 */
[----:B------:R-:W-:Y:S01]  /*194b0*/  ULOP3.LUT UR56, UR51, 0x8, URZ, 0x3c, !UPT ;  /* 0x0000000833387892 */ /* 0x000fe2000f8e3cff */
[----:B------:R-:W-:Y:S01]  /*194c0*/  UMOV UR54, 0x20 ;  /* 0x0000002000367882 */ /* 0x000fe20000000000 */
[----:B------:R-:W-:Y:S01]  /*194d0*/  USEL UR49, UR13, UR12, UP0 ;  /* 0x0000000c0d317287 */ /* 0x000fe20008000000 */
[----:B---3--:R-:W-:Y:S01]  /*194e0*/  IMAD.U32 R97, RZ, RZ, UR8 ;  /* 0x00000008ff617e24 */ /* 0x008fe2000f8e00ff */
[----:B------:R-:W-:Y:S01]  /*194f0*/  UMOV UR47, URZ ;  /* 0x000000ff002f7c82 */ /* 0x000fe20008000000 */
[----:B------:R-:W-:-:S02]  /*19500*/  ULOP3.LUT UR48, UR48, 0x1, URZ, 0xc0, !UPT ;  /* 0x0000000130307892 */ /* 0x000fc4000f8ec0ff */
[----:B------:R-:W-:Y:S02]  /*19510*/  USEL UR54, UR54, 0xa0, UP0 ;  /* 0x000000a036367887 */ /* 0x000fe40008000000 */
[----:B--2---:R-:W-:Y:S01]  /*19520*/  ULEA UR4, UR7, UR4, 0x18 ;  /* 0x0000000407047291 */ /* 0x004fe2000f8ec0ff */
[----:B------:R-:W-:Y:S01]  /*19530*/  UMOV UR45, 0x1 ;  /* 0x00000001002d7882 */ /* 0x000fe20000000000 */
[----:B------:R-:W-:Y:S02]  /*19540*/  UMOV UR44, 0x1 ;  /* 0x00000001002c7882 */ /* 0x000fe40000000000 */
[----:B------:R-:W-:Y:S01]  /*19550*/  UIADD3 UR50, UPT, UPT, UR4, 0x58088, URZ ;  /* 0x0005808804327890 */ /* 0x000fe2000fffe0ff */
[----:B-1----:R-:W-:Y:S01]  /*19560*/  IMAD.U32 R94, R93, 0x10000, RZ ;  /* 0x000100005d5e7824 */ /* 0x002fe200078e00ff */
[----:B------:R-:W-:Y:S01]  /*19570*/  SHF.R.U32.HI R93, RZ, 0x5, R93 ;  /* 0x00000005ff5d7819 */ /* 0x000fe2000001165d */
[----:B------:R-:W-:Y:S02]  /*19580*/  UIADD3 UR43, UPT, UPT, UR4, 0x58060, URZ ;  /* 0x00058060042b7890 */ /* 0x000fe4000fffe0ff */
[----:B------:R-:W-:Y:S01]  /*19590*/  UIADD3 UR55, UPT, UPT, UR4, 0x58080, URZ ;  /* 0x0005808004377890 */ /* 0x000fe2000fffe0ff */
[----:B------:R-:W-:Y:S01]  /*195a0*/  LOP3.LUT R94, R94, 0x600000, RZ, 0xc0, !PT ;  /* 0x006000005e5e7812 */ /* 0x000fe200078ec0ff */
[----:B------:R-:W-:Y:S01]  /*195b0*/  UIADD3 UR53, UPT, UPT, UR4, 0x58068, URZ ;  /* 0x0005806804357890 */ /* 0x000fe2000fffe0ff */
[----:B------:R-:W-:Y:S01]  /*195c0*/  LOP3.LUT R92, R93, 0x3, RZ, 0xc0, !PT ;  /* 0x000000035d5c7812 */ /* 0x000fe200078ec0ff */
[----:B------:R-:W-:Y:S01]  /*195d0*/  UIADD3 UR51, UPT, UPT, UR51, 0x580d0, UR4 ;  /* 0x000580d033337890 */ /* 0x000fe2000fffe004 */
[----:B------:R-:W-:Y:S01]  /*195e0*/  LOP3.LUT R96, R94, UR6, RZ, 0xfc, !PT ;  /* 0x000000065e607c12 */ /* 0x000fe2000f8efcff */
[----:B------:R-:W-:Y:S01]  /*195f0*/  UIADD3 UR56, UPT, UPT, UR56, 0x580d0, UR4 ;  /* 0x000580d038387890 */ /* 0x000fe2000fffe004 */
[----:B------:R-:W-:Y:S01]  /*19600*/  SHF.R.U32.HI R91, RZ, 0x15, R94 ;  /* 0x00000015ff5b7819 */ /* 0x000fe2000001165e */
[----:B------:R-:W-:Y:S01]  /*19610*/  @UP0 UIADD3 UR50, UPT, UPT, UR4, 0x58078, URZ ;  /* 0x0005807804320890 */ /* 0x000fe2000fffe0ff */
[----:B------:R-:W-:Y:S01]  /*19620*/  LOP3.LUT R95, R96, 0x20, RZ, 0xfc, !PT ;  /* 0x00000020605f7812 */ /* 0x000fe200078efcff */
[----:B------:R-:W-:-:S02]  /*19630*/  @UP0 UIADD3 UR43, UPT, UPT, UR4, 0x58050, URZ ;  /* 0x00058050042b0890 */ /* 0x000fc4000fffe0ff */
[----:B------:R-:W-:Y:S02]  /*19640*/  @UP0 UIADD3 UR55, UPT, UPT, UR4, 0x58070, URZ ;  /* 0x0005807004370890 */ /* 0x000fe4000fffe0ff */
[----:B------:R-:W-:Y:S01]  /*19650*/  @UP0 UIADD3 UR53, UPT, UPT, UR4, 0x58058, URZ ;  /* 0x0005805804350890 */ /* 0x000fe2000fffe0ff */
[----:B------:R-:W-:-:S11]  /*19660*/  UMOV UR46, URZ ;  /* 0x000000ff002e7c82 */ /* 0x000fd60008000000 */
.L_x_336:
[----:B-1----:R-:W1:Y:S01]  /*19670*/  LDCU.64 UR8, c[0x0][0x908] ;  /* 0x00012100ff0877ac */ /* 0x002e620008000a00 */
[----:B------:R-:W-:Y:S01]  /*19680*/  R2UR UR11, R2 ;  /* 0x00000000020b72ca */ /* 0x000fe200000e0000 */
[----:B------:R-:W2:Y:S01]  /*19690*/  LDCU UR10, c[0x0][0x904] ;  /* 0x00012080ff0a77ac */ /* 0x000ea20008000800 */
[----:B---3--:R-:W3:Y:S11]  /*196a0*/  LDCU.64 UR4, c[0x0][0x380] ;  /* 0x00007000ff0477ac */ /* 0x008ef60008000a00 */
[----:B-1----:R-:W-:-:S02]  /*196b0*/  UIMAD.WIDE.U32 UR6, UR11, UR8, URZ ;  /* 0x000000080b0672a5 */ /* 0x002fc4000f8e00ff */
[----:B--2---:R-:W-:-:S05]  /*196c0*/  UISETP.NE.AND UP0, UPT, UR10, 0x1, UPT ;  /* 0x000000010a00788c */ /* 0x004fca000bf05270 */
[----:B------:R-:W-:Y:S02]  /*196d0*/  UMOV UR6, UR7 ;  /* 0x0000000700067c82 */ /* 0x000fe40008000000 */
[----:B------:R-:W-:-:S04]  /*196e0*/  USHF.R.U32.HI UR6, URZ, UR9, UR6 ;  /* 0x00000009ff067299 */ /* 0x000fc80008011606 */
[----:B------:R-:W-:Y:S02]  /*196f0*/  USEL UR6, UR11, UR6, !UP0 ;  /* 0x000000060b067287 */ /* 0x000fe4000c000000 */
[----:B---3--:R-:W-:Y:S02]  /*19700*/  UISETP.NE.AND UP0, UPT, UR5, URZ, UPT ;  /* 0x000000ff0500728c */ /* 0x008fe4000bf05270 */
[----:B------:R-:W-:-:S04]  /*19710*/  UIADD3 UR6, UPT, UPT, -UR6, URZ, URZ ;  /* 0x000000ff06067290 */ /* 0x000fc8000fffe1ff */
[----:B------:R-:W-:-:S04]  /*19720*/  UIMAD UR6, UR10, UR6, UR11 ;  /* 0x000000060a0672a4 */ /* 0x000fc8000f8e020b */
[----:B------:R-:W-:-:S04]  /*19730*/  USHF.L.U32 UR6, UR6, 0x8, URZ ;  /* 0x0000000806067899 */ /* 0x000fc800080006ff */
[----:B------:R-:W-:-:S09]  /*19740*/  UISETP.GE.OR UP0, UPT, UR6, UR4, !UP0 ;  /* 0x000000040600728c */ /* 0x000fd2000c706670 */
[----:B----4-:R-:W-:Y:S05]  /*19750*/  BRA.U UP0, `(.L_x_293) ;  /* 0x0000005500b47547 */ /* 0x010fea000b800000 */
[----:B------:R-:W-:Y:S02]  /*19760*/  UIADD3 UR4, UPT, UPT, UR5, 0x3f, URZ ;  /* 0x0000003f05047890 */ /* 0x000fe4000fffe0ff */
[----:B------:R-:W-:Y:S02]  /*19770*/  ULOP3.LUT UP0, UR52, UR5, 0x3f, URZ, 0xc0, !UPT ;  /* 0x0000003f05347892 */ /* 0x000fe4000f80c0ff */
[----:B------:R-:W-:-:S04]  /*19780*/  USHF.R.S32.HI UR5, URZ, 0x1f, UR4 ;  /* 0x0000001fff057899 */ /* 0x000fc80008011404 */
[----:B------:R-:W-:-:S05]  /*19790*/  ULEA.HI UR5, UR5, UR4, URZ, 0x6 ;  /* 0x0000000405057291 */ /* 0x000fca000f8f30ff */
[----:B------:R-:W-:Y:S02]  /*197a0*/  @UP0 ULEA.HI.SX32 UR4, UR5, 0xffffffff, 0x1a ;  /* 0xffffffff05040891 */ /* 0x000fe4000f8fd2ff */
[----:B------:R-:W-:Y:S02]  /*197b0*/  @!UP0 USHF.R.S32.HI UR4, URZ, 0x6, UR5 ;  /* 0x00000006ff048899 */ /* 0x000fe40008011405 */
[----:B------:R-:W-:-:S09]  /*197c0*/  UISETP.NE.AND UP0, UPT, UR48, URZ, UPT ;  /* 0x000000ff3000728c */ /* 0x000fd2000bf05270 */
[----:B------:R-:W-:Y:S05]  /*197d0*/  BRA.U UP0, `(.L_x_294) ;  /* 0x0000000100047547 */ /* 0x000fea000b800000 */
[----:B------:R-:W-:Y:S05]  /*197e0*/  BPT.TRAP 0x1 ;  /* 0x000000040000795c */ /* 0x000fea0000300000 */
.L_x_294:
[----:B------:R-:W-:-:S04]  /*197f0*/  UISETP.NE.AND UP0, UPT, UR42, URZ, UPT ;  /* 0x000000ff2a00728c */ /* 0x000fc8000bf05270 */
[----:B------:R-:W-:-:S06]  /*19800*/  USEL UR5, UR44, UR45, UP0 ;  /* 0x0000002d2c057287 */ /* 0x000fcc0008000000 */
[----:B------:R-:W-:-:S04]  /*19810*/  MOV R3, UR5 ;  /* 0x0000000500037c02 */ /* 0x000fc80008000f00 */
[----:B------:R-:W-:-:S04]  /*19820*/  SHF.L.U32 R3, R3, 0x1f, RZ ;  /* 0x0000001f03037819 */ /* 0x000fc800000006ff */
[----:B------:R-:W1:Y:S02]  /*19830*/  SYNCS.PHASECHK.TRANS64.TRYWAIT P0, [UR50], R3 ;  /* 0x00000003ff0075a7 */ /* 0x000e640008001132 */
[----:B-1----:R-:W-:Y:S05]  /*19840*/  @!P0 BRA `(.L_x_295) ;  /* 0x000000bc00748947 */ /* 0x002fea0003800000 */
.L_x_457:
[----:B------:R-:W-:Y:S01]  /*19850*/  UISETP.GE.AND UP0, UPT, UR4, 0x1, UPT ;  /* 0x000000010400788c */ /* 0x000fe2000bf06270 */
[----:B------:R-:W-:Y:S01]  /*19860*/  HFMA2 R88, -RZ, RZ, 0, 0 ;  /* 0x00000000ff587431 */ /* 0x000fe200000001ff */
[----:B------:R-:W-:Y:S01]  /*19870*/  MOV R89, 0xff800000 ;  /* 0xff80000000597802 */ /* 0x000fe20000000f00 */
[----:B------:R-:W-:-:S06]  /*19880*/  UMOV UR39, URZ ;  /* 0x000000ff00277c82 */ /* 0x000fcc0008000000 */
[----:B------:R-:W-:Y:S05]  /*19890*/  BRA.U !UP0, `(.L_x_296) ;  /* 0x0000002508087547 */ /* 0x000fea000b800000 */
[----:B------:R-:W-:Y:S01]  /*198a0*/  MOV R88, RZ ;  /* 0x000000ff00587202 */ /* 0x000fe20000000f00 */
[----:B------:R-:W2:Y:S01]  /*198b0*/  LDCU UR38, c[0x0][0x704] ;  /* 0x0000e080ff2677ac */ /* 0x000ea20008000800 */
[----:B------:R-:W-:Y:S01]  /*198c0*/  MOV R16, 0xff800000 ;  /* 0xff80000000107802 */ /* 0x000fe20000000f00 */
[----:B------:R-:W-:Y:S02]  /*198d0*/  USHF.L.U32 UR39, UR4, 0x6, URZ ;  /* 0x0000000604277899 */ /* 0x000fe400080006ff */
[----:B------:R-:W-:-:S04]  /*198e0*/  UIADD3 UR41, UPT, UPT, UR4, -0x1, URZ ;  /* 0xffffffff04297890 */ /* 0x000fc8000fffe0ff */
.L_x_314:
[----:B-1----:R-:W-:Y:S01]  /*198f0*/  IADD3 R0, PT, PT, R94, UR54, RZ ;  /* 0x000000365e007c10 */ /* 0x002fe2000fffe0ff */
[----:B------:R-:W-:-:S04]  /*19900*/  UISETP.NE.AND UP0, UPT, UR42, URZ, UPT ;  /* 0x000000ff2a00728c */ /* 0x000fc8000bf05270 */
[----:B------:R-:W-:Y:S01]  /*19910*/  USEL UR40, UR46, UR47, UP0 ;  /* 0x0000002f2e287287 */ /* 0x000fe20008000000 */
[----:B------:R-:W1:Y:S01]  /*19920*/  SHFL.IDX PT, R0, R0, RZ, 0x1f ;  /* 0x00001fff00007589 */ /* 0x000e6200000e0000 */
[----:B------:R-:W-:Y:S01]  /*19930*/  UISETP.GT.U32.AND UP0, UPT, UR49, 0x1, UPT ;  /* 0x000000013100788c */ /* 0x000fe2000bf04070 */
[----:B-1----:R-:W-:-:S08]  /*19940*/  R2UR UR37, R0 ;  /* 0x00000000002572ca */ /* 0x002fd000000e0000 */
[----:B--23--:R-:W-:Y:S07]  /*19950*/  BRA.U UP0, `(.L_x_297) ;  /* 0x0000000100047547 */ /* 0x00cfee000b800000 */
[----:B--2---:R-:W-:Y:S05]  /*19960*/  BPT.TRAP 0x1 ;  /* 0x000000040000795c */ /* 0x004fea0000300000 */
.L_x_297:
[----:B------:R-:W-:Y:S01]  /*19970*/  IMAD.U32 R3, RZ, RZ, UR40 ;  /* 0x00000028ff037e24 */ /* 0x000fe2000f8e00ff */
[----:B------:R-:W-:-:S04]  /*19980*/  ISETP.NE.AND P0, PT, R92, R91, PT ;  /* 0x0000005b5c00720c */ /* 0x000fc80003f05270 */
[----:B------:R-:W-:-:S04]  /*19990*/  SHF.L.U32 R3, R3, 0x1f, RZ ;  /* 0x0000001f03037819 */ /* 0x000fc800000006ff */
[----:B------:R-:W1:Y:S02]  /*199a0*/  SYNCS.PHASECHK.TRANS64.TRYWAIT P1, [UR43], R3 ;  /* 0x00000003ff0075a7 */ /* 0x000e64000802112b */
[----:B-1----:R-:W-:Y:S05]  /*199b0*/  @!P1 BRA `(.L_x_298) ;  /* 0x000000bc00309947 */ /* 0x002fea0003800000 */
.L_x_459:
[----:B------:R-:W-:Y:S05]  /*199c0*/  @!P0 BRA `(.L_x_299) ;  /* 0x0000000000408947 */ /* 0x000fea0003800000 */
[----:B------:R-:W-:Y:S01]  /*199d0*/  MOV R14, 0x8 ;  /* 0x00000008000e7802 */ /* 0x000fe20000000f00 */
[----:B------:R-:W3:Y:S01]  /*199e0*/  LDCU.64 UR6, c[0x4][0xb0] ;  /* 0x01001600ff0677ac */ /* 0x000ee20008000a00 */
[----:B------:R-:W-:Y:S02]  /*199f0*/  HFMA2 R12, -RZ, RZ, 0, 5.9604644775390625e-08 ;  /* 0x00000001ff0c7431 */ /* 0x000fe400000001ff */
[----:B------:R-:W-:Y:S01]  /*19a00*/  IMAD.MOV.U32 R8, RZ, RZ, 0x192 ;  /* 0x00000192ff087424 */ /* 0x000fe200078e00ff */
[----:B------:R-:W4:Y:S01]  /*19a10*/  LDCU.64 UR4, c[0x4][0xb8] ;  /* 0x01001700ff0477ac */ /* 0x000f220008000a00 */
[----:B------:R-:W1:Y:S01]  /*19a20*/  LDC.64 R14, c[0x4][R14] ;  /* 0x010000000e0e7b82 */ /* 0x000e620000000a00 */
[----:B------:R-:W-:Y:S01]  /*19a30*/  IMAD.MOV.U32 R13, RZ, RZ, RZ ;  /* 0x000000ffff0d7224 */ /* 0x000fe200078e00ff */
[----:B------:R-:W5:Y:S01]  /*19a40*/  LDCU.64 UR8, c[0x4][0x10] ;  /* 0x01000200ff0877ac */ /* 0x000f620008000a00 */
[----:B---3--:R-:W-:Y:S01]  /*19a50*/  IMAD.U32 R4, RZ, RZ, UR6 ;  /* 0x00000006ff047e24 */ /* 0x008fe2000f8e00ff */
[----:B------:R-:W-:Y:S01]  /*19a60*/  MOV R5, UR7 ;  /* 0x0000000700057c02 */ /* 0x000fe20008000f00 */
[----:B----4-:R-:W-:Y:S01]  /*19a70*/  IMAD.U32 R6, RZ, RZ, UR4 ;  /* 0x00000004ff067e24 */ /* 0x010fe2000f8e00ff */
[----:B------:R-:W-:Y:S01]  /*19a80*/  MOV R7, UR5 ;  /* 0x0000000500077c02 */ /* 0x000fe20008000f00 */
[----:B-----5:R-:W-:Y:S01]  /*19a90*/  IMAD.U32 R10, RZ, RZ, UR8 ;  /* 0x00000008ff0a7e24 */ /* 0x020fe2000f8e00ff */
[----:B------:R-:W-:-:S02]  /*19aa0*/  MOV R11, UR9 ;  /* 0x00000009000b7c02 */ /* 0x000fc40008000f00 */
[----:B------:R-:W-:-:S07]  /*19ab0*/  LEPC R20, `(.L_x_299) ;  /* 0x000000001014794e */ /* 0x000fce0000000000 */
[----:B-12---:R-:W-:Y:S05]  /*19ac0*/  CALL.ABS.NOINC R14 ;  /* 0x000000000e007343 */ /* 0x006fea0003c00000 */
.L_x_299:
[----:B------:R-:W-:Y:S05]  /*19ad0*/  WARPSYNC.ALL ;  /* 0x0000000000007948 */ /* 0x000fea0003800000 */
[----:B------:R-:W-:Y:S02]  /*19ae0*/  R2UR UR4, R96 ;  /* 0x00000000600472ca */ /* 0x000fe400000e0000 */
[----:B------:R-:W-:-:S11]  /*19af0*/  ISETP.NE.AND P0, PT, R92, R91, PT ;  /* 0x0000005b5c00720c */ /* 0x000fd60003f05270 */
[----:B------:R-:W3:Y:S02]  /*19b00*/  LDTM.x32 R56, tmem[UR4] ;  /* 0x00000004003879ee */ /* 0x000ee400082c0000 */
[----:B---3--:R-:W-:Y:S05]  /*19b10*/  @!P0 BRA `(.L_x_300) ;  /* 0x0000000000408947 */ /* 0x008fea0003800000 */
        /* <DEDUP_REMOVED lines=16> */
.L_x_300:
[----:B------:R-:W-:Y:S05]  /*19c20*/  WARPSYNC.ALL ;  /* 0x0000000000007948 */ /* 0x000fea0003800000 */
[----:B------:R-:W-:Y:S02]  /*19c30*/  R2UR UR4, R95 ;  /* 0x000000005f0472ca */ /* 0x000fe400000e0000 */
[C---:B------:R-:W-:Y:S02]  /*19c40*/  FMNMX3 R4, R16.reuse, R56, R60, !PT ;  /* 0x0000003810047276 */ /* 0x040fe4000780003c */
[C---:B-1----:R-:W-:Y:S02]  /*19c50*/  FMNMX3 R3, R16.reuse, R57, R61, !PT ;  /* 0x0000003910037276 */ /* 0x042fe4000780003d */
[----:B------:R-:W-:-:S02]  /*19c60*/  FMNMX3 R0, R16, R58, R62, !PT ;  /* 0x0000003a10007276 */ /* 0x000fc4000780003e */
[----:B------:R-:W-:Y:S02]  /*19c70*/  FMNMX3 R89, R16, R59, R63, !PT ;  /* 0x0000003b10597276 */ /* 0x000fe4000780003f */
[----:B------:R-:W-:Y:S02]  /*19c80*/  FMNMX3 R4, R4, R64, R68, !PT ;  /* 0x0000004004047276 */ /* 0x000fe40007800044 */
[----:B------:R-:W-:Y:S01]  /*19c90*/  FMNMX3 R3, R3, R65, R69, !PT ;  /* 0x0000004103037276 */ /* 0x000fe20007800045 */
[----:B------:R-:W1:Y:S01]  /*19ca0*/  LDTM.x32 R24, tmem[UR4] ;  /* 0x00000004001879ee */ /* 0x000e6200082c0000 */
[----:B------:R-:W-:Y:S02]  /*19cb0*/  FMNMX3 R0, R0, R66, R70, !PT ;  /* 0x0000004200007276 */ /* 0x000fe40007800046 */
[----:B------:R-:W-:Y:S02]  /*19cc0*/  FMNMX3 R89, R89, R67, R71, !PT ;  /* 0x0000004359597276 */ /* 0x000fe40007800047 */
[----:B------:R-:W-:-:S02]  /*19cd0*/  FMNMX3 R4, R4, R72, R76, !PT ;  /* 0x0000004804047276 */ /* 0x000fc4000780004c */
[----:B------:R-:W-:Y:S02]  /*19ce0*/  FMNMX3 R3, R3, R73, R77, !PT ;  /* 0x0000004903037276 */ /* 0x000fe4000780004d */
[----:B------:R-:W-:Y:S02]  /*19cf0*/  FMNMX3 R0, R0, R74, R78, !PT ;  /* 0x0000004a00007276 */ /* 0x000fe4000780004e */
[----:B------:R-:W-:Y:S02]  /*19d00*/  FMNMX3 R89, R89, R75, R79, !PT ;  /* 0x0000004b59597276 */ /* 0x000fe4000780004f */
[----:B------:R-:W-:Y:S02]  /*19d10*/  FMNMX3 R4, R4, R80, R84, !PT ;  /* 0x0000005004047276 */ /* 0x000fe40007800054 */
[----:B------:R-:W-:Y:S02]  /*19d20*/  FMNMX3 R3, R3, R81, R85, !PT ;  /* 0x0000005103037276 */ /* 0x000fe40007800055 */
[----:B------:R-:W-:-:S02]  /*19d30*/  FMNMX3 R0, R0, R82, R86, !PT ;  /* 0x0000005200007276 */ /* 0x000fc40007800056 */
[----:B------:R-:W-:Y:S02]  /*19d40*/  FMNMX3 R89, R89, R83, R87, !PT ;  /* 0x0000005359597276 */ /* 0x000fe40007800057 */
[----:B------:R-:W-:Y:S02]  /*19d50*/  ISETP.NE.AND P0, PT, R92, R91, PT ;  /* 0x0000005b5c00720c */ /* 0x000fe40003f05270 */
[----:B-1----:R-:W-:Y:S02]  /*19d60*/  FMNMX3 R4, R4, R24, R28, !PT ;  /* 0x0000001804047276 */ /* 0x002fe4000780001c */
        /* <DEDUP_REMOVED lines=15> */
[----:B------:R-:W-:-:S04]  /*19e60*/  FMNMX3 R0, R4, R3, R0, !PT ;  /* 0x0000000304007276 */ /* 0x000fc80007800000 */
[----:B------:R-:W-:-:S04]  /*19e70*/  FMNMX R89, R89, R0, !PT ;  /* 0x0000000059597209 */ /* 0x000fc80007800000 */
[----:B------:R-:W-:-:S04]  /*19e80*/  FSETP.NEU.AND P1, PT, R89, -INF , PT ;  /* 0xff8000005900780b */ /* 0x000fc80003f2d000 */
[----:B------:R-:W-:Y:S01]  /*19e90*/  FSEL R17, R89, RZ, P1 ;  /* 0x000000ff59117208 */ /* 0x000fe20000800000 */
[----:B------:R-:W-:Y:S08]  /*19ea0*/  @!P0 BRA `(.L_x_301) ;  /* 0x0000000000408947 */ /* 0x000ff00003800000 */
[----:B------:R-:W-:Y:S01]  /*19eb0*/  MOV R14, 0x8 ;  /* 0x00000008000e7802 */ /* 0x000fe20000000f00 */
[----:B------:R-:W1:Y:S01]  /*19ec0*/  LDCU.64 UR6, c[0x4][0xb0] ;  /* 0x01001600ff0677ac */ /* 0x000e620008000a00 */
[----:B------:R-:W-:Y:S02]  /*19ed0*/  HFMA2 R12, -RZ, RZ, 0, 5.9604644775390625e-08 ;  /* 0x00000001ff0c7431 */ /* 0x000fe400000001ff */
[----:B------:R-:W-:Y:S01]  /*19ee0*/  IMAD.MOV.U32 R8, RZ, RZ, 0x1be ;  /* 0x000001beff087424 */ /* 0x000fe200078e00ff */
[----:B------:R-:W3:Y:S01]  /*19ef0*/  LDCU.64 UR4, c[0x4][0xb8] ;  /* 0x01001700ff0477ac */ /* 0x000ee20008000a00 */
[----:B------:R-:W4:Y:S01]  /*19f00*/  LDC.64 R14, c[0x4][R14] ;  /* 0x010000000e0e7b82 */ /* 0x000f220000000a00 */
[----:B------:R-:W-:Y:S01]  /*19f10*/  IMAD.MOV.U32 R13, RZ, RZ, RZ ;  /* 0x000000ffff0d7224 */ /* 0x000fe200078e00ff */
[----:B------:R-:W5:Y:S01]  /*19f20*/  LDCU.64 UR8, c[0x4][0x18] ;  /* 0x01000300ff0877ac */ /* 0x000f620008000a00 */
[----:B-1----:R-:W-:Y:S01]  /*19f30*/  IMAD.U32 R4, RZ, RZ, UR6 ;  /* 0x00000006ff047e24 */ /* 0x002fe2000f8e00ff */
[----:B------:R-:W-:Y:S01]  /*19f40*/  MOV R5, UR7 ;  /* 0x0000000700057c02 */ /* 0x000fe20008000f00 */
[----:B---3--:R-:W-:Y:S01]  /*19f50*/  IMAD.U32 R6, RZ, RZ, UR4 ;  /* 0x00000004ff067e24 */ /* 0x008fe2000f8e00ff */
[----:B------:R-:W-:Y:S01]  /*19f60*/  MOV R7, UR5 ;  /* 0x0000000500077c02 */ /* 0x000fe20008000f00 */
[----:B-----5:R-:W-:Y:S01]  /*19f70*/  IMAD.U32 R10, RZ, RZ, UR8 ;  /* 0x00000008ff0a7e24 */ /* 0x020fe2000f8e00ff */
[----:B------:R-:W-:-:S02]  /*19f80*/  MOV R11, UR9 ;  /* 0x00000009000b7c02 */ /* 0x000fc40008000f00 */
[----:B------:R-:W-:-:S07]  /*19f90*/  LEPC R20, `(.L_x_301) ;  /* 0x000000001014794e */ /* 0x000fce0000000000 */
[----:B--2-4-:R-:W-:Y:S05]  /*19fa0*/  CALL.ABS.NOINC R14 ;  /* 0x000000000e007343 */ /* 0x014fea0003c00000 */
.L_x_301:
[----:B------:R-:W-:Y:S05]  /*19fb0*/  WARPSYNC.ALL ;  /* 0x0000000000007948 */ /* 0x000fea0003800000 */
[----:B------:R-:W-:Y:S02]  /*19fc0*/  R2UR UR4, R96 ;  /* 0x00000000600472ca */ /* 0x000fe400000e0000 */
[----:B------:R-:W-:-:S11]  /*19fd0*/  ISETP.NE.AND P0, PT, RZ, UR48, PT ;  /* 0x00000030ff007c0c */ /* 0x000fd6000bf05270 */
[----:B------:R1:W-:Y:S02]  /*19fe0*/  STTM.x2 tmem[UR4], R16 ;  /* 0x00000010000079ed */ /* 0x0003e400080c0004 */
[----:B------:R-:W-:Y:S05]  /*19ff0*/  @P0 BRA `(.L_x_302) ;  /* 0x0000000000040947 */ /* 0x000fea0003800000 */
[----:B--2---:R-:W-:Y:S05]  /*1a000*/  BPT.TRAP 0x1 ;  /* 0x000000040000795c */ /* 0x004fea0000300000 */
.L_x_302:
[----:B------:R-:W-:Y:S01]  /*1a010*/  SHF.L.U32 R3, R90, 0x1f, RZ ;  /* 0x0000001f5a037819 */ /* 0x000fe200000006ff */
[----:B------:R-:W-:Y:S01]  /*1a020*/  SYNCS.ARRIVE.TRANS64.A1T0 RZ, [UR55], RZ ;  /* 0x000000ffffff79a7 */ /* 0x000fe20008100037 */
[----:B--2---:R-:W-:Y:S01]  /*1a030*/  FMUL R0, R17, -UR38 ;  /* 0x8000002611007c20 */ /* 0x004fe20008400000 */
[----:B------:R-:W-:-:S03]  /*1a040*/  UISETP.NE.AND UP0, UPT, UR42, URZ, UPT ;  /* 0x000000ff2a00728c */ /* 0x000fc6000bf05270 */
[--C-:B------:R-:W-:Y:S01]  /*1a050*/  FFMA2 R18, R56.F32x2.HI_LO, UR38.F32, R0.reuse.F32 ;  /* 0x0000002638127c49 */ /* 0x100fe20009200000 */
[----:B------:R-:W-:Y:S01]  /*1a060*/  USEL UR4, UR44, UR45, UP0 ;  /* 0x0000002d2c047287 */ /* 0x000fe20008000000 */
[--C-:B------:R-:W-:Y:S01]  /*1a070*/  FFMA2 R22, R58.F32x2.HI_LO, UR38.F32, R0.reuse.F32 ;  /* 0x000000263a167c49 */ /* 0x100fe20009200000 */
[----:B------:R-:W2:Y:S01]  /*1a080*/  SYNCS.PHASECHK.TRANS64.TRYWAIT P2, [UR51], R3 ;  /* 0x00000003ff0075a7 */ /* 0x000ea20008041133 */
[--C-:B------:R-:W-:Y:S01]  /*1a090*/  FFMA2 R56, R60.F32x2.HI_LO, UR38.F32, R0.reuse.F32 ;  /* 0x000000263c387c49 */ /* 0x100fe20009200000 */
[----:B------:R-:W-:Y:S01]  /*1a0a0*/  FSETP.GEU.AND P1, PT, R18, -126, PT ;  /* 0xc2fc00001200780b */ /* 0x000fe20003f2e000 */
[----:B------:R-:W-:Y:S01]  /*1a0b0*/  ULOP3.LUT UR36, UR4, 0x1, URZ, 0x3c, !UPT ;  /* 0x0000000104247892 */ /* 0x000fe2000f8e3cff */
[----:B------:R-:W-:Y:S01]  /*1a0c0*/  FSETP.GEU.AND P0, PT, R19, -126, PT ;  /* 0xc2fc00001300780b */ /* 0x000fe20003f0e000 */
[----:B------:R-:W-:Y:S01]  /*1a0d0*/  FFMA2 R58, R62.F32x2.HI_LO, UR38.F32, R0.F32 ;  /* 0x000000263e3a7c49 */ /* 0x000fe20009200000 */
[----:B------:R-:W-:Y:S02]  /*1a0e0*/  FSETP.GEU.AND P6, PT, R22, -126, PT ;  /* 0xc2fc00001600780b */ /* 0x000fe40003fce000 */
[----:B------:R-:W-:-:S02]  /*1a0f0*/  FSETP.GEU.AND P5, PT, R23, -126, PT ;  /* 0xc2fc00001700780b */ /* 0x000fc40003fae000 */
[----:B------:R-:W-:Y:S02]  /*1a100*/  FSETP.GEU.AND P4, PT, R56, -126, PT ;  /* 0xc2fc00003800780b */ /* 0x000fe40003f8e000 */
[----:B------:R-:W-:-:S03]  /*1a110*/  FSETP.GEU.AND P3, PT, R57, -126, PT ;  /* 0xc2fc00003900780b */ /* 0x000fc60003f6e000 */
[----:B------:R-:W-:Y:S02]  /*1a120*/  @!P1 FMUL R18, R18, 0.5 ;  /* 0x3f00000012129820 */ /* 0x000fe40000400000 */
[----:B------:R-:W-:Y:S02]  /*1a130*/  @!P0 FMUL R19, R19, 0.5 ;  /* 0x3f00000013138820 */ /* 0x000fe40000400000 */
[----:B------:R-:W-:Y:S02]  /*1a140*/  @!P6 FMUL R22, R22, 0.5 ;  /* 0x3f0000001616e820 */ /* 0x000fe40000400000 */
[----:B------:R-:W-:Y:S01]  /*1a150*/  @!P5 FMUL R23, R23, 0.5 ;  /* 0x3f0000001717d820 */ /* 0x000fe20000400000 */
[----:B------:R-:W3:Y:S08]  /*1a160*/  MUFU.EX2 R18, R18 ;  /* 0x0000001200127308 */ /* 0x000ef00000000800 */
[----:B------:R-:W4:Y:S08]  /*1a170*/  MUFU.EX2 R19, R19 ;  /* 0x0000001300137308 */ /* 0x000f300000000800 */
[----:B------:R-:W1:Y:S08]  /*1a180*/  MUFU.EX2 R22, R22 ;  /* 0x0000001600167308 */ /* 0x000e700000000800 */
[----:B------:R-:W1:Y:S02]  /*1a190*/  MUFU.EX2 R23, R23 ;  /* 0x0000001700177308 */ /* 0x000e640000000800 */
[----:B-1234-:R-:W-:Y:S05]  /*1a1a0*/  @!P2 BRA `(.L_x_303) ;  /* 0x000000b4004ca947 */ /* 0x01efea0003800000 */
.L_x_461:
[----:B------:R-:W-:Y:S01]  /*1a1b0*/  @!P1 FMUL R18, R18, R18 ;  /* 0x0000001212129220 */ /* 0x000fe20000400000 */
[----:B------:R-:W-:Y:S01]  /*1a1c0*/  FSETP.GEU.AND P2, PT, R58, -126, PT ;  /* 0xc2fc00003a00780b */ /* 0x000fe20003f4e000 */
[----:B------:R-:W-:Y:S01]  /*1a1d0*/  @!P4 FMUL R56, R56, 0.5 ;  /* 0x3f0000003838c820 */ /* 0x000fe20000400000 */
[----:B------:R-:W-:Y:S01]  /*1a1e0*/  FSETP.GEU.AND P1, PT, R59, -126, PT ;  /* 0xc2fc00003b00780b */ /* 0x000fe20003f2e000 */
[----:B------:R-:W-:Y:S01]  /*1a1f0*/  @!P3 FMUL R57, R57, 0.5 ;  /* 0x3f0000003939b820 */ /* 0x000fe20000400000 */
[--C-:B------:R-:W-:Y:S01]  /*1a200*/  FFMA2 R60, R64.F32x2.HI_LO, UR38.F32, R0.reuse.F32 ;  /* 0x00000026403c7c49 */ /* 0x100fe20009200000 */
[----:B------:R-:W-:Y:S01]  /*1a210*/  USHF.R.U32.HI UR4, URZ, 0x15, UR37 ;  /* 0x00000015ff047899 */ /* 0x000fe20008011625 */
[----:B------:R-:W-:Y:S01]  /*1a220*/  @!P0 FMUL R19, R19, R19 ;  /* 0x0000001313138220 */ /* 0x000fe20000400000 */
[----:B------:R-:W2:Y:S01]  /*1a230*/  MUFU.EX2 R56, R56 ;  /* 0x0000003800387308 */ /* 0x000ea20000000800 */
[--C-:B------:R-:W-:Y:S01]  /*1a240*/  FFMA2 R62, R66.F32x2.HI_LO, UR38.F32, R0.reuse.F32 ;  /* 0x00000026423e7c49 */ /* 0x100fe20009200000 */
[----:B------:R-:W-:Y:S01]  /*1a250*/  FSETP.GEU.AND P0, PT, R60, -126, PT ;  /* 0xc2fc00003c00780b */ /* 0x000fe20003f0e000 */
[--C-:B------:R-:W-:Y:S01]  /*1a260*/  FFMA2 R64, R68.F32x2.HI_LO, UR38.F32, R0.reuse.F32 ;  /* 0x0000002644407c49 */ /* 0x100fe20009200000 */
[----:B------:R-:W-:Y:S01]  /*1a270*/  UISETP.NE.AND UP0, UPT, UR42, URZ, UPT ;  /* 0x000000ff2a00728c */ /* 0x000fe2000bf05270 */
[--C-:B------:R-:W-:Y:S01]  /*1a280*/  FFMA2 R66, R70.F32x2.HI_LO, UR38.F32, R0.reuse.F32 ;  /* 0x0000002646427c49 */ /* 0x100fe20009200000 */
[----:B------:R-:W-:Y:S01]  /*1a290*/  SYNCS.ARRIVE.TRANS64.A1T0 RZ, [UR56], RZ ;  /* 0x000000ffffff79a7 */ /* 0x000fe20008100038 */
[----:B------:R-:W-:Y:S01]  /*1a2a0*/  @!P2 FMUL R58, R58, 0.5 ;  /* 0x3f0000003a3aa820 */ /* 0x000fe20000400000 */
[----:B------:R-:W-:Y:S01]  /*1a2b0*/  @!P1 FMUL R59, R59, 0.5 ;  /* 0x3f0000003b3b9820 */ /* 0x000fe20000400000 */
[----:B------:R-:W3:Y:S01]  /*1a2c0*/  MUFU.EX2 R57, R57 ;  /* 0x0000003900397308 */ /* 0x000ee20000000800 */
[----:B------:R-:W-:Y:S01]  /*1a2d0*/  @!P6 FMUL R22, R22, R22 ;  /* 0x000000161616e220 */ /* 0x000fe20000400000 */
[----:B------:R-:W-:Y:S01]  /*1a2e0*/  @!P5 FMUL R23, R23, R23 ;  /* 0x000000171717d220 */ /* 0x000fe20000400000 */
[----:B------:R-:W-:Y:S01]  /*1a2f0*/  FSETP.GEU.AND P6, PT, R61, -126, PT ;  /* 0xc2fc00003d00780b */ /* 0x000fe20003fce000 */
[--C-:B------:R-:W-:Y:S01]  /*1a300*/  FFMA2 R68, R72.F32x2.HI_LO, UR38.F32, R0.reuse.F32 ;  /* 0x0000002648447c49 */ /* 0x100fe20009200000 */
[----:B------:R-:W-:Y:S01]  /*1a310*/  FSETP.GEU.AND P5, PT, R62, -126, PT ;  /* 0xc2fc00003e00780b */ /* 0x000fe20003fae000 */
[----:B------:R-:W-:Y:S01]  /*1a320*/  @!P0 FMUL R60, R60, 0.5 ;  /* 0x3f0000003c3c8820 */ /* 0x000fe20000400000 */
[--C-:B------:R-:W-:Y:S01]  /*1a330*/  FFMA2 R70, R74.F32x2.HI_LO, UR38.F32, R0.reuse.F32 ;  /* 0x000000264a467c49 */ /* 0x100fe20009200000 */
[----:B------:R-:W4:Y:S01]  /*1a340*/  MUFU.EX2 R58, R58 ;  /* 0x0000003a003a7308 */ /* 0x000f220000000800 */
[----:B--2---:R-:W-:Y:S01]  /*1a350*/  @!P4 FMUL R56, R56, R56 ;  /* 0x000000383838c220 */ /* 0x004fe20000400000 */
[----:B------:R-:W-:Y:S01]  /*1a360*/  FSETP.GEU.AND P4, PT, R63, -126, PT ;  /* 0xc2fc00003f00780b */ /* 0x000fe20003f8e000 */
[--C-:B------:R-:W-:Y:S01]  /*1a370*/  FFMA2 R72, R76.F32x2.HI_LO, UR38.F32, R0.reuse.F32 ;  /* 0x000000264c487c49 */ /* 0x100fe20009200000 */
[----:B------:R-:W-:Y:S01]  /*1a380*/  USEL UR44, UR36, UR44, UP0 ;  /* 0x0000002c242c7287 */ /* 0x000fe20008000000 */
[--C-:B------:R-:W-:Y:S01]  /*1a390*/  FFMA2 R74, R78.F32x2.HI_LO, UR38.F32, R0.reuse.F32 ;  /* 0x000000264e4a7c49 */ /* 0x100fe20009200000 */
[----:B------:R-:W-:Y:S01]  /*1a3a0*/  USEL UR45, UR45, UR36, UP0 ;  /* 0x000000242d2d7287 */ /* 0x000fe20008000000 */
[--C-:B------:R-:W-:Y:S01]  /*1a3b0*/  FFMA2 R76, R80.F32x2.HI_LO, UR38.F32, R0.reuse.F32 ;  /* 0x00000026504c7c49 */ /* 0x100fe20009200000 */
[----:B------:R-:W2:Y:S01]  /*1a3c0*/  MUFU.EX2 R59, R59 ;  /* 0x0000003b003b7308 */ /* 0x000ea20000000800 */
[----:B---3--:R-:W-:Y:S01]  /*1a3d0*/  @!P3 FMUL R57, R57, R57 ;  /* 0x000000393939b220 */ /* 0x008fe20000400000 */
[----:B------:R-:W-:Y:S01]  /*1a3e0*/  FSETP.GEU.AND P3, PT, R64, -126, PT ;  /* 0xc2fc00004000780b */ /* 0x000fe20003f6e000 */
[----:B------:R-:W-:Y:S01]  /*1a3f0*/  @!P6 FMUL R61, R61, 0.5 ;  /* 0x3f0000003d3de820 */ /* 0x000fe20000400000 */
[----:B------:R-:W-:Y:S01]  /*1a400*/  @!P5 FMUL R62, R62, 0.5 ;  /* 0x3f0000003e3ed820 */ /* 0x000fe20000400000 */
[--C-:B------:R-:W-:Y:S01]  /*1a410*/  FFMA2 R78, R82.F32x2.HI_LO, UR38.F32, R0.reuse.F32 ;  /* 0x00000026524e7c49 */ /* 0x100fe20009200000 */
[----:B------:R-:W-:Y:S01]  /*1a420*/  LOP3.LUT R90, R90, 0x1, RZ, 0x3c, !PT ;  /* 0x000000015a5a7812 */ /* 0x000fe200078e3cff */
[----:B------:R-:W-:Y:S01]  /*1a430*/  @!P4 FMUL R63, R63, 0.5 ;  /* 0x3f0000003f3fc820 */ /* 0x000fe20000400000 */
[----:B------:R-:W3:Y:S01]  /*1a440*/  MUFU.EX2 R60, R60 ;  /* 0x0000003c003c7308 */ /* 0x000ee20000000800 */
[----:B----4-:R-:W-:Y:S01]  /*1a450*/  @!P2 FMUL R58, R58, R58 ;  /* 0x0000003a3a3aa220 */ /* 0x010fe20000400000 */
[----:B------:R-:W-:Y:S01]  /*1a460*/  FSETP.GEU.AND P2, PT, R65, -126, PT ;  /* 0xc2fc00004100780b */ /* 0x000fe20003f4e000 */
[----:B------:R-:W-:-:S02]  /*1a470*/  FFMA2 R80, R84.F32x2.HI_LO, UR38.F32, R0.F32 ;  /* 0x0000002654507c49 */ /* 0x000fc40009200000 */
[--C-:B------:R-:W-:Y:S02]  /*1a480*/  FFMA2 R82, R86.F32x2.HI_LO, UR38.F32, R0.reuse.F32 ;  /* 0x0000002656527c49 */ /* 0x100fe40009200000 */
[----:B------:R-:W-:Y:S01]  /*1a490*/  @!P3 FMUL R64, R64, 0.5 ;  /* 0x3f0000004040b820 */ /* 0x000fe20000400000 */
[----:B------:R-:W4:Y:S01]  /*1a4a0*/  MUFU.EX2 R61, R61 ;  /* 0x0000003d003d7308 */ /* 0x000f220000000800 */
[----:B--2---:R-:W-:Y:S01]  /*1a4b0*/  @!P1 FMUL R59, R59, R59 ;  /* 0x0000003b3b3b9220 */ /* 0x004fe20000400000 */
[----:B------:R-:W-:Y:S01]  /*1a4c0*/  FSETP.GEU.AND P1, PT, R66, -126, PT ;  /* 0xc2fc00004200780b */ /* 0x000fe20003f2e000 */
[--C-:B------:R-:W-:Y:S02]  /*1a4d0*/  FFMA2 R24, R24.F32x2.HI_LO, UR38.F32, R0.reuse.F32 ;  /* 0x0000002618187c49 */ /* 0x100fe40009200000 */
[--C-:B------:R-:W-:Y:S02]  /*1a4e0*/  FFMA2 R26, R26.F32x2.HI_LO, UR38.F32, R0.reuse.F32 ;  /* 0x000000261a1a7c49 */ /* 0x100fe40009200000 */
[----:B------:R-:W-:Y:S01]  /*1a4f0*/  @!P2 FMUL R65, R65, 0.5 ;  /* 0x3f0000004141a820 */ /* 0x000fe20000400000 */
[----:B------:R-:W2:Y:S01]  /*1a500*/  MUFU.EX2 R62, R62 ;  /* 0x0000003e003e7308 */ /* 0x000ea20000000800 */
[----:B---3--:R-:W-:Y:S01]  /*1a510*/  @!P0 FMUL R60, R60, R60 ;  /* 0x0000003c3c3c8220 */ /* 0x008fe20000400000 */
[----:B------:R-:W-:Y:S01]  /*1a520*/  FSETP.GEU.AND P0, PT, R67, -126, PT ;  /* 0xc2fc00004300780b */ /* 0x000fe20003f0e000 */
[----:B------:R-:W-:-:S02]  /*1a530*/  FFMA2 R28, R28.F32x2.HI_LO, UR38.F32, R0.F32 ;  /* 0x000000261c1c7c49 */ /* 0x000fc40009200000 */
[--C-:B------:R-:W-:Y:S02]  /*1a540*/  FFMA2 R30, R30.F32x2.HI_LO, UR38.F32, R0.reuse.F32 ;  /* 0x000000261e1e7c49 */ /* 0x100fe40009200000 */
[----:B------:R-:W-:Y:S01]  /*1a550*/  @!P1 FMUL R66, R66, 0.5 ;  /* 0x3f00000042429820 */ /* 0x000fe20000400000 */
[----:B------:R-:W3:Y:S01]  /*1a560*/  MUFU.EX2 R63, R63 ;  /* 0x0000003f003f7308 */ /* 0x000ee20000000800 */
[----:B----4-:R-:W-:Y:S01]  /*1a570*/  @!P6 FMUL R61, R61, R61 ;  /* 0x0000003d3d3de220 */ /* 0x010fe20000400000 */
[----:B------:R-:W-:Y:S01]  /*1a580*/  FSETP.GEU.AND P6, PT, R68, -126, PT ;  /* 0xc2fc00004400780b */ /* 0x000fe20003fce000 */
[--C-:B------:R-:W-:Y:S02]  /*1a590*/  FFMA2 R32, R32.F32x2.HI_LO, UR38.F32, R0.reuse.F32 ;  /* 0x0000002620207c49 */ /* 0x100fe40009200000 */
[--C-:B------:R-:W-:Y:S02]  /*1a5a0*/  FFMA2 R34, R34.F32x2.HI_LO, UR38.F32, R0.reuse.F32 ;  /* 0x0000002622227c49 */ /* 0x100fe40009200000 */
[----:B------:R-:W-:Y:S01]  /*1a5b0*/  @!P0 FMUL R67, R67, 0.5 ;  /* 0x3f00000043438820 */ /* 0x000fe20000400000 */
[----:B------:R-:W4:Y:S01]  /*1a5c0*/  MUFU.EX2 R64, R64 ;  /* 0x0000004000407308 */ /* 0x000f220000000800 */
[----:B--2---:R-:W-:Y:S01]  /*1a5d0*/  @!P5 FMUL R62, R62, R62 ;  /* 0x0000003e3e3ed220 */ /* 0x004fe20000400000 */
[----:B------:R-:W-:Y:S01]  /*1a5e0*/  FSETP.GEU.AND P5, PT, R69, -126, PT ;  /* 0xc2fc00004500780b */ /* 0x000fe20003fae000 */
[----:B------:R-:W-:-:S02]  /*1a5f0*/  FFMA2 R36, R36.F32x2.HI_LO, UR38.F32, R0.F32 ;  /* 0x0000002624247c49 */ /* 0x000fc40009200000 */
[--C-:B------:R-:W-:Y:S02]  /*1a600*/  FFMA2 R38, R38.F32x2.HI_LO, UR38.F32, R0.reuse.F32 ;  /* 0x0000002626267c49 */ /* 0x100fe40009200000 */
[----:B------:R-:W-:Y:S01]  /*1a610*/  @!P6 FMUL R68, R68, 0.5 ;  /* 0x3f0000004444e820 */ /* 0x000fe20000400000 */
[----:B------:R-:W2:Y:S01]  /*1a620*/  MUFU.EX2 R65, R65 ;  /* 0x0000004100417308 */ /* 0x000ea20000000800 */
[----:B---3--:R-:W-:Y:S01]  /*1a630*/  @!P4 FMUL R63, R63, R63 ;  /* 0x0000003f3f3fc220 */ /* 0x008fe20000400000 */
[----:B------:R-:W-:Y:S01]  /*1a640*/  FSETP.GEU.AND P4, PT, R70, -126, PT ;  /* 0xc2fc00004600780b */ /* 0x000fe20003f8e000 */
[--C-:B------:R-:W-:Y:S02]  /*1a650*/  FFMA2 R40, R40.F32x2.HI_LO, UR38.F32, R0.reuse.F32 ;  /* 0x0000002628287c49 */ /* 0x100fe40009200000 */
[--C-:B------:R-:W-:Y:S02]  /*1a660*/  FFMA2 R42, R42.F32x2.HI_LO, UR38.F32, R0.reuse.F32 ;  /* 0x000000262a2a7c49 */ /* 0x100fe40009200000 */
        /* <DEDUP_REMOVED lines=17> */
[----:B------:R-:W-:Y:S01]  /*1a780*/  FFMA2 R54, R54.F32x2.HI_LO, UR38.F32, R0.F32 ;  /* 0x0000002636367c49 */ /* 0x000fe20009200000 */
[----:B------:R-:W-:Y:S01]  /*1a790*/  MOV R0, UR4 ;  /* 0x0000000400007c02 */ /* 0x000fe20008000f00 */
[----:B------:R-:W-:Y:S01]  /*1a7a0*/  @!P2 FMUL R72, R72, 0.5 ;  /* 0x3f0000004848a820 */ /* 0x000fe20000400000 */
[----:B------:R-:W3:Y:S01]  /*1a7b0*/  MUFU.EX2 R69, R69 ;  /* 0x0000004500457308 */ /* 0x000ee20000000800 */
[----:B----4-:R-:W-:Y:S01]  /*1a7c0*/  @!P0 FMUL R67, R67, R67 ;  /* 0x0000004343438220 */ /* 0x010fe20000400000 */
[----:B------:R-:W-:-:S05]  /*1a7d0*/  FSETP.GEU.AND P0, PT, R74, -126, PT ;  /* 0xc2fc00004a00780b */ /* 0x000fca0003f0e000 */
[----:B------:R-:W-:Y:S01]  /*1a7e0*/  @!P1 FMUL R73, R73, 0.5 ;  /* 0x3f00000049499820 */ /* 0x000fe20000400000 */
[----:B------:R-:W4:Y:S01]  /*1a7f0*/  MUFU.EX2 R70, R70 ;  /* 0x0000004600467308 */ /* 0x000f220000000800 */
[----:B--2---:R-:W-:Y:S01]  /*1a800*/  @!P6 FMUL R68, R68, R68 ;  /* 0x000000444444e220 */ /* 0x004fe20000400000 */
[----:B------:R-:W-:-:S05]  /*1a810*/  FSETP.GEU.AND P6, PT, R75, -126, PT ;  /* 0xc2fc00004b00780b */ /* 0x000fca0003fce000 */
[----:B------:R-:W-:Y:S01]  /*1a820*/  @!P0 FMUL R74, R74, 0.5 ;  /* 0x3f0000004a4a8820 */ /* 0x000fe20000400000 */
[----:B------:R-:W2:Y:S01]  /*1a830*/  MUFU.EX2 R71, R71 ;  /* 0x0000004700477308 */ /* 0x000ea20000000800 */
[----:B---3--:R-:W-:Y:S01]  /*1a840*/  @!P5 FMUL R69, R69, R69 ;  /* 0x000000454545d220 */ /* 0x008fe20000400000 */
[----:B------:R-:W-:-:S05]  /*1a850*/  FSETP.GEU.AND P5, PT, R76, -126, PT ;  /* 0xc2fc00004c00780b */ /* 0x000fca0003fae000 */
        /* <DEDUP_REMOVED lines=59> */
[----:B------:R-:W-:Y:S02]  /*1ac10*/  FSETP.GEU.AND P4, PT, R31, -126, PT ;  /* 0xc2fc00001f00780b */ /* 0x000fe40003f8e000 */
[----:B------:R-:W-:-:S03]  /*1ac20*/  F2FP.BF16.F32.PACK_AB R24, R19, R18 ;  /* 0x000000121318723e */ /* 0x000fc600000010ff */
[----:B------:R-:W-:Y:S01]  /*1ac30*/  @!P5 FMUL R30, R30, 0.5 ;  /* 0x3f0000001e1ed820 */ /* 0x000fe20000400000 */
[----:B------:R-:W3:Y:S01]  /*1ac40*/  MUFU.EX2 R87, R27 ;  /* 0x0000001b00577308 */ /* 0x000ee20000000800 */
[----:B----4-:R-:W-:Y:S01]  /*1ac50*/  @!P3 FMUL R85, R85, R85 ;  /* 0x000000555555b220 */ /* 0x010fe20000400000 */
[----:B------:R-:W-:Y:S02]  /*1ac60*/  FSETP.GEU.AND P3, PT, R32, -126, PT ;  /* 0xc2fc00002000780b */ /* 0x000fe40003f6e000 */
[----:B------:R-:W-:-:S03]  /*1ac70*/  F2FP.BF16.F32.PACK_AB R25, R23, R22 ;  /* 0x000000161719723e */ /* 0x000fc600000010ff */
[----:B------:R-:W-:Y:S01]  /*1ac80*/  @!P4 FMUL R31, R31, 0.5 ;  /* 0x3f0000001f1fc820 */ /* 0x000fe20000400000 */
[----:B------:R-:W4:Y:S01]  /*1ac90*/  MUFU.EX2 R98, R28 ;  /* 0x0000001c00627308 */ /* 0x000f220000000800 */
[----:B--2---:R-:W-:Y:S01]  /*1aca0*/  @!P2 FMUL R86, R86, R86 ;  /* 0x000000565656a220 */ /* 0x004fe20000400000 */
[----:B------:R-:W-:Y:S02]  /*1acb0*/  FSETP.GEU.AND P2, PT, R33, -126, PT ;  /* 0xc2fc00002100780b */ /* 0x000fe40003f4e000 */
[----:B------:R-:W-:-:S03]  /*1acc0*/  F2FP.BF16.F32.PACK_AB R26, R57, R56 ;  /* 0x00000038391a723e */ /* 0x000fc600000010ff */
        /* <DEDUP_REMOVED lines=113> */
[----:B------:R-:W-:Y:S02]  /*1b3e0*/  LOP3.LUT P0, RZ, R0, 0x3, R93, 0x48, !PT ;  /* 0x0000000300ff7812 */ /* 0x000fe4000780485d */
[----:B------:R-:W-:-:S03]  /*1b3f0*/  F2FP.BF16.F32.PACK_AB R49, R113, R112 ;  /* 0x000000707131723e */ /* 0x000fc600000010ff */
[----:B------:R-:W-:Y:S01]  /*1b400*/  @!P1 FMUL R55, R55, 0.5 ;  /* 0x3f00000037379820 */ /* 0x000fe20000400000 */
[----:B------:R-:W4:Y:S01]  /*1b410*/  MUFU.EX2 R124, R52 ;  /* 0x00000034007c7308 */ /* 0x000f220000000800 */
[----:B--2---:R-:W-:Y:S01]  /*1b420*/  @!P6 FMUL R120, R120, R120 ;  /* 0x000000787878e220 */ /* 0x004fe20000400000 */
[----:B------:R-:W-:-:S06]  /*1b430*/  F2FP.BF16.F32.PACK_AB R50, R115, R114 ;  /* 0x000000727332723e */ /* 0x000fcc00000010ff */
[----:B------:R-:W2:Y:S01]  /*1b440*/  MUFU.EX2 R125, R53 ;  /* 0x00000035007d7308 */ /* 0x000ea20000000800 */
[----:B---3--:R-:W-:Y:S01]  /*1b450*/  @!P5 FMUL R121, R121, R121 ;  /* 0x000000797979d220 */ /* 0x008fe20000400000 */
[----:B------:R-:W-:-:S06]  /*1b460*/  F2FP.BF16.F32.PACK_AB R51, R117, R116 ;  /* 0x000000747533723e */ /* 0x000fcc00000010ff */
[----:B------:R-:W3:Y:S01]  /*1b470*/  MUFU.EX2 R122, R54 ;  /* 0x00000036007a7308 */ /* 0x000ee20000000800 */
[----:B----4-:R-:W-:Y:S01]  /*1b480*/  @!P4 FMUL R124, R124, R124 ;  /* 0x0000007c7c7cc220 */ /* 0x010fe20000400000 */
[----:B------:R-:W-:-:S06]  /*1b490*/  F2FP.BF16.F32.PACK_AB R52, R119, R118 ;  /* 0x000000767734723e */ /* 0x000fcc00000010ff */
[----:B------:R-:W4:Y:S01]  /*1b4a0*/  MUFU.EX2 R123, R55 ;  /* 0x00000037007b7308 */ /* 0x000f220000000800 */
[----:B--2---:R-:W-:Y:S01]  /*1b4b0*/  @!P3 FMUL R125, R125, R125 ;  /* 0x0000007d7d7db220 */ /* 0x004fe20000400000 */
[----:B------:R-:W-:Y:S01]  /*1b4c0*/  F2FP.BF16.F32.PACK_AB R53, R121, R120 ;  /* 0x000000787935723e */ /* 0x000fe200000010ff */
[----:B---3--:R-:W-:-:S03]  /*1b4d0*/  @!P2 FMUL R122, R122, R122 ;  /* 0x0000007a7a7aa220 */ /* 0x008fc60000400000 */
[----:B------:R-:W-:Y:S01]  /*1b4e0*/  F2FP.BF16.F32.PACK_AB R54, R125, R124 ;  /* 0x0000007c7d36723e */ /* 0x000fe200000010ff */
[----:B----4-:R-:W-:-:S05]  /*1b4f0*/  @!P1 FMUL R123, R123, R123 ;  /* 0x0000007b7b7b9220 */ /* 0x010fca0000400000 */
[----:B------:R-:W-:Y:S01]  /*1b500*/  F2FP.BF16.F32.PACK_AB R55, R123, R122 ;  /* 0x0000007a7b37723e */ /* 0x000fe200000010ff */
[----:B------:R-:W-:Y:S06]  /*1b510*/  @!P0 BRA `(.L_x_304) ;  /* 0x0000000000408947 */ /* 0x000fec0003800000 */
[----:B------:R-:W-:Y:S01]  /*1b520*/  MOV R14, 0x8 ;  /* 0x00000008000e7802 */ /* 0x000fe20000000f00 */
[----:B------:R-:W1:Y:S01]  /*1b530*/  LDCU.64 UR6, c[0x4][0xb0] ;  /* 0x01001600ff0677ac */ /* 0x000e620008000a00 */
[----:B------:R-:W-:Y:S02]  /*1b540*/  HFMA2 R12, -RZ, RZ, 0, 5.9604644775390625e-08 ;  /* 0x00000001ff0c7431 */ /* 0x000fe400000001ff */
[----:B------:R-:W-:Y:S01]  /*1b550*/  IMAD.MOV.U32 R8, RZ, RZ, 0x1be ;  /* 0x000001beff087424 */ /* 0x000fe200078e00ff */
[----:B------:R-:W2:Y:S01]  /*1b560*/  LDCU.64 UR4, c[0x4][0xb8] ;  /* 0x01001700ff0477ac */ /* 0x000ea20008000a00 */
[----:B------:R-:W3:Y:S01]  /*1b570*/  LDC.64 R14, c[0x4][R14] ;  /* 0x010000000e0e7b82 */ /* 0x000ee20000000a00 */
[----:B------:R-:W-:Y:S01]  /*1b580*/  IMAD.MOV.U32 R13, RZ, RZ, RZ ;  /* 0x000000ffff0d7224 */ /* 0x000fe200078e00ff */
[----:B------:R-:W4:Y:S01]  /*1b590*/  LDCU.64 UR8, c[0x4][0x20] ;  /* 0x01000400ff0877ac */ /* 0x000f220008000a00 */
[----:B-1----:R-:W-:Y:S01]  /*1b5a0*/  IMAD.U32 R4, RZ, RZ, UR6 ;  /* 0x00000006ff047e24 */ /* 0x002fe2000f8e00ff */
[----:B------:R-:W-:Y:S01]  /*1b5b0*/  MOV R5, UR7 ;  /* 0x0000000700057c02 */ /* 0x000fe20008000f00 */
[----:B--2---:R-:W-:Y:S01]  /*1b5c0*/  IMAD.U32 R6, RZ, RZ, UR4 ;  /* 0x00000004ff067e24 */ /* 0x004fe2000f8e00ff */
[----:B------:R-:W-:Y:S01]  /*1b5d0*/  MOV R7, UR5 ;  /* 0x0000000500077c02 */ /* 0x000fe20008000f00 */
[----:B----4-:R-:W-:Y:S01]  /*1b5e0*/  IMAD.U32 R10, RZ, RZ, UR8 ;  /* 0x00000008ff0a7e24 */ /* 0x010fe2000f8e00ff */
[----:B------:R-:W-:-:S02]  /*1b5f0*/  MOV R11, UR9 ;  /* 0x00000009000b7c02 */ /* 0x000fc40008000f00 */
[----:B------:R-:W-:-:S07]  /*1b600*/  LEPC R20, `(.L_x_304) ;  /* 0x000000001014794e */ /* 0x000fce0000000000 */
[----:B---3--:R-:W-:Y:S05]  /*1b610*/  CALL.ABS.NOINC R14 ;  /* 0x000000000e007343 */ /* 0x008fea0003c00000 */
.L_x_304:
[----:B------:R-:W-:Y:S01]  /*1b620*/  MOV R0, UR49 ;  /* 0x0000003100007c02 */ /* 0x000fe20008000f00 */
[----:B------:R-:W-:Y:S05]  /*1b630*/  WARPSYNC.ALL ;  /* 0x0000000000007948 */ /* 0x000fea0003800000 */
[----:B------:R-:W-:Y:S01]  /*1b640*/  ISETP.GT.U32.AND P0, PT, R0, 0x1, PT ;  /* 0x000000010000780c */ /* 0x000fe20003f04070 */
[----:B------:R2:W-:Y:S01]  /*1b650*/  STTM.x32 tmem[UR37], R24 ;  /* 0x00000018000079ed */ /* 0x0005e200082c0025 */
[----:B------:R-:W3:Y:S11]  /*1b660*/  FENCE.VIEW.ASYNC.T ;  /* 0x00000000000073c6 */ /* 0x000ef60000000200 */
[----:B------:R-:W-:Y:S05]  /*1b670*/  @P0 BRA `(.L_x_305) ;  /* 0x0000000000080947 */ /* 0x000fea0003800000 */
[----:B------:R-:W-:Y:S05]  /*1b680*/  BPT.TRAP 0x1 ;  /* 0x000000040000795c */ /* 0x000fea0000300000 */
[----:B------:R-:W-:Y:S05]  /*1b690*/  BPT.TRAP 0x1 ;  /* 0x000000040000795c */ /* 0x000fea0000300000 */
.L_x_305:
[----:B------:R-:W4:Y:S01]  /*1b6a0*/  S2UR UR4, SR_CgaCtaId ;  /* 0x00000000000479c3 */ /* 0x000f220000008800 */
[----:B------:R-:W-:Y:S02]  /*1b6b0*/  UISETP.NE.AND UP0, UPT, UR42, URZ, UPT ;  /* 0x000000ff2a00728c */ /* 0x000fe4000bf05270 */
[----:B----4-:R-:W-:-:S09]  /*1b6c0*/  UPRMT UR4, UR4, 0x654, UR53 ;  /* 0x0000065404047896 */ /* 0x010fd20008000035 */
[----:B---3--:R-:W-:Y:S01]  /*1b6d0*/  SYNCS.ARRIVE.TRANS64.RED.A1T0 RZ, [UR4], RZ ;  /* 0x000000ffffff79a7 */ /* 0x008fe20008100404 */
[----:B------:R-:W-:-:S04]  /*1b6e0*/  ULOP3.LUT UR4, UR40, 0x1, URZ, 0x3c, !UPT ;  /* 0x0000000128047892 */ /* 0x000fc8000f8e3cff */
[----:B------:R-:W-:Y:S02]  /*1b6f0*/  USEL UR46, UR4, UR46, UP0 ;  /* 0x0000002e042e7287 */ /* 0x000fe40008000000 */
[----:B------:R-:W-:Y:S02]  /*1b700*/  USEL UR47, UR47, UR4, UP0 ;  /* 0x000000042f2f7287 */ /* 0x000fe40008000000 */
[----:B------:R-:W-:-:S09]  /*1b710*/  UISETP.NE.AND UP0, UPT, UR48, URZ, UPT ;  /* 0x000000ff3000728c */ /* 0x000fd2000bf05270 */
[----:B------:R-:W-:Y:S05]  /*1b720*/  BRA.U UP0, `(.L_x_306) ;  /* 0x0000000100047547 */ /* 0x000fea000b800000 */
[----:B------:R-:W-:Y:S05]  /*1b730*/  BPT.TRAP 0x1 ;  /* 0x000000040000795c */ /* 0x000fea0000300000 */
.L_x_306:
[----:B------:R-:W-:Y:S01]  /*1b740*/  MOV R0, UR36 ;  /* 0x0000002400007c02 */ /* 0x000fe20008000f00 */
[----:B------:R-:W-:Y:S01]  /*1b750*/  FADD2 R22, R22.F32x2.HI_LO, RZ.F32 ;  /* 0x000000ff1616724b */ /* 0x000fe20000200000 */
[----:B------:R-:W-:Y:S01]  /*1b760*/  FSETP.NEU.AND P1, PT, R16, R17, PT ;  /* 0x000000111000720b */ /* 0x000fe20003f2d000 */
[----:B------:R-:W-:Y:S01]  /*1b770*/  FADD2 R56, R56.F32x2.HI_LO, RZ.F32 ;  /* 0x000000ff3838724b */ /* 0x000fe20000200000 */
[----:B------:R-:W-:Y:S01]  /*1b780*/  SHF.L.U32 R0, R0, 0x1f, RZ ;  /* 0x0000001f00007819 */ /* 0x000fe200000006ff */
[----:B------:R-:W-:Y:S02]  /*1b790*/  FADD2 R22, R22.F32x2.HI_LO, R62.F32x2.HI_LO ;  /* 0x0000003e1616724b */ /* 0x000fe40000000000 */
[----:B------:R-:W-:Y:S01]  /*1b7a0*/  FADD2 R58, R58.F32x2.HI_LO, RZ.F32 ;  /* 0x000000ff3a3a724b */ /* 0x000fe20000200000 */
[----:B------:R-:W3:Y:S01]  /*1b7b0*/  SYNCS.PHASECHK.TRANS64.TRYWAIT P2, [UR50], R0 ;  /* 0x00000000ff0075a7 */ /* 0x000ee20008041132 */
[----:B------:R-:W-:Y:S02]  /*1b7c0*/  FADD2 R56, R56.F32x2.HI_LO, R64.F32x2.HI_LO ;  /* 0x000000403838724b */ /* 0x000fe40000000000 */
[----:B------:R-:W-:-:S02]  /*1b7d0*/  FADD2 R58, R58.F32x2.HI_LO, R66.F32x2.HI_LO ;  /* 0x000000423a3a724b */ /* 0x000fc40000000000 */
[----:B------:R-:W-:Y:S02]  /*1b7e0*/  FADD2 R22, R22.F32x2.HI_LO, R70.F32x2.HI_LO ;  /* 0x000000461616724b */ /* 0x000fe40000000000 */
[----:B------:R-:W-:Y:S01]  /*1b7f0*/  FADD2 R56, R56.F32x2.HI_LO, R72.F32x2.HI_LO ;  /* 0x000000483838724b */ /* 0x000fe20000000000 */
[----:B---3--:R-:W-:Y:S06]  /*1b800*/  @!P2 BRA `(.L_x_307) ;  /* 0x0000009c00cca947 */ /* 0x008fec0003800000 */
.L_x_463:
[----:B------:R-:W-:Y:S01]  /*1b810*/  BSSY.RECONVERGENT B0, `(.L_x_308) ;  /* 0x000000a000007945 */ /* 0x000fe20003800200 */
[----:B-1----:R-:W-:-:S03]  /*1b820*/  MOV R0, 0x3f000000 ;  /* 0x3f00000000007802 */ /* 0x002fc60000000f00 */
[----:B------:R-:W-:Y:S05]  /*1b830*/  @!P1 BRA `(.L_x_309) ;  /* 0x00000000001c9947 */ /* 0x000fea0003800000 */
[----:B------:R-:W-:-:S04]  /*1b840*/  FADD R0, -R17, R16 ;  /* 0x0000001011007221 */ /* 0x000fc80000000100 */
[----:B------:R-:W-:-:S05]  /*1b850*/  FMUL R0, R0, UR38 ;  /* 0x0000002600007c20 */ /* 0x000fca0008400000 */
[----:B------:R-:W-:-:S13]  /*1b860*/  FSETP.GEU.AND P1, PT, R0, -126, PT ;  /* 0xc2fc00000000780b */ /* 0x000fda0003f2e000 */
[----:B------:R-:W-:-:S06]  /*1b870*/  @!P1 FMUL R0, R0, 0.5 ;  /* 0x3f00000000009820 */ /* 0x000fcc0000400000 */
[----:B------:R-:W1:Y:S02]  /*1b880*/  MUFU.EX2 R0, R0 ;  /* 0x0000000000007308 */ /* 0x000e640000000800 */
[----:B-1----:R-:W-:-:S04]  /*1b890*/  @!P1 FMUL R0, R0, R0 ;  /* 0x0000000000009220 */ /* 0x002fc80000400000 */
[----:B------:R-:W-:Y:S02]  /*1b8a0*/  FMUL R0, R0, 0.5 ;  /* 0x3f00000000007820 */ /* 0x000fe40000400000 */
.L_x_309:
[----:B------:R-:W-:Y:S05]  /*1b8b0*/  BSYNC.RECONVERGENT B0 ;  /* 0x0000000000007941 */ /* 0x000fea0003800200 */
.L_x_308:
[----:B------:R-:W-:Y:S01]  /*1b8c0*/  FMUL R88, R0, R88 ;  /* 0x0000005800587220 */ /* 0x000fe20000400000 */
[----:B------:R-:W-:Y:S01]  /*1b8d0*/  FADD2 R58, R58.F32x2.HI_LO, R74.F32x2.HI_LO ;  /* 0x0000004a3a3a724b */ /* 0x000fe20000000000 */
[----:B------:R-:W-:Y:S01]  /*1b8e0*/  ULOP3.LUT UP0, URZ, UR52, UR41, URZ, 0xfc, !UPT ;  /* 0x0000002934ff7292 */ /* 0x000fe2000f80fcff */
[----:B------:R-:W-:Y:S02]  /*1b8f0*/  FADD2 R22, R22.F32x2.HI_LO, R78.F32x2.HI_LO ;  /* 0x0000004e1616724b */ /* 0x000fe40000000000 */
[----:B------:R-:W-:Y:S02]  /*1b900*/  FADD2 R18, R88.F32, R18.F32x2.HI_LO ;  /* 0x000000125812724b */ /* 0x000fe40000040000 */
[----:B------:R-:W-:Y:S02]  /*1b910*/  FADD2 R56, R56.F32x2.HI_LO, R80.F32x2.HI_LO ;  /* 0x000000503838724b */ /* 0x000fe40000000000 */
[----:B------:R-:W-:Y:S02]  /*1b920*/  FADD2 R18, R18.F32x2.HI_LO, R60.F32x2.HI_LO ;  /* 0x0000003c1212724b */ /* 0x000fe40000000000 */
[----:B------:R-:W-:-:S02]  /*1b930*/  FADD2 R58, R58.F32x2.HI_LO, R82.F32x2.HI_LO ;  /* 0x000000523a3a724b */ /* 0x000fc40000000000 */
[----:B------:R-:W-:Y:S02]  /*1b940*/  FADD2 R18, R18.F32x2.HI_LO, R68.F32x2.HI_LO ;  /* 0x000000441212724b */ /* 0x000fe40000000000 */
[----:B------:R-:W-:Y:S02]  /*1b950*/  FADD2 R22, R22.F32x2.HI_LO, R86.F32x2.HI_LO ;  /* 0x000000561616724b */ /* 0x000fe40000000000 */
[----:B------:R-:W-:Y:S02]  /*1b960*/  FADD2 R18, R18.F32x2.HI_LO, R76.F32x2.HI_LO ;  /* 0x0000004c1212724b */ /* 0x000fe40000000000 */
        /* <DEDUP_REMOVED lines=16> */
[----:B------:R-:W-:-:S04]  /*1ba70*/  FADD2 R18, R18.F32x2.HI_LO, R22.F32x2.HI_LO ;  /* 0x000000161212724b */ /* 0x000fc80000000000 */
[----:B------:R-:W-:-:S04]  /*1ba80*/  FADD2 R18, R18.F32x2.HI_LO, R56.F32x2.HI_LO ;  /* 0x000000381212724b */ /* 0x000fc80000000000 */
[----:B------:R-:W-:Y:S01]  /*1ba90*/  FADD R88, R18, R19 ;  /* 0x0000001312587221 */ /* 0x000fe20000000000 */
[----:B------:R-:W-:Y:S06]  /*1baa0*/  BRA.U UP0, `(.L_x_310) ;  /* 0x00000001006c7547 */ /* 0x000fec000b800000 */
[----:B------:R-:W-:Y:S05]  /*1bab0*/  @P0 BRA `(.L_x_311) ;  /* 0x0000000000040947 */ /* 0x000fea0003800000 */
[----:B------:R-:W-:Y:S05]  /*1bac0*/  BPT.TRAP 0x1 ;  /* 0x000000040000795c */ /* 0x000fea0000300000 */
.L_x_311:
[----:B------:R-:W-:Y:S01]  /*1bad0*/  IMAD.U32 R3, RZ, RZ, UR4 ;  /* 0x00000004ff037e24 */ /* 0x000fe2000f8e00ff */
[----:B------:R-:W-:-:S04]  /*1bae0*/  ISETP.NE.AND P0, PT, R92, R91, PT ;  /* 0x0000005b5c00720c */ /* 0x000fc80003f05270 */
[----:B------:R-:W-:-:S04]  /*1baf0*/  SHF.L.U32 R3, R3, 0x1f, RZ ;  /* 0x0000001f03037819 */ /* 0x000fc800000006ff */
[----:B------:R-:W1:Y:S02]  /*1bb00*/  SYNCS.PHASECHK.TRANS64.TRYWAIT P1, [UR43], R3 ;  /* 0x00000003ff0075a7 */ /* 0x000e64000802112b */
[----:B-1----:R-:W-:Y:S05]  /*1bb10*/  @!P1 BRA `(.L_x_312) ;  /* 0x0000009c00209947 */ /* 0x002fea0003800000 */
.L_x_465:
        /* <DEDUP_REMOVED lines=17> */
.L_x_313:
[----:B------:R-:W-:Y:S05]  /*1bc30*/  WARPSYNC.ALL ;  /* 0x0000000000007948 */ /* 0x000fea0003800000 */
[----:B------:R-:W-:-:S13]  /*1bc40*/  R2UR UR4, R96 ;  /* 0x00000000600472ca */ /* 0x000fda00000e0000 */
[----:B------:R3:W-:Y:S02]  /*1bc50*/  STTM.x2 tmem[UR4], R88 ;  /* 0x00000058000079ed */ /* 0x0007e400080c0004 */
.L_x_310:
[----:B------:R-:W-:Y:S01]  /*1bc60*/  UIADD3 UR4, UPT, UPT, UR41, 0x1, URZ ;  /* 0x0000000129047890 */ /* 0x000fe2000fffe0ff */
[----:B------:R-:W-:Y:S01]  /*1bc70*/  MOV R16, R89 ;  /* 0x0000005900107202 */ /* 0x000fe20000000f00 */
[----:B------:R-:W-:Y:S02]  /*1bc80*/  UIADD3 UR5, UPT, UPT, UR41, -0x1, URZ ;  /* 0xffffffff29057890 */ /* 0x000fe4000fffe0ff */
[----:B------:R-:W-:-:S05]  /*1bc90*/  UISETP.GT.U32.AND UP0, UPT, UR4, 0x1, UPT ;  /* 0x000000010400788c */ /* 0x000fca000bf04070 */
[----:B------:R-:W-:-:S04]  /*1bca0*/  UMOV UR41, UR5 ;  /* 0x0000000500297c82 */ /* 0x000fc80008000000 */
[----:B------:R-:W-:Y:S05]  /*1bcb0*/  BRA.U UP0, `(.L_x_314) ;  /* 0xffffffdd000c7547 */ /* 0x000fea000b83ffff */
.L_x_296:
[----:B------:R-:W-:-:S09]  /*1bcc0*/  UISETP.NE.AND UP0, UPT, UR52, URZ, UPT ;  /* 0x000000ff3400728c */ /* 0x000fd2000bf05270 */
[----:B------:R-:W-:Y:S05]  /*1bcd0*/  BRA.U !UP0, `(.L_x_315) ;  /* 0x0000002d08e87547 */ /* 0x000fea000b800000 */
[----:B-1----:R-:W-:Y:S01]  /*1bce0*/  VIADD R0, R94, UR54 ;  /* 0x000000365e007c36 */ /* 0x002fe20008000000 */
[----:B------:R-:W-:-:S04]  /*1bcf0*/  UISETP.NE.AND UP0, UPT, UR42, URZ, UPT ;  /* 0x000000ff2a00728c */ /* 0x000fc8000bf05270 */
[----:B------:R-:W-:Y:S01]  /*1bd00*/  USEL UR4, UR46, UR47, UP0 ;  /* 0x0000002f2e047287 */ /* 0x000fe20008000000 */
[----:B------:R-:W1:Y:S01]  /*1bd10*/  SHFL.IDX PT, R0, R0, RZ, 0x1f ;  /* 0x00001fff00007589 */ /* 0x000e6200000e0000 */
[----:B------:R-:W-:-:S04]  /*1bd20*/  UISETP.GT.U32.AND UP0, UPT, UR49, 0x1, UPT ;  /* 0x000000013100788c */ /* 0x000fc8000bf04070 */
[----:B------:R-:W-:Y:S02]  /*1bd30*/  MOV R118, UR4 ;  /* 0x0000000400767c02 */ /* 0x000fe40008000f00 */
[----:B-1----:R-:W-:-:S03]  /*1bd40*/  R2UR UR36, R0 ;  /* 0x00000000002472ca */ /* 0x002fc600000e0000 */
[----:B------:R-:W-:-:S12]  /*1bd50*/  BRA.U UP0, `(.L_x_316) ;  /* 0x0000000100047547 */ /* 0x000fd8000b800000 */
[----:B------:R-:W-:Y:S05]  /*1bd60*/  BPT.TRAP 0x1 ;  /* 0x000000040000795c */ /* 0x000fea0000300000 */
.L_x_316:
[----:B------:R-:W-:Y:S02]  /*1bd70*/  R2UR UR4, R118 ;  /* 0x00000000760472ca */ /* 0x000fe400000e0000 */
[----:B------:R-:W-:-:S11]  /*1bd80*/  ISETP.NE.AND P0, PT, R92, R91, PT ;  /* 0x0000005b5c00720c */ /* 0x000fd60003f05270 */
[----:B------:R-:W-:-:S05]  /*1bd90*/  IMAD.U32 R3, RZ, RZ, UR4 ;  /* 0x00000004ff037e24 */ /* 0x000fca000f8e00ff */
[----:B------:R-:W-:-:S04]  /*1bda0*/  SHF.L.U32 R3, R3, 0x1f, RZ ;  /* 0x0000001f03037819 */ /* 0x000fc800000006ff */
[----:B------:R-:W1:Y:S02]  /*1bdb0*/  SYNCS.PHASECHK.TRANS64.TRYWAIT P1, [UR43], R3 ;  /* 0x00000003ff0075a7 */ /* 0x000e64000802112b */
[----:B-1----:R-:W-:Y:S05]  /*1bdc0*/  @!P1 BRA `(.L_x_317) ;  /* 0x00000098008c9947 */ /* 0x002fea0003800000 */
.L_x_467:
[----:B------:R-:W-:Y:S05]  /*1bdd0*/  @!P0 BRA `(.L_x_318) ;  /* 0x0000000000408947 */ /* 0x000fea0003800000 */
[----:B------:R-:W-:Y:S01]  /*1bde0*/  MOV R14, 0x8 ;  /* 0x00000008000e7802 */ /* 0x000fe20000000f00 */
[----:B------:R-:W4:Y:S01]  /*1bdf0*/  LDCU.64 UR8, c[0x4][0xb0] ;  /* 0x01001600ff0877ac */ /* 0x000f220008000a00 */
[----:B------:R-:W-:Y:S02]  /*1be00*/  HFMA2 R12, -RZ, RZ, 0, 5.9604644775390625e-08 ;  /* 0x00000001ff0c7431 */ /* 0x000fe400000001ff */
[----:B------:R-:W-:Y:S01]  /*1be10*/  IMAD.MOV.U32 R8, RZ, RZ, 0x192 ;  /* 0x00000192ff087424 */ /* 0x000fe200078e00ff */
[----:B------:R-:W5:Y:S01]  /*1be20*/  LDCU.64 UR6, c[0x4][0xb8] ;  /* 0x01001700ff0677ac */ /* 0x000f620008000a00 */
[----:B------:R-:W1:Y:S01]  /*1be30*/  LDC.64 R14, c[0x4][R14] ;  /* 0x010000000e0e7b82 */ /* 0x000e620000000a00 */
[----:B------:R-:W-:Y:S01]  /*1be40*/  IMAD.MOV.U32 R13, RZ, RZ, RZ ;  /* 0x000000ffff0d7224 */ /* 0x000fe200078e00ff */
[----:B------:R-:W2:Y:S01]  /*1be50*/  LDCU.64 UR4, c[0x4][0x10] ;  /* 0x01000200ff0477ac */ /* 0x000ea20008000a00 */
[----:B----4-:R-:W-:Y:S01]  /*1be60*/  IMAD.U32 R4, RZ, RZ, UR8 ;  /* 0x00000008ff047e24 */ /* 0x010fe2000f8e00ff */
[----:B------:R-:W-:Y:S01]  /*1be70*/  MOV R5, UR9 ;  /* 0x0000000900057c02 */ /* 0x000fe20008000f00 */
[----:B-----5:R-:W-:Y:S01]  /*1be80*/  IMAD.U32 R6, RZ, RZ, UR6 ;  /* 0x00000006ff067e24 */ /* 0x020fe2000f8e00ff */
[----:B------:R-:W-:Y:S01]  /*1be90*/  MOV R7, UR7 ;  /* 0x0000000700077c02 */ /* 0x000fe20008000f00 */
[----:B--2---:R-:W-:Y:S01]  /*1bea0*/  IMAD.U32 R10, RZ, RZ, UR4 ;  /* 0x00000004ff0a7e24 */ /* 0x004fe2000f8e00ff */
[----:B------:R-:W-:-:S02]  /*1beb0*/  MOV R11, UR5 ;  /* 0x00000005000b7c02 */ /* 0x000fc40008000f00 */
[----:B------:R-:W-:-:S07]  /*1bec0*/  LEPC R20, `(.L_x_318) ;  /* 0x000000001014794e */ /* 0x000fce0000000000 */
[----:B-1-3--:R-:W-:Y:S05]  /*1bed0*/  CALL.ABS.NOINC R14 ;  /* 0x000000000e007343 */ /* 0x00afea0003c00000 */
.L_x_318:
[----:B------:R-:W-:Y:S05]  /*1bee0*/  WARPSYNC.ALL ;  /* 0x0000000000007948 */ /* 0x000fea0003800000 */
[----:B------:R-:W-:Y:S02]  /*1bef0*/  R2UR UR4, R96 ;  /* 0x00000000600472ca */ /* 0x000fe400000e0000 */
[----:B------:R-:W-:-:S11]  /*1bf00*/  ISETP.NE.AND P0, PT, R92, R91, PT ;  /* 0x0000005b5c00720c */ /* 0x000fd60003f05270 */
[----:B--2---:R-:W2:Y:S02]  /*1bf10*/  LDTM.x32 R24, tmem[UR4] ;  /* 0x00000004001879ee */ /* 0x004ea400082c0000 */
        /* <DEDUP_REMOVED lines=17> */
.L_x_319:
[----:B-1----:R-:W1:Y:S01]  /*1c030*/  LDC R0, c[0x0][0x384] ;  /* 0x0000e100ff007b82 */ /* 0x002e620000000800 */
[----:B------:R-:W-:Y:S05]  /*1c040*/  WARPSYNC.ALL ;  /* 0x0000000000007948 */ /* 0x000fea0003800000 */
[----:B------:R-:W-:Y:S01]  /*1c050*/  UIADD3 UR8, UPT, UPT, UR39, 0x1, URZ ;  /* 0x0000000127087890 */ /* 0x000fe2000fffe0ff */
[----:B------:R-:W-:Y:S01]  /*1c060*/  R2UR UR15, R95 ;  /* 0x000000005f0f72ca */ /* 0x000fe200000e0000 */
[----:B------:R-:W-:Y:S02]  /*1c070*/  UIADD3 UR7, UPT, UPT, UR39, 0x2, URZ ;  /* 0x0000000227077890 */ /* 0x000fe4000fffe0ff */
[----:B------:R-:W-:-:S02]  /*1c080*/  UIADD3 UR6, UPT, UPT, UR39, 0x3, URZ ;  /* 0x0000000327067890 */ /* 0x000fc4000fffe0ff */
[----:B------:R-:W-:Y:S02]  /*1c090*/  UIADD3 UR5, UPT, UPT, UR39, 0x4, URZ ;  /* 0x0000000427057890 */ /* 0x000fe4000fffe0ff */
[----:B------:R-:W-:Y:S02]  /*1c0a0*/  UIADD3 UR4, UPT, UPT, UR39, 0x5, URZ ;  /* 0x0000000527047890 */ /* 0x000fe4000fffe0ff */
[----:B------:R-:W-:Y:S02]  /*1c0b0*/  UIADD3 UR10, UPT, UPT, UR39, 0x6, URZ ;  /* 0x00000006270a7890 */ /* 0x000fe4000fffe0ff */
[----:B------:R-:W-:Y:S02]  /*1c0c0*/  UIADD3 UR12, UPT, UPT, UR39, 0x7, URZ ;  /* 0x00000007270c7890 */ /* 0x000fe4000fffe0ff */
[----:B------:R-:W-:Y:S02]  /*1c0d0*/  UIADD3 UR14, UPT, UPT, UR39, 0x8, URZ ;  /* 0x00000008270e7890 */ /* 0x000fe4000fffe0ff */
[----:B------:R-:W-:-:S02]  /*1c0e0*/  UIADD3 UR41, UPT, UPT, UR39, 0x9, URZ ;  /* 0x0000000927297890 */ /* 0x000fc4000fffe0ff */
[----:B------:R-:W-:Y:S01]  /*1c0f0*/  UIADD3 UR40, UPT, UPT, UR39, 0xa, URZ ;  /* 0x0000000a27287890 */ /* 0x000fe2000fffe0ff */
[C---:B-1----:R-:W-:Y:S01]  /*1c100*/  ISETP.LE.AND P2, PT, R0.reuse, UR8, PT ;  /* 0x0000000800007c0c */ /* 0x042fe2000bf43270 */
[----:B------:R-:W-:Y:S01]  /*1c110*/  UIADD3 UR38, UPT, UPT, UR39, 0xb, URZ ;  /* 0x0000000b27267890 */ /* 0x000fe2000fffe0ff */
[C---:B------:R-:W-:Y:S01]  /*1c120*/  ISETP.LE.AND P1, PT, R0.reuse, UR7, PT ;  /* 0x0000000700007c0c */ /* 0x040fe2000bf23270 */
[----:B------:R-:W-:Y:S01]  /*1c130*/  UIADD3 UR34, UPT, UPT, UR39, 0xe, URZ ;  /* 0x0000000e27227890 */ /* 0x000fe2000fffe0ff */
[C---:B------:R-:W-:Y:S01]  /*1c140*/  ISETP.LE.AND P0, PT, R0.reuse, UR6, PT ;  /* 0x0000000600007c0c */ /* 0x040fe2000bf03270 */
[----:B------:R-:W-:Y:S01]  /*1c150*/  UIADD3 UR33, UPT, UPT, UR39, 0xf, URZ ;  /* 0x0000000f27217890 */ /* 0x000fe2000fffe0ff */
[C---:B------:R-:W-:Y:S01]  /*1c160*/  ISETP.LE.AND P6, PT, R0.reuse, UR5, PT ;  /* 0x0000000500007c0c */ /* 0x040fe2000bfc3270 */
[----:B------:R-:W-:Y:S01]  /*1c170*/  UIADD3 UR32, UPT, UPT, UR39, 0x10, URZ ;  /* 0x0000001027207890 */ /* 0x000fe2000fffe0ff */
[----:B------:R-:W-:Y:S01]  /*1c180*/  ISETP.LE.AND P3, PT, R0, UR39, PT ;  /* 0x0000002700007c0c */ /* 0x000fe2000bf63270 */
[----:B------:R-:W-:Y:S01]  /*1c190*/  UIADD3 UR31, UPT, UPT, UR39, 0x11, URZ ;  /* 0x00000011271f7890 */ /* 0x000fe2000fffe0ff */
[----:B------:R-:W-:Y:S01]  /*1c1a0*/  FSEL R57, R25, -INF , !P2 ;  /* 0xff80000019397808 */ /* 0x000fe20005000000 */
        /* <DEDUP_REMOVED lines=9> */
[C---:B------:R-:W-:Y:S01]  /*1c240*/  ISETP.LE.AND P5, PT, R0.reuse, UR4, PT ;  /* 0x0000000400007c0c */ /* 0x040fe2000bfa3270 */
        /* <DEDUP_REMOVED lines=27> */
[----:B------:R-:W1:Y:S01]  /*1c400*/  LDTM.x32 R4, tmem[UR15] ;  /* 0x0000000f000479ee */ /* 0x000e6200082c0000 */
        /* <DEDUP_REMOVED lines=58> */
[----:B------:R-:W-:-:S02]  /*1c7b0*/  FSEL R44, R44, -INF , !P4 ;  /* 0xff8000002c2c7808 */ /* 0x000fc40006000000 */
[----:B------:R-:W-:Y:S02]  /*1c7c0*/  FSEL R52, R52, -INF , !P3 ;  /* 0xff80000034347808 */ /* 0x000fe40005800000 */
[----:B------:R-:W-:Y:S02]  /*1c7d0*/  FSEL R53, R53, -INF , !P2 ;  /* 0xff80000035357808 */ /* 0x000fe40005000000 */
[----:B------:R-:W-:Y:S02]  /*1c7e0*/  FSEL R54, R54, -INF , !P1 ;  /* 0xff80000036367808 */ /* 0x000fe40004800000 */
[----:B------:R-:W-:Y:S02]  /*1c7f0*/  FSEL R55, R55, -INF , !P0 ;  /* 0xff80000037377808 */ /* 0x000fe40004000000 */
[C---:B------:R-:W-:Y:S02]  /*1c800*/  ISETP.LE.AND P6, PT, R0.reuse, UR23, PT ;  /* 0x0000001700007c0c */ /* 0x040fe4000bfc3270 */
[----:B------:R-:W-:-:S02]  /*1c810*/  ISETP.LE.AND P5, PT, R0, UR22, PT ;  /* 0x0000001600007c0c */ /* 0x000fc4000bfa3270 */
[C---:B------:R-:W-:Y:S02]  /*1c820*/  ISETP.LE.AND P4, PT, R0.reuse, UR21, PT ;  /* 0x0000001500007c0c */ /* 0x040fe4000bf83270 */
[C---:B------:R-:W-:Y:S02]  /*1c830*/  ISETP.LE.AND P3, PT, R0.reuse, UR10, PT ;  /* 0x0000000a00007c0c */ /* 0x040fe4000bf63270 */
[C---:B------:R-:W-:Y:S02]  /*1c840*/  ISETP.LE.AND P2, PT, R0.reuse, UR77, PT ;  /* 0x0000004d00007c0c */ /* 0x040fe4000bf43270 */
[C---:B------:R-:W-:Y:S02]  /*1c850*/  ISETP.LE.AND P1, PT, R0.reuse, UR76, PT ;  /* 0x0000004c00007c0c */ /* 0x040fe4000bf23270 */
[----:B------:R-:W-:Y:S02]  /*1c860*/  ISETP.LE.AND P0, PT, R0, UR75, PT ;  /* 0x0000004b00007c0c */ /* 0x000fe4000bf03270 */
[----:B------:R-:W-:-:S02]  /*1c870*/  FSEL R49, R49, -INF , !P6 ;  /* 0xff80000031317808 */ /* 0x000fc40007000000 */
[----:B------:R-:W-:Y:S02]  /*1c880*/  FSEL R50, R50, -INF , !P5 ;  /* 0xff80000032327808 */ /* 0x000fe40006800000 */
[----:B------:R-:W-:Y:S02]  /*1c890*/  FSEL R51, R51, -INF , !P4 ;  /* 0xff80000033337808 */ /* 0x000fe40006000000 */
[----:B-1----:R-:W-:Y:S02]  /*1c8a0*/  FSEL R68, R4, -INF , !P3 ;  /* 0xff80000004447808 */ /* 0x002fe40005800000 */
[----:B------:R-:W-:Y:S02]  /*1c8b0*/  FSEL R69, R5, -INF , !P2 ;  /* 0xff80000005457808 */ /* 0x000fe40005000000 */
[----:B------:R-:W-:Y:S02]  /*1c8c0*/  FSEL R70, R6, -INF , !P1 ;  /* 0xff80000006467808 */ /* 0x000fe40004800000 */
[----:B------:R-:W-:-:S02]  /*1c8d0*/  FSEL R71, R7, -INF , !P0 ;  /* 0xff80000007477808 */ /* 0x000fc40004000000 */
[C---:B------:R-:W-:Y:S02]  /*1c8e0*/  ISETP.LE.AND P6, PT, R0.reuse, UR74, PT ;  /* 0x0000004a00007c0c */ /* 0x040fe4000bfc3270 */
[C---:B------:R-:W-:Y:S02]  /*1c8f0*/  ISETP.LE.AND P5, PT, R0.reuse, UR73, PT ;  /* 0x0000004900007c0c */ /* 0x040fe4000bfa3270 */
[C---:B------:R-:W-:Y:S02]  /*1c900*/  ISETP.LE.AND P4, PT, R0.reuse, UR72, PT ;  /* 0x0000004800007c0c */ /* 0x040fe4000bf83270 */
[C---:B------:R-:W-:Y:S02]  /*1c910*/  ISETP.LE.AND P3, PT, R0.reuse, UR71, PT ;  /* 0x0000004700007c0c */ /* 0x040fe4000bf63270 */
[C---:B------:R-:W-:Y:S02]  /*1c920*/  ISETP.LE.AND P2, PT, R0.reuse, UR70, PT ;  /* 0x0000004600007c0c */ /* 0x040fe4000bf43270 */
[----:B------:R-:W-:-:S02]  /*1c930*/  ISETP.LE.AND P1, PT, R0, UR69, PT ;  /* 0x0000004500007c0c */ /* 0x000fc4000bf23270 */
[----:B------:R-:W-:Y:S02]  /*1c940*/  ISETP.LE.AND P0, PT, R0, UR68, PT ;  /* 0x0000004400007c0c */ /* 0x000fe4000bf03270 */
[----:B------:R-:W-:Y:S02]  /*1c950*/  FSEL R72, R8, -INF , !P6 ;  /* 0xff80000008487808 */ /* 0x000fe40007000000 */
[----:B------:R-:W-:Y:S02]  /*1c960*/  FSEL R73, R9, -INF , !P5 ;  /* 0xff80000009497808 */ /* 0x000fe40006800000 */
[----:B------:R-:W-:Y:S02]  /*1c970*/  FSEL R74, R10, -INF , !P4 ;  /* 0xff8000000a4a7808 */ /* 0x000fe40006000000 */
[----:B------:R-:W-:Y:S02]  /*1c980*/  FSEL R75, R11, -INF , !P3 ;  /* 0xff8000000b4b7808 */ /* 0x000fe40005800000 */
[----:B------:R-:W-:-:S02]  /*1c990*/  FSEL R76, R12, -INF , !P2 ;  /* 0xff8000000c4c7808 */ /* 0x000fc40005000000 */
[----:B------:R-:W-:Y:S02]  /*1c9a0*/  FSEL R77, R13, -INF , !P1 ;  /* 0xff8000000d4d7808 */ /* 0x000fe40004800000 */
[----:B------:R-:W-:Y:S02]  /*1c9b0*/  FSEL R78, R14, -INF , !P0 ;  /* 0xff8000000e4e7808 */ /* 0x000fe40004000000 */
[C---:B------:R-:W-:Y:S02]  /*1c9c0*/  ISETP.LE.AND P6, PT, R0.reuse, UR67, PT ;  /* 0x0000004300007c0c */ /* 0x040fe4000bfc3270 */
[C---:B------:R-:W-:Y:S02]  /*1c9d0*/  ISETP.LE.AND P5, PT, R0.reuse, UR66, PT ;  /* 0x0000004200007c0c */ /* 0x040fe4000bfa3270 */
[C---:B------:R-:W-:Y:S02]  /*1c9e0*/  ISETP.LE.AND P4, PT, R0.reuse, UR65, PT ;  /* 0x0000004100007c0c */ /* 0x040fe4000bf83270 */
[----:B------:R-:W-:-:S02]  /*1c9f0*/  ISETP.LE.AND P3, PT, R0, UR64, PT ;  /* 0x0000004000007c0c */ /* 0x000fc4000bf63270 */
[C---:B------:R-:W-:Y:S02]  /*1ca00*/  ISETP.LE.AND P2, PT, R0.reuse, UR63, PT ;  /* 0x0000003f00007c0c */ /* 0x040fe4000bf43270 */
[C---:B------:R-:W-:Y:S02]  /*1ca10*/  ISETP.LE.AND P1, PT, R0.reuse, UR62, PT ;  /* 0x0000003e00007c0c */ /* 0x040fe4000bf23270 */
[----:B------:R-:W-:Y:S02]  /*1ca20*/  ISETP.LE.AND P0, PT, R0, UR61, PT ;  /* 0x0000003d00007c0c */ /* 0x000fe4000bf03270 */
[----:B------:R-:W-:Y:S02]  /*1ca30*/  FSEL R79, R15, -INF , !P6 ;  /* 0xff8000000f4f7808 */ /* 0x000fe40007000000 */
[----:B------:R-:W-:Y:S02]  /*1ca40*/  FSEL R80, R16, -INF , !P5 ;  /* 0xff80000010507808 */ /* 0x000fe40006800000 */
        /* <DEDUP_REMOVED lines=15> */
[----:B------:R-:W-:Y:S02]  /*1cb40*/  FSEL R25, R25, -INF , !P3 ;  /* 0xff80000019197808 */ /* 0x000fe40005800000 */
        /* <DEDUP_REMOVED lines=10> */
[C---:B------:R-:W-:Y:S02]  /*1cbf0*/  FMNMX3 R4, R89.reuse, R56, R60, !PT ;  /* 0x0000003859047276 */ /* 0x040fe4000780003c */
[C---:B------:R-:W-:Y:S02]  /*1cc00*/  FMNMX3 R3, R89.reuse, R57, R61, !PT ;  /* 0x0000003959037276 */ /* 0x040fe4000780003d */
[C---:B------:R-:W-:Y:S02]  /*1cc10*/  FMNMX3 R0, R89.reuse, R58, R62, !PT ;  /* 0x0000003a59007276 */ /* 0x040fe4000780003e */
        /* <DEDUP_REMOVED lines=20> */
[----:B------:R-:W-:Y:S02]  /*1cd60*/  FSEL R29, R29, -INF , !P6 ;  /* 0xff8000001d1d7808 */ /* 0x000fe40007000000 */
[----:B------:R-:W-:Y:S02]  /*1cd70*/  FSEL R30, R30, -INF , !P5 ;  /* 0xff8000001e1e7808 */ /* 0x000fe40006800000 */
[----:B------:R-:W-:Y:S02]  /*1cd80*/  FSEL R32, R32, -INF , !P3 ;  /* 0xff80000020207808 */ /* 0x000fe40005800000 */
[----:B------:R-:W-:Y:S02]  /*1cd90*/  FSEL R33, R33, -INF , !P2 ;  /* 0xff80000021217808 */ /* 0x000fe40005000000 */
[----:B------:R-:W-:Y:S02]  /*1cda0*/  FSEL R34, R34, -INF , !P1 ;  /* 0xff80000022227808 */ /* 0x000fe40004800000 */
[----:B------:R-:W-:-:S02]  /*1cdb0*/  FMNMX3 R119, R119, R79, R83, !PT ;  /* 0x0000004f77777276 */ /* 0x000fc40007800053 */
[----:B------:R-:W-:Y:S02]  /*1cdc0*/  FMNMX3 R4, R4, R84, R24, !PT ;  /* 0x0000005404047276 */ /* 0x000fe40007800018 */
[----:B------:R-:W-:Y:S02]  /*1cdd0*/  FMNMX3 R3, R3, R85, R25, !PT ;  /* 0x0000005503037276 */ /* 0x000fe40007800019 */
[----:B------:R-:W-:Y:S02]  /*1cde0*/  FMNMX3 R0, R0, R86, R26, !PT ;  /* 0x0000005600007276 */ /* 0x000fe4000780001a */
[----:B------:R-:W-:Y:S02]  /*1cdf0*/  FSEL R31, R31, -INF , !P4 ;  /* 0xff8000001f1f7808 */ /* 0x000fe40006000000 */
[----:B------:R-:W-:Y:S02]  /*1ce00*/  FSEL R35, R35, -INF , !P0 ;  /* 0xff80000023237808 */ /* 0x000fe40004000000 */
[----:B------:R-:W-:-:S02]  /*1ce10*/  FMNMX3 R119, R119, R87, R27, !PT ;  /* 0x0000005777777276 */ /* 0x000fc4000780001b */
[----:B------:R-:W-:Y:S02]  /*1ce20*/  FMNMX3 R4, R4, R28, R32, !PT ;  /* 0x0000001c04047276 */ /* 0x000fe40007800020 */
[----:B------:R-:W-:Y:S02]  /*1ce30*/  FMNMX3 R3, R3, R29, R33, !PT ;  /* 0x0000001d03037276 */ /* 0x000fe40007800021 */
[----:B------:R-:W-:Y:S02]  /*1ce40*/  FMNMX3 R0, R0, R30, R34, !PT ;  /* 0x0000001e00007276 */ /* 0x000fe40007800022 */
[----:B------:R-:W-:Y:S02]  /*1ce50*/  ISETP.NE.AND P0, PT, R92, R91, PT ;  /* 0x0000005b5c00720c */ /* 0x000fe40003f05270 */
[----:B------:R-:W-:Y:S02]  /*1ce60*/  FMNMX3 R119, R119, R31, R35, !PT ;  /* 0x0000001f77777276 */ /* 0x000fe40007800023 */
        /* <DEDUP_REMOVED lines=21> */
.L_x_320:
[----:B------:R-:W-:Y:S05]  /*1cfc0*/  WARPSYNC.ALL ;  /* 0x0000000000007948 */ /* 0x000fea0003800000 */
[----:B------:R-:W-:Y:S01]  /*1cfd0*/  R2UR UR4, R96 ;  /* 0x00000000600472ca */ /* 0x000fe200000e0000 */
[----:B------:R-:W-:Y:S01]  /*1cfe0*/  IMAD.MOV.U32 R110, RZ, RZ, R89 ;  /* 0x000000ffff6e7224 */ /* 0x000fe200078e0059 */
[----:B------:R-:W-:-:S11]  /*1cff0*/  ISETP.NE.AND P0, PT, RZ, UR48, PT ;  /* 0x00000030ff007c0c */ /* 0x000fd6000bf05270 */
[----:B------:R1:W-:Y:S02]  /*1d000*/  STTM.x2 tmem[UR4], R110 ;  /* 0x0000006e000079ed */ /* 0x0003e400080c0004 */
[----:B------:R-:W-:Y:S05]  /*1d010*/  @P0 BRA `(.L_x_321) ;  /* 0x0000000000040947 */ /* 0x000fea0003800000 */
[----:B------:R-:W-:Y:S05]  /*1d020*/  BPT.TRAP 0x1 ;  /* 0x000000040000795c */ /* 0x000fea0000300000 */
.L_x_321:
[----:B------:R-:W-:Y:S01]  /*1d030*/  SHF.L.U32 R3, R90, 0x1f, RZ ;  /* 0x0000001f5a037819 */ /* 0x000fe200000006ff */
[----:B------:R-:W-:Y:S01]  /*1d040*/  SYNCS.ARRIVE.TRANS64.A1T0 RZ, [UR55], RZ ;  /* 0x000000ffffff79a7 */ /* 0x000fe20008100037 */
[----:B------:R-:W2:Y:S01]  /*1d050*/  LDCU UR4, c[0x0][0x704] ;  /* 0x0000e080ff0477ac */ /* 0x000ea20008000800 */
[----:B------:R-:W-:Y:S01]  /*1d060*/  UISETP.NE.AND UP0, UPT, UR42, URZ, UPT ;  /* 0x000000ff2a00728c */ /* 0x000fe2000bf05270 */
[----:B------:R-:W4:Y:S03]  /*1d070*/  SYNCS.PHASECHK.TRANS64.TRYWAIT P2, [UR51], R3 ;  /* 0x00000003ff0075a7 */ /* 0x000f260008041133 */
[----:B------:R-:W-:-:S04]  /*1d080*/  USEL UR5, UR44, UR45, UP0 ;  /* 0x0000002d2c057287 */ /* 0x000fc80008000000 */
[----:B------:R-:W-:Y:S01]  /*1d090*/  ULOP3.LUT UR37, UR5, 0x1, URZ, 0x3c, !UPT ;  /* 0x0000000105257892 */ /* 0x000fe2000f8e3cff */
[----:B--2---:R-:W-:-:S04]  /*1d0a0*/  FMUL R0, R111, -UR4 ;  /* 0x800000046f007c20 */ /* 0x004fc80008400000 */
[--C-:B------:R-:W-:Y:S02]  /*1d0b0*/  FFMA2 R16, R56.F32x2.HI_LO, UR4.F32, R0.reuse.F32 ;  /* 0x0000000438107c49 */ /* 0x100fe40009200000 */
[--C-:B------:R-:W-:Y:S02]  /*1d0c0*/  FFMA2 R18, R58.F32x2.HI_LO, UR4.F32, R0.reuse.F32 ;  /* 0x000000043a127c49 */ /* 0x100fe40009200000 */
[--C-:B------:R-:W-:Y:S01]  /*1d0d0*/  FFMA2 R22, R60.F32x2.HI_LO, UR4.F32, R0.reuse.F32 ;  /* 0x000000043c167c49 */ /* 0x100fe20009200000 */
[----:B------:R-:W-:Y:S01]  /*1d0e0*/  FSETP.GEU.AND P1, PT, R16, -126, PT ;  /* 0xc2fc00001000780b */ /* 0x000fe20003f2e000 */
[----:B------:R-:W-:Y:S01]  /*1d0f0*/  FFMA2 R56, R62.F32x2.HI_LO, UR4.F32, R0.F32 ;  /* 0x000000043e387c49 */ /* 0x000fe20009200000 */
[----:B------:R-:W-:Y:S02]  /*1d100*/  FSETP.GEU.AND P0, PT, R17, -126, PT ;  /* 0xc2fc00001100780b */ /* 0x000fe40003f0e000 */
        /* <DEDUP_REMOVED lines=8> */
[----:B------:R-:W2:Y:S08]  /*1d190*/  MUFU.EX2 R16, R16 ;  /* 0x0000001000107308 */ /* 0x000eb00000000800 */
[----:B------:R-:W1:Y:S08]  /*1d1a0*/  MUFU.EX2 R17, R17 ;  /* 0x0000001100117308 */ /* 0x000e700000000800 */
[----:B------:R-:W1:Y:S08]  /*1d1b0*/  MUFU.EX2 R18, R18 ;  /* 0x0000001200127308 */ /* 0x000e700000000800 */
[----:B------:R-:W1:Y:S02]  /*1d1c0*/  MUFU.EX2 R19, R19 ;  /* 0x0000001300137308 */ /* 0x000e640000000800 */
[----:B-12-4-:R-:W-:Y:S05]  /*1d1d0*/  @!P2 BRA `(.L_x_322) ;  /* 0x0000008400a0a947 */ /* 0x016fea0003800000 */
.L_x_469:
[----:B------:R-:W-:Y:S01]  /*1d1e0*/  @!P1 FMUL R16, R16, R16 ;  /* 0x0000001010109220 */ /* 0x000fe20000400000 */
[----:B------:R-:W-:Y:S01]  /*1d1f0*/  FSETP.GEU.AND P2, PT, R56, -126, PT ;  /* 0xc2fc00003800780b */ /* 0x000fe20003f4e000 */
[--C-:B------:R-:W-:Y:S01]  /*1d200*/  FFMA2 R58, R64.F32x2.HI_LO, UR4.F32, R0.reuse.F32 ;  /* 0x00000004403a7c49 */ /* 0x100fe20009200000 */
[----:B------:R-:W-:Y:S01]  /*1d210*/  FSETP.GEU.AND P1, PT, R57, -126, PT ;  /* 0xc2fc00003900780b */ /* 0x000fe20003f2e000 */
[----:B------:R-:W-:Y:S01]  /*1d220*/  @!P4 FMUL R22, R22, 0.5 ;  /* 0x3f0000001616c820 */ /* 0x000fe20000400000 */
[----:B------:R-:W-:Y:S01]  /*1d230*/  @!P0 FMUL R17, R17, R17 ;  /* 0x0000001111118220 */ /* 0x000fe20000400000 */
[----:B------:R-:W-:Y:S01]  /*1d240*/  @!P6 FMUL R18, R18, R18 ;  /* 0x000000121212e220 */ /* 0x000fe20000400000 */
[----:B------:R-:W-:Y:S01]  /*1d250*/  FSETP.GEU.AND P0, PT, R58, -126, PT ;  /* 0xc2fc00003a00780b */ /* 0x000fe20003f0e000 */
[----:B------:R-:W-:Y:S01]  /*1d260*/  @!P3 FMUL R23, R23, 0.5 ;  /* 0x3f0000001717b820 */ /* 0x000fe20000400000 */
[----:B------:R-:W-:Y:S01]  /*1d270*/  FSETP.GEU.AND P6, PT, R59, -126, PT ;  /* 0xc2fc00003b00780b */ /* 0x000fe20003fce000 */
[----:B------:R-:W2:Y:S01]  /*1d280*/  MUFU.EX2 R22, R22 ;  /* 0x0000001600167308 */ /* 0x000ea20000000800 */
[--C-:B------:R-:W-:Y:S01]  /*1d290*/  FFMA2 R60, R66.F32x2.HI_LO, UR4.F32, R0.reuse.F32 ;  /* 0x00000004423c7c49 */ /* 0x100fe20009200000 */
[----:B------:R-:W-:Y:S01]  /*1d2a0*/  SYNCS.ARRIVE.TRANS64.A1T0 RZ, [UR56], RZ ;  /* 0x000000ffffff79a7 */ /* 0x000fe20008100038 */
[----:B------:R-:W-:Y:S01]  /*1d2b0*/  @!P5 FMUL R19, R19, R19 ;  /* 0x000000131313d220 */ /* 0x000fe20000400000 */
[----:B------:R-:W-:Y:S01]  /*1d2c0*/  @!P2 FMUL R56, R56, 0.5 ;  /* 0x3f0000003838a820 */ /* 0x000fe20000400000 */
[--C-:B------:R-:W-:Y:S01]  /*1d2d0*/  FFMA2 R36, R36.F32x2.HI_LO, UR4.F32, R0.reuse.F32 ;  /* 0x0000000424247c49 */ /* 0x100fe20009200000 */
[----:B------:R-:W-:Y:S01]  /*1d2e0*/  FSETP.GEU.AND P5, PT, R60, -126, PT ;  /* 0xc2fc00003c00780b */ /* 0x000fe20003fae000 */
[----:B------:R-:W-:Y:S01]  /*1d2f0*/  @!P1 FMUL R57, R57, 0.5 ;  /* 0x3f00000039399820 */ /* 0x000fe20000400000 */
[----:B------:R-:W4:Y:S01]  /*1d300*/  MUFU.EX2 R23, R23 ;  /* 0x0000001700177308 */ /* 0x000f220000000800 */
[----:B------:R-:W-:-:S02]  /*1d310*/  FFMA2 R38, R38.F32x2.HI_LO, UR4.F32, R0.F32 ;  /* 0x0000000426267c49 */ /* 0x000fc40009200000 */
[----:B------:R-:W-:Y:S01]  /*1d320*/  @!P0 FMUL R58, R58, 0.5 ;  /* 0x3f0000003a3a8820 */ /* 0x000fe20000400000 */
[----:B------:R-:W-:Y:S01]  /*1d330*/  @!P6 FMUL R59, R59, 0.5 ;  /* 0x3f0000003b3be820 */ /* 0x000fe20000400000 */
[--C-:B------:R-:W-:Y:S02]  /*1d340*/  FFMA2 R40, R40.F32x2.HI_LO, UR4.F32, R0.reuse.F32 ;  /* 0x0000000428287c49 */ /* 0x100fe40009200000 */
[--C-:B------:R-:W-:Y:S01]  /*1d350*/  FFMA2 R42, R42.F32x2.HI_LO, UR4.F32, R0.reuse.F32 ;  /* 0x000000042a2a7c49 */ /* 0x100fe20009200000 */
[----:B------:R-:W5:Y:S01]  /*1d360*/  MUFU.EX2 R56, R56 ;  /* 0x0000003800387308 */ /* 0x000f620000000800 */
[----:B--2---:R-:W-:Y:S01]  /*1d370*/  @!P4 FMUL R22, R22, R22 ;  /* 0x000000161616c220 */ /* 0x004fe20000400000 */
[----:B------:R-:W-:Y:S01]  /*1d380*/  FSETP.GEU.AND P4, PT, R61, -126, PT ;  /* 0xc2fc00003d00780b */ /* 0x000fe20003f8e000 */
[----:B------:R-:W-:Y:S01]  /*1d390*/  @!P5 FMUL R60, R60, 0.5 ;  /* 0x3f0000003c3cd820 */ /* 0x000fe20000400000 */
[--C-:B------:R-:W-:Y:S02]  /*1d3a0*/  FFMA2 R44, R44.F32x2.HI_LO, UR4.F32, R0.reuse.F32 ;  /* 0x000000042c2c7c49 */ /* 0x100fe40009200000 */
[----:B------:R-:W-:-:S02]  /*1d3b0*/  FFMA2 R46, R46.F32x2.HI_LO, UR4.F32, R0.F32 ;  /* 0x000000042e2e7c49 */ /* 0x000fc40009200000 */
[----:B------:R-:W2:Y:S01]  /*1d3c0*/  MUFU.EX2 R57, R57 ;  /* 0x0000003900397308 */ /* 0x000ea20000000800 */
[----:B----4-:R-:W-:Y:S01]  /*1d3d0*/  @!P3 FMUL R23, R23, R23 ;  /* 0x000000171717b220 */ /* 0x010fe20000400000 */
[----:B------:R-:W-:Y:S01]  /*1d3e0*/  FSETP.GEU.AND P3, PT, R36, -126, PT ;  /* 0xc2fc00002400780b */ /* 0x000fe20003f6e000 */
[--C-:B------:R-:W-:Y:S02]  /*1d3f0*/  FFMA2 R48, R48.F32x2.HI_LO, UR4.F32, R0.reuse.F32 ;  /* 0x0000000430307c49 */ /* 0x100fe40009200000 */
[--C-:B------:R-:W-:Y:S02]  /*1d400*/  FFMA2 R50, R50.F32x2.HI_LO, UR4.F32, R0.reuse.F32 ;  /* 0x0000000432327c49 */ /* 0x100fe40009200000 */
[----:B------:R-:W-:Y:S01]  /*1d410*/  @!P4 FMUL R61, R61, 0.5 ;  /* 0x3f0000003d3dc820 */ /* 0x000fe20000400000 */
[----:B------:R-:W4:Y:S01]  /*1d420*/  MUFU.EX2 R58, R58 ;  /* 0x0000003a003a7308 */ /* 0x000f220000000800 */
[----:B-----5:R-:W-:Y:S01]  /*1d430*/  @!P2 FMUL R56, R56, R56 ;  /* 0x000000383838a220 */ /* 0x020fe20000400000 */
[----:B------:R-:W-:Y:S01]  /*1d440*/  FSETP.GEU.AND P2, PT, R37, -126, PT ;  /* 0xc2fc00002500780b */ /* 0x000fe20003f4e000 */
[----:B------:R-:W-:-:S02]  /*1d450*/  FFMA2 R52, R52.F32x2.HI_LO, UR4.F32, R0.F32 ;  /* 0x0000000434347c49 */ /* 0x000fc40009200000 */
[--C-:B------:R-:W-:Y:S02]  /*1d460*/  FFMA2 R54, R54.F32x2.HI_LO, UR4.F32, R0.reuse.F32 ;  /* 0x0000000436367c49 */ /* 0x100fe40009200000 */
[----:B------:R-:W-:Y:S01]  /*1d470*/  @!P3 FMUL R36, R36, 0.5 ;  /* 0x3f0000002424b820 */ /* 0x000fe20000400000 */
[----:B------:R-:W5:Y:S01]  /*1d480*/  MUFU.EX2 R59, R59 ;  /* 0x0000003b003b7308 */ /* 0x000f620000000800 */
[----:B--2---:R-:W-:Y:S01]  /*1d490*/  @!P1 FMUL R57, R57, R57 ;  /* 0x0000003939399220 */ /* 0x004fe20000400000 */
[----:B------:R-:W-:Y:S01]  /*1d4a0*/  FSETP.GEU.AND P1, PT, R38, -126, PT ;  /* 0xc2fc00002600780b */ /* 0x000fe20003f2e000 */
[--C-:B------:R-:W-:Y:S02]  /*1d4b0*/  FFMA2 R8, R68.F32x2.HI_LO, UR4.F32, R0.reuse.F32 ;  /* 0x0000000444087c49 */ /* 0x100fe40009200000 */
[--C-:B------:R-:W-:Y:S02]  /*1d4c0*/  FFMA2 R6, R70.F32x2.HI_LO, UR4.F32, R0.reuse.F32 ;  /* 0x0000000446067c49 */ /* 0x100fe40009200000 */
[----:B------:R-:W-:Y:S01]  /*1d4d0*/  @!P2 FMUL R37, R37, 0.5 ;  /* 0x3f0000002525a820 */ /* 0x000fe20000400000 */
[----:B------:R-:W2:Y:S01]  /*1d4e0*/  MUFU.EX2 R60, R60 ;  /* 0x0000003c003c7308 */ /* 0x000ea20000000800 */
[----:B----4-:R-:W-:Y:S01]  /*1d4f0*/  @!P0 FMUL R58, R58, R58 ;  /* 0x0000003a3a3a8220 */ /* 0x010fe20000400000 */
[----:B------:R-:W-:Y:S01]  /*1d500*/  FSETP.GEU.AND P0, PT, R39, -126, PT ;  /* 0xc2fc00002700780b */ /* 0x000fe20003f0e000 */
[----:B-1----:R-:W-:-:S02]  /*1d510*/  FFMA2 R4, R72.F32x2.HI_LO, UR4.F32, R0.F32 ;  /* 0x0000000448047c49 */ /* 0x002fc40009200000 */
[--C-:B------:R-:W-:Y:S02]  /*1d520*/  FFMA2 R112, R86.F32x2.HI_LO, UR4.F32, R0.reuse.F32 ;  /* 0x0000000456707c49 */ /* 0x100fe40009200000 */
[----:B------:R-:W-:Y:S01]  /*1d530*/  @!P1 FMUL R38, R38, 0.5 ;  /* 0x3f00000026269820 */ /* 0x000fe20000400000 */
[----:B------:R-:W1:Y:S01]  /*1d540*/  MUFU.EX2 R61, R61 ;  /* 0x0000003d003d7308 */ /* 0x000e620000000800 */
[----:B-----5:R-:W-:Y:S01]  /*1d550*/  @!P6 FMUL R59, R59, R59 ;  /* 0x0000003b3b3be220 */ /* 0x020fe20000400000 */
        /* <DEDUP_REMOVED lines=11> */
[----:B-1----:R-:W-:Y:S01]  /*1d610*/  @!P4 FMUL R61, R61, R61 ;  /* 0x0000003d3d3dc220 */ /* 0x002fe20000400000 */
[----:B------:R-:W-:Y:S01]  /*1d620*/  FSETP.GEU.AND P4, PT, R42, -126, PT ;  /* 0xc2fc00002a00780b */ /* 0x000fe20003f8e000 */
[--C-:B------:R-:W-:Y:S02]  /*1d630*/  FFMA2 R32, R32.F32x2.HI_LO, UR4.F32, R0.reuse.F32 ;  /* 0x0000000420207c49 */ /* 0x100fe40009200000 */
[----:B------:R-:W-:Y:S02]  /*1d640*/  FFMA2 R34, R34.F32x2.HI_LO, UR4.F32, R0.F32 ;  /* 0x0000000422227c49 */ /* 0x000fe40009200000 */
[----:B------:R-:W-:Y:S01]  /*1d650*/  @!P5 FMUL R41, R41, 0.5 ;  /* 0x3f0000002929d820 */ /* 0x000fe20000400000 */
[----:B------:R-:W1:Y:S01]  /*1d660*/  MUFU.EX2 R64, R38 ;  /* 0x0000002600407308 */ /* 0x000e620000000800 */
        /* <DEDUP_REMOVED lines=8> */
[----:B-1----:R-:W-:Y:S01]  /*1d6f0*/  @!P1 FMUL R64, R64, R64 ;  /* 0x0000004040409220 */ /* 0x002fe20000400000 */
[----:B------:R-:W-:-:S05]  /*1d700*/  FSETP.GEU.AND P1, PT, R45, -126, PT ;  /* 0xc2fc00002d00780b */ /* 0x000fca0003f2e000 */
        /* <DEDUP_REMOVED lines=43> */
[----:B------:R-:W-:-:S04]  /*1d9c0*/  FSETP.GEU.AND P4, PT, R8, -126, PT ;  /* 0xc2fc00000800780b */ /* 0x000fc80003f8e000 */
[----:B------:R-:W-:Y:S01]  /*1d9d0*/  F2FP.BF16.F32.PACK_AB R36, R105, R104 ;  /* 0x000000686924723e */ /* 0x000fe200000010ff */
[----:B------:R-:W-:Y:S01]  /*1d9e0*/  @!P5 FMUL R55, R55, 0.5 ;  /* 0x3f0000003737d820 */ /* 0x000fe20000400000 */
[----:B------:R-:W2:Y:S01]  /*1d9f0*/  MUFU.EX2 R108, R52 ;  /* 0x00000034006c7308 */ /* 0x000ea20000000800 */
[----:B-1----:R-:W-:Y:S01]  /*1da00*/  @!P3 FMUL R106, R106, R106 ;  /* 0x0000006a6a6ab220 */ /* 0x002fe20000400000 */
[----:B------:R-:W-:-:S05]  /*1da10*/  FSETP.GEU.AND P3, PT, R9, -126, PT ;  /* 0xc2fc00000900780b */ /* 0x000fca0003f6e000 */
[----:B------:R-:W-:Y:S01]  /*1da20*/  @!P4 FMUL R8, R8, 0.5 ;  /* 0x3f0000000808c820 */ /* 0x000fe20000400000 */
[----:B------:R-:W1:Y:S01]  /*1da30*/  MUFU.EX2 R109, R53 ;  /* 0x00000035006d7308 */ /* 0x000e620000000800 */
[----:B----4-:R-:W-:Y:S01]  /*1da40*/  @!P2 FMUL R107, R107, R107 ;  /* 0x0000006b6b6ba220 */ /* 0x010fe20000400000 */
[----:B------:R-:W-:-:S04]  /*1da50*/  FSETP.GEU.AND P2, PT, R6, -126, PT ;  /* 0xc2fc00000600780b */ /* 0x000fc80003f4e000 */
[----:B------:R-:W-:Y:S01]  /*1da60*/  F2FP.BF16.F32.PACK_AB R37, R107, R106 ;  /* 0x0000006a6b25723e */ /* 0x000fe200000010ff */
[----:B------:R-:W-:Y:S01]  /*1da70*/  @!P3 FMUL R9, R9, 0.5 ;  /* 0x3f0000000909b820 */ /* 0x000fe20000400000 */
[----:B------:R-:W4:Y:S01]  /*1da80*/  MUFU.EX2 R68, R54 ;  /* 0x0000003600447308 */ /* 0x000f220000000800 */
[----:B--2---:R-:W-:Y:S01]  /*1da90*/  @!P1 FMUL R108, R108, R108 ;  /* 0x0000006c6c6c9220 */ /* 0x004fe20000400000 */
[----:B------:R-:W-:-:S05]  /*1daa0*/  FSETP.GEU.AND P1, PT, R7, -126, PT ;  /* 0xc2fc00000700780b */ /* 0x000fca0003f2e000 */
[----:B------:R-:W-:Y:S01]  /*1dab0*/  @!P2 FMUL R6, R6, 0.5 ;  /* 0x3f0000000606a820 */ /* 0x000fe20000400000 */
[----:B------:R-:W2:Y:S01]  /*1dac0*/  MUFU.EX2 R69, R55 ;  /* 0x0000003700457308 */ /* 0x000ea20000000800 */
[----:B-1----:R-:W-:Y:S01]  /*1dad0*/  @!P0 FMUL R109, R109, R109 ;  /* 0x0000006d6d6d8220 */ /* 0x002fe20000400000 */
[----:B------:R-:W-:-:S04]  /*1dae0*/  FSETP.GEU.AND P0, PT, R4, -126, PT ;  /* 0xc2fc00000400780b */ /* 0x000fc80003f0e000 */
[----:B------:R-:W-:Y:S01]  /*1daf0*/  F2FP.BF16.F32.PACK_AB R38, R109, R108 ;  /* 0x0000006c6d26723e */ /* 0x000fe200000010ff */
[----:B------:R-:W-:Y:S01]  /*1db00*/  @!P1 FMUL R7, R7, 0.5 ;  /* 0x3f00000007079820 */ /* 0x000fe20000400000 */
[----:B------:R-:W1:Y:S01]  /*1db10*/  MUFU.EX2 R70, R8 ;  /* 0x0000000800467308 */ /* 0x000e620000000800 */
[----:B----4-:R-:W-:Y:S01]  /*1db20*/  @!P6 FMUL R68, R68, R68 ;  /* 0x000000444444e220 */ /* 0x010fe20000400000 */
[----:B------:R-:W-:-:S05]  /*1db30*/  FSETP.GEU.AND P6, PT, R5, -126, PT ;  /* 0xc2fc00000500780b */ /* 0x000fca0003fce000 */
[----:B------:R-:W-:Y:S01]  /*1db40*/  @!P0 FMUL R4, R4, 0.5 ;  /* 0x3f00000004048820 */ /* 0x000fe20000400000 */
[----:B------:R4:W5:Y:S01]  /*1db50*/  MUFU.EX2 R71, R9 ;  /* 0x0000000900477308 */ /* 0x0009620000000800 */
[----:B--2---:R-:W-:-:S05]  /*1db60*/  @!P5 FMUL R69, R69, R69 ;  /* 0x000000454545d220 */ /* 0x004fca0000400000 */
[----:B------:R-:W-:Y:S01]  /*1db70*/  F2FP.BF16.F32.PACK_AB R39, R69, R68 ;  /* 0x000000444527723e */ /* 0x000fe200000010ff */
[----:B------:R-:W-:Y:S01]  /*1db80*/  @!P6 FMUL R5, R5, 0.5 ;  /* 0x3f0000000505e820 */ /* 0x000fe20000400000 */
[----:B------:R-:W2:Y:S01]  /*1db90*/  MUFU.EX2 R72, R6 ;  /* 0x0000000600487308 */ /* 0x000ea20000000800 */
[----:B-1----:R-:W-:-:S07]  /*1dba0*/  @!P4 FMUL R70, R70, R70 ;  /* 0x000000464646c220 */ /* 0x002fce0000400000 */
[----:B------:R1:W3:Y:S01]  /*1dbb0*/  MUFU.EX2 R73, R7 ;  /* 0x0000000700497308 */ /* 0x0002e20000000800 */
[----:B----4-:R-:W-:Y:S02]  /*1dbc0*/  FFMA2 R8, R74.F32x2.HI_LO, UR4.F32, R0.F32 ;  /* 0x000000044a087c49 */ /* 0x010fe40009200000 */
[----:B-----5:R-:W-:-:S03]  /*1dbd0*/  @!P3 FMUL R71, R71, R71 ;  /* 0x000000474747b220 */ /* 0x020fc60000400000 */
[----:B------:R-:W-:Y:S02]  /*1dbe0*/  FSETP.GEU.AND P5, PT, R8, -126, PT ;  /* 0xc2fc00000800780b */ /* 0x000fe40003fae000 */
[----:B------:R-:W4:Y:S01]  /*1dbf0*/  MUFU.EX2 R74, R4 ;  /* 0x00000004004a7308 */ /* 0x000f220000000800 */
[----:B------:R-:W-:Y:S01]  /*1dc00*/  FSETP.GEU.AND P4, PT, R9, -126, PT ;  /* 0xc2fc00000900780b */ /* 0x000fe20003f8e000 */
[----:B--2---:R-:W-:Y:S01]  /*1dc10*/  @!P2 FMUL R72, R72, R72 ;  /* 0x000000484848a220 */ /* 0x004fe20000400000 */
[----:B------:R-:W-:-:S05]  /*1dc20*/  F2FP.BF16.F32.PACK_AB R40, R71, R70 ;  /* 0x000000464728723e */ /* 0x000fca00000010ff */
[----:B------:R2:W5:Y:S01]  /*1dc30*/  MUFU.EX2 R75, R5 ;  /* 0x00000005004b7308 */ /* 0x0005620000000800 */
[--C-:B-1----:R-:W-:Y:S02]  /*1dc40*/  FFMA2 R6, R76.F32x2.HI_LO, UR4.F32, R0.reuse.F32 ;  /* 0x000000044c067c49 */ /* 0x102fe40009200000 */
[----:B---3--:R-:W-:Y:S01]  /*1dc50*/  @!P1 FMUL R73, R73, R73 ;  /* 0x0000004949499220 */ /* 0x008fe20000400000 */
[----:B------:R-:W-:Y:S02]  /*1dc60*/  @!P5 FMUL R8, R8, 0.5 ;  /* 0x3f0000000808d820 */ /* 0x000fe40000400000 */
[----:B------:R-:W-:Y:S01]  /*1dc70*/  FSETP.GEU.AND P3, PT, R6, -126, PT ;  /* 0xc2fc00000600780b */ /* 0x000fe20003f6e000 */
[----:B------:R-:W-:Y:S01]  /*1dc80*/  @!P4 FMUL R9, R9, 0.5 ;  /* 0x3f0000000909c820 */ /* 0x000fe20000400000 */
[----:B------:R-:W-:Y:S01]  /*1dc90*/  FSETP.GEU.AND P2, PT, R7, -126, PT ;  /* 0xc2fc00000700780b */ /* 0x000fe20003f4e000 */
[----:B----4-:R-:W-:Y:S01]  /*1dca0*/  @!P0 FMUL R74, R74, R74 ;  /* 0x0000004a4a4a8220 */ /* 0x010fe20000400000 */
[----:B------:R-:W1:Y:S01]  /*1dcb0*/  MUFU.EX2 R76, R8 ;  /* 0x00000008004c7308 */ /* 0x000e620000000800 */
[----:B------:R-:W-:Y:S01]  /*1dcc0*/  F2FP.BF16.F32.PACK_AB R41, R73, R72 ;  /* 0x000000484929723e */ /* 0x000fe200000010ff */
[----:B--2---:R-:W-:-:S06]  /*1dcd0*/  FFMA2 R4, R78.F32x2.HI_LO, UR4.F32, R0.F32 ;  /* 0x000000044e047c49 */ /* 0x004fcc0009200000 */
[----:B------:R2:W3:Y:S01]  /*1dce0*/  MUFU.EX2 R77, R9 ;  /* 0x00000009004d7308 */ /* 0x0004e20000000800 */
[----:B------:R-:W-:Y:S01]  /*1dcf0*/  @!P3 FMUL R6, R6, 0.5 ;  /* 0x3f0000000606b820 */ /* 0x000fe20000400000 */
[----:B-----5:R-:W-:Y:S01]  /*1dd00*/  @!P6 FMUL R75, R75, R75 ;  /* 0x0000004b4b4be220 */ /* 0x020fe20000400000 */
[----:B------:R-:W-:Y:S01]  /*1dd10*/  @!P2 FMUL R7, R7, 0.5 ;  /* 0x3f0000000707a820 */ /* 0x000fe20000400000 */
[----:B------:R-:W-:Y:S02]  /*1dd20*/  FSETP.GEU.AND P1, PT, R4, -126, PT ;  /* 0xc2fc00000400780b */ /* 0x000fe40003f2e000 */
[----:B------:R-:W-:Y:S02]  /*1dd30*/  FSETP.GEU.AND P0, PT, R5, -126, PT ;  /* 0xc2fc00000500780b */ /* 0x000fe40003f0e000 */
[----:B------:R-:W4:Y:S01]  /*1dd40*/  MUFU.EX2 R78, R6 ;  /* 0x00000006004e7308 */ /* 0x000f220000000800 */
[----:B-1----:R-:W-:Y:S01]  /*1dd50*/  @!P5 FMUL R76, R76, R76 ;  /* 0x0000004c4c4cd220 */ /* 0x002fe20000400000 */
[----:B------:R-:W-:-:S06]  /*1dd60*/  F2FP.BF16.F32.PACK_AB R42, R75, R74 ;  /* 0x0000004a4b2a723e */ /* 0x000fcc00000010ff */
[----:B------:R1:W5:Y:S01]  /*1dd70*/  MUFU.EX2 R79, R7 ;  /* 0x00000007004f7308 */ /* 0x0003620000000800 */
[----:B------:R-:W-:Y:S01]  /*1dd80*/  @!P1 FMUL R4, R4, 0.5 ;  /* 0x3f00000004049820 */ /* 0x000fe20000400000 */
[----:B--2---:R-:W-:Y:S02]  /*1dd90*/  FFMA2 R8, R80.F32x2.HI_LO, UR4.F32, R0.F32 ;  /* 0x0000000450087c49 */ /* 0x004fe40009200000 */
[----:B------:R-:W-:Y:S01]  /*1dda0*/  @!P0 FMUL R5, R5, 0.5 ;  /* 0x3f00000005058820 */ /* 0x000fe20000400000 */
[----:B---3--:R-:W-:Y:S02]  /*1ddb0*/  @!P4 FMUL R77, R77, R77 ;  /* 0x0000004d4d4dc220 */ /* 0x008fe40000400000 */
[----:B------:R-:W-:Y:S01]  /*1ddc0*/  FSETP.GEU.AND P6, PT, R8, -126, PT ;  /* 0xc2fc00000800780b */ /* 0x000fe20003fce000 */
[----:B------:R-:W2:Y:S01]  /*1ddd0*/  MUFU.EX2 R80, R4 ;  /* 0x0000000400507308 */ /* 0x000ea20000000800 */
[----:B----4-:R-:W-:Y:S01]  /*1dde0*/  @!P3 FMUL R78, R78, R78 ;  /* 0x0000004e4e4eb220 */ /* 0x010fe20000400000 */
[----:B------:R-:W-:-:S02]  /*1ddf0*/  FSETP.GEU.AND P5, PT, R9, -126, PT ;  /* 0xc2fc00000900780b */ /* 0x000fc40003fae000 */
[----:B------:R-:W-:-:S04]  /*1de00*/  F2FP.BF16.F32.PACK_AB R43, R77, R76 ;  /* 0x0000004c4d2b723e */ /* 0x000fc800000010ff */
[----:B------:R3:W4:Y:S01]  /*1de10*/  MUFU.EX2 R81, R5 ;  /* 0x0000000500517308 */ /* 0x0007220000000800 */
[--C-:B-1----:R-:W-:Y:S02]  /*1de20*/  FFMA2 R6, R82.F32x2.HI_LO, UR4.F32, R0.reuse.F32 ;  /* 0x0000000452067c49 */ /* 0x102fe40009200000 */
[----:B-----5:R-:W-:Y:S01]  /*1de30*/  @!P2 FMUL R79, R79, R79 ;  /* 0x0000004f4f4fa220 */ /* 0x020fe20000400000 */
[----:B------:R-:W-:Y:S02]  /*1de40*/  @!P6 FMUL R8, R8, 0.5 ;  /* 0x3f0000000808e820 */ /* 0x000fe40000400000 */
[----:B------:R-:W-:Y:S01]  /*1de50*/  FSETP.GEU.AND P4, PT, R6, -126, PT ;  /* 0xc2fc00000600780b */ /* 0x000fe20003f8e000 */
[----:B------:R-:W-:Y:S01]  /*1de60*/  @!P5 FMUL R9, R9, 0.5 ;  /* 0x3f0000000909d820 */ /* 0x000fe20000400000 */
[----:B------:R-:W-:Y:S01]  /*1de70*/  FSETP.GEU.AND P3, PT, R7, -126, PT ;  /* 0xc2fc00000700780b */ /* 0x000fe20003f6e000 */
[----:B--2---:R-:W-:Y:S01]  /*1de80*/  @!P1 FMUL R80, R80, R80 ;  /* 0x0000005050509220 */ /* 0x004fe20000400000 */
[----:B------:R-:W1:Y:S01]  /*1de90*/  MUFU.EX2 R82, R8 ;  /* 0x0000000800527308 */ /* 0x000e620000000800 */
[----:B------:R-:W-:Y:S01]  /*1dea0*/  F2FP.BF16.F32.PACK_AB R44, R79, R78 ;  /* 0x0000004e4f2c723e */ /* 0x000fe200000010ff */
[----:B---3--:R-:W-:-:S06]  /*1deb0*/  FFMA2 R4, R84.F32x2.HI_LO, UR4.F32, R0.F32 ;  /* 0x0000000454047c49 */ /* 0x008fcc0009200000 */
[----:B------:R-:W2:Y:S01]  /*1dec0*/  MUFU.EX2 R83, R9 ;  /* 0x0000000900537308 */ /* 0x000ea20000000800 */
[----:B------:R-:W-:Y:S01]  /*1ded0*/  @!P4 FMUL R6, R6, 0.5 ;  /* 0x3f0000000606c820 */ /* 0x000fe20000400000 */
[----:B----4-:R-:W-:Y:S01]  /*1dee0*/  @!P0 FMUL R81, R81, R81 ;  /* 0x0000005151518220 */ /* 0x010fe20000400000 */
[----:B------:R-:W-:Y:S01]  /*1def0*/  @!P3 FMUL R7, R7, 0.5 ;  /* 0x3f0000000707b820 */ /* 0x000fe20000400000 */
[----:B------:R-:W-:Y:S01]  /*1df00*/  FSETP.GEU.AND P2, PT, R4, -126, PT ;  /* 0xc2fc00000400780b */ /* 0x000fe20003f4e000 */
[----:B------:R-:W-:Y:S01]  /*1df10*/  USHF.R.U32.HI UR4, URZ, 0x15, UR36 ;  /* 0x00000015ff047899 */ /* 0x000fe20008011624 */
[----:B------:R-:W-:Y:S02]  /*1df20*/  FSETP.GEU.AND P1, PT, R5, -126, PT ;  /* 0xc2fc00000500780b */ /* 0x000fe40003f2e000 */
[----:B------:R-:W3:Y:S01]  /*1df30*/  MUFU.EX2 R84, R6 ;  /* 0x0000000600547308 */ /* 0x000ee20000000800 */
[----:B------:R-:W-:Y:S01]  /*1df40*/  FSETP.GEU.AND P0, PT, R112, -126, PT ;  /* 0xc2fc00007000780b */ /* 0x000fe20003f0e000 */
[----:B-1----:R-:W-:Y:S01]  /*1df50*/  @!P6 FMUL R82, R82, R82 ;  /* 0x000000525252e220 */ /* 0x002fe20000400000 */
[----:B------:R-:W-:-:S02]  /*1df60*/  FSETP.GEU.AND P6, PT, R113, -126, PT ;  /* 0xc2fc00007100780b */ /* 0x000fc40003fce000 */
[----:B------:R-:W-:Y:S02]  /*1df70*/  MOV R0, UR4 ;  /* 0x0000000400007c02 */ /* 0x000fe40008000f00 */
[----:B------:R-:W-:Y:S01]  /*1df80*/  F2FP.BF16.F32.PACK_AB R45, R81, R80 ;  /* 0x00000050512d723e */ /* 0x000fe200000010ff */
[----:B------:R-:W1:Y:S01]  /*1df90*/  MUFU.EX2 R85, R7 ;  /* 0x0000000700557308 */ /* 0x000e620000000800 */
[----:B------:R-:W-:Y:S01]  /*1dfa0*/  @!P2 FMUL R4, R4, 0.5 ;  /* 0x3f0000000404a820 */ /* 0x000fe20000400000 */
[----:B--2---:R-:W-:Y:S01]  /*1dfb0*/  @!P5 FMUL R83, R83, R83 ;  /* 0x000000535353d220 */ /* 0x004fe20000400000 */
[----:B------:R-:W-:Y:S01]  /*1dfc0*/  @!P1 FMUL R5, R5, 0.5 ;  /* 0x3f00000005059820 */ /* 0x000fe20000400000 */
[----:B------:R-:W-:Y:S02]  /*1dfd0*/  FSETP.GEU.AND P5, PT, R24, -126, PT ;  /* 0xc2fc00001800780b */ /* 0x000fe40003fae000 */
[----:B------:R-:W-:Y:S01]  /*1dfe0*/  @!P0 FMUL R112, R112, 0.5 ;  /* 0x3f00000070708820 */ /* 0x000fe20000400000 */
[----:B------:R-:W-:Y:S01]  /*1dff0*/  F2FP.BF16.F32.PACK_AB R46, R83, R82 ;  /* 0x00000052532e723e */ /* 0x000fe200000010ff */
[----:B------:R-:W2:Y:S01]  /*1e000*/  MUFU.EX2 R86, R4 ;  /* 0x0000000400567308 */ /* 0x000ea20000000800 */
[----:B---3--:R-:W-:Y:S01]  /*1e010*/  @!P4 FMUL R84, R84, R84 ;  /* 0x000000545454c220 */ /* 0x008fe20000400000 */
[----:B------:R-:W-:Y:S01]  /*1e020*/  FSETP.GEU.AND P4, PT, R25, -126, PT ;  /* 0xc2fc00001900780b */ /* 0x000fe20003f8e000 */
[----:B------:R-:W-:-:S05]  /*1e030*/  @!P6 FMUL R113, R113, 0.5 ;  /* 0x3f0000007171e820 */ /* 0x000fca0000400000 */
[----:B------:R-:W3:Y:S01]  /*1e040*/  MUFU.EX2 R87, R5 ;  /* 0x0000000500577308 */ /* 0x000ee20000000800 */
[----:B-1----:R-:W-:Y:S01]  /*1e050*/  @!P3 FMUL R85, R85, R85 ;  /* 0x000000555555b220 */ /* 0x002fe20000400000 */
[----:B------:R-:W-:Y:S01]  /*1e060*/  FSETP.GEU.AND P3, PT, R26, -126, PT ;  /* 0xc2fc00001a00780b */ /* 0x000fe20003f6e000 */
[----:B------:R-:W-:-:S03]  /*1e070*/  @!P5 FMUL R24, R24, 0.5 ;  /* 0x3f0000001818d820 */ /* 0x000fc60000400000 */
[----:B------:R-:W-:Y:S01]  /*1e080*/  F2FP.BF16.F32.PACK_AB R47, R85, R84 ;  /* 0x00000054552f723e */ /* 0x000fe200000010ff */
[----:B------:R-:W-:Y:S01]  /*1e090*/  @!P4 FMUL R25, R25, 0.5 ;  /* 0x3f0000001919c820 */ /* 0x000fe20000400000 */
[----:B------:R-:W1:Y:S01]  /*1e0a0*/  MUFU.EX2 R112, R112 ;  /* 0x0000007000707308 */ /* 0x000e620000000800 */
[----:B--2---:R-:W-:Y:S01]  /*1e0b0*/  @!P2 FMUL R86, R86, R86 ;  /* 0x000000565656a220 */ /* 0x004fe20000400000 */
[----:B------:R-:W-:-:S05]  /*1e0c0*/  FSETP.GEU.AND P2, PT, R27, -126, PT ;  /* 0xc2fc00001b00780b */ /* 0x000fca0003f4e000 */
[----:B------:R-:W-:Y:S01]  /*1e0d0*/  @!P3 FMUL R26, R26, 0.5 ;  /* 0x3f0000001a1ab820 */ /* 0x000fe20000400000 */
[----:B------:R-:W2:Y:S01]  /*1e0e0*/  MUFU.EX2 R113, R113 ;  /* 0x0000007100717308 */ /* 0x000ea20000000800 */
[----:B---3--:R-:W-:Y:S01]  /*1e0f0*/  @!P1 FMUL R87, R87, R87 ;  /* 0x0000005757579220 */ /* 0x008fe20000400000 */
[----:B------:R-:W-:-:S04]  /*1e100*/  FSETP.GEU.AND P1, PT, R28, -126, PT ;  /* 0xc2fc00001c00780b */ /* 0x000fc80003f2e000 */
[----:B------:R-:W-:Y:S01]  /*1e110*/  F2FP.BF16.F32.PACK_AB R48, R87, R86 ;  /* 0x000000565730723e */ /* 0x000fe200000010ff */
[----:B------:R-:W-:Y:S01]  /*1e120*/  @!P2 FMUL R27, R27, 0.5 ;  /* 0x3f0000001b1ba820 */ /* 0x000fe20000400000 */
[----:B------:R-:W3:Y:S01]  /*1e130*/  MUFU.EX2 R114, R24 ;  /* 0x0000001800727308 */ /* 0x000ee20000000800 */
[----:B-1----:R-:W-:Y:S01]  /*1e140*/  @!P0 FMUL R112, R112, R112 ;  /* 0x0000007070708220 */ /* 0x002fe20000400000 */
[----:B------:R-:W-:-:S05]  /*1e150*/  FSETP.GEU.AND P0, PT, R29, -126, PT ;  /* 0xc2fc00001d00780b */ /* 0x000fca0003f0e000 */
[----:B------:R-:W-:Y:S01]  /*1e160*/  @!P1 FMUL R28, R28, 0.5 ;  /* 0x3f0000001c1c9820 */ /* 0x000fe20000400000 */
[----:B------:R-:W1:Y:S01]  /*1e170*/  MUFU.EX2 R115, R25 ;  /* 0x0000001900737308 */ /* 0x000e620000000800 */
[----:B--2---:R-:W-:Y:S01]  /*1e180*/  @!P6 FMUL R113, R113, R113 ;  /* 0x000000717171e220 */ /* 0x004fe20000400000 */
[----:B------:R-:W-:-:S04]  /*1e190*/  FSETP.GEU.AND P6, PT, R30, -126, PT ;  /* 0xc2fc00001e00780b */ /* 0x000fc80003fce000 */
[----:B------:R-:W-:Y:S01]  /*1e1a0*/  F2FP.BF16.F32.PACK_AB R49, R113, R112 ;  /* 0x000000707131723e */ /* 0x000fe200000010ff */
[----:B------:R-:W-:Y:S01]  /*1e1b0*/  @!P0 FMUL R29, R29, 0.5 ;  /* 0x3f0000001d1d8820 */ /* 0x000fe20000400000 */
[----:B------:R-:W2:Y:S01]  /*1e1c0*/  MUFU.EX2 R116, R26 ;  /* 0x0000001a00747308 */ /* 0x000ea20000000800 */
[----:B---3--:R-:W-:Y:S01]  /*1e1d0*/  @!P5 FMUL R114, R114, R114 ;  /* 0x000000727272d220 */ /* 0x008fe20000400000 */
[----:B------:R-:W-:Y:S02]  /*1e1e0*/  FSETP.GEU.AND P5, PT, R31, -126, PT ;  /* 0xc2fc00001f00780b */ /* 0x000fe40003fae000 */
[----:B------:R-:W-:-:S03]  /*1e1f0*/  F2FP.BF16.F32.PACK_AB R24, R17, R16 ;  /* 0x000000101118723e */ /* 0x000fc600000010ff */
[----:B------:R-:W-:Y:S01]  /*1e200*/  @!P6 FMUL R30, R30, 0.5 ;  /* 0x3f0000001e1ee820 */ /* 0x000fe20000400000 */
[----:B------:R-:W3:Y:S01]  /*1e210*/  MUFU.EX2 R117, R27 ;  /* 0x0000001b00757308 */ /* 0x000ee20000000800 */
[----:B-1----:R-:W-:Y:S01]  /*1e220*/  @!P4 FMUL R115, R115, R115 ;  /* 0x000000737373c220 */ /* 0x002fe20000400000 */
[----:B------:R-:W-:Y:S02]  /*1e230*/  FSETP.GEU.AND P4, PT, R32, -126, PT ;  /* 0xc2fc00002000780b */ /* 0x000fe40003f8e000 */
[----:B------:R-:W-:Y:S02]  /*1e240*/  F2FP.BF16.F32.PACK_AB R25, R19, R18 ;  /* 0x000000121319723e */ /* 0x000fe400000010ff */
[----:B------:R-:W-:Y:S01]  /*1e250*/  F2FP.BF16.F32.PACK_AB R50, R115, R114 ;  /* 0x000000727332723e */ /* 0x000fe200000010ff */
[----:B------:R-:W-:Y:S01]  /*1e260*/  @!P5 FMUL R31, R31, 0.5 ;  /* 0x3f0000001f1fd820 */ /* 0x000fe20000400000 */
[----:B------:R-:W1:Y:S01]  /*1e270*/  MUFU.EX2 R120, R28 ;  /* 0x0000001c00787308 */ /* 0x000e620000000800 */
[----:B--2---:R-:W-:Y:S01]  /*1e280*/  @!P3 FMUL R116, R116, R116 ;  /* 0x000000747474b220 */ /* 0x004fe20000400000 */
[----:B------:R-:W-:-:S02]  /*1e290*/  FSETP.GEU.AND P3, PT, R33, -126, PT ;  /* 0xc2fc00002100780b */ /* 0x000fc40003f6e000 */
[----:B------:R-:W-:-:S03]  /*1e2a0*/  F2FP.BF16.F32.PACK_AB R26, R23, R22 ;  /* 0x00000016171a723e */ /* 0x000fc600000010ff */
[----:B------:R-:W-:Y:S01]  /*1e2b0*/  @!P4 FMUL R32, R32, 0.5 ;  /* 0x3f0000002020c820 */ /* 0x000fe20000400000 */
[----:B------:R-:W2:Y:S01]  /*1e2c0*/  MUFU.EX2 R121, R29 ;  /* 0x0000001d00797308 */ /* 0x000ea20000000800 */
[----:B---3--:R-:W-:Y:S01]  /*1e2d0*/  @!P2 FMUL R117, R117, R117 ;  /* 0x000000757575a220 */ /* 0x008fe20000400000 */
[----:B------:R-:W-:Y:S02]  /*1e2e0*/  FSETP.GEU.AND P2, PT, R34, -126, PT ;  /* 0xc2fc00002200780b */ /* 0x000fe40003f4e000 */
[----:B------:R-:W-:Y:S02]  /*1e2f0*/  F2FP.BF16.F32.PACK_AB R27, R57, R56 ;  /* 0x00000038391b723e */ /* 0x000fe400000010ff */
[----:B------:R-:W-:Y:S01]  /*1e300*/  F2FP.BF16.F32.PACK_AB R51, R117, R116 ;  /* 0x000000747533723e */ /* 0x000fe200000010ff */
[----:B------:R-:W-:Y:S01]  /*1e310*/  @!P3 FMUL R33, R33, 0.5 ;  /* 0x3f0000002121b820 */ /* 0x000fe20000400000 */
[----:B------:R-:W3:Y:S01]  /*1e320*/  MUFU.EX2 R122, R30 ;  /* 0x0000001e007a7308 */ /* 0x000ee20000000800 */
[----:B-1----:R-:W-:Y:S01]  /*1e330*/  @!P1 FMUL R120, R120, R120 ;  /* 0x0000007878789220 */ /* 0x002fe20000400000 */
[----:B------:R-:W-:-:S02]  /*1e340*/  FSETP.GEU.AND P1, PT, R35, -126, PT ;  /* 0xc2fc00002300780b */ /* 0x000fc40003f2e000 */
[----:B------:R-:W-:-:S03]  /*1e350*/  F2FP.BF16.F32.PACK_AB R28, R59, R58 ;  /* 0x0000003a3b1c723e */ /* 0x000fc600000010ff */
[----:B------:R-:W-:Y:S01]  /*1e360*/  @!P2 FMUL R34, R34, 0.5 ;  /* 0x3f0000002222a820 */ /* 0x000fe20000400000 */
[----:B------:R-:W1:Y:S01]  /*1e370*/  MUFU.EX2 R123, R31 ;  /* 0x0000001f007b7308 */ /* 0x000e620000000800 */
[----:B--2---:R-:W-:Y:S01]  /*1e380*/  @!P0 FMUL R121, R121, R121 ;  /* 0x0000007979798220 */ /* 0x004fe20000400000 */
[----:B------:R-:W-:Y:S02]  /*1e390*/  LOP3.LUT P0, RZ, R0, 0x3, R93, 0x48, !PT ;  /* 0x0000000300ff7812 */ /* 0x000fe4000780485d */
[----:B------:R-:W-:Y:S02]  /*1e3a0*/  F2FP.BF16.F32.PACK_AB R29, R61, R60 ;  /* 0x0000003c3d1d723e */ /* 0x000fe400000010ff */
[----:B------:R-:W-:Y:S01]  /*1e3b0*/  F2FP.BF16.F32.PACK_AB R52, R121, R120 ;  /* 0x000000787934723e */ /* 0x000fe200000010ff */
[----:B------:R-:W-:Y:S01]  /*1e3c0*/  @!P1 FMUL R35, R35, 0.5 ;  /* 0x3f00000023239820 */ /* 0x000fe20000400000 */
[----:B------:R-:W2:Y:S01]  /*1e3d0*/  MUFU.EX2 R126, R32 ;  /* 0x00000020007e7308 */ /* 0x000ea20000000800 */
[----:B---3--:R-:W-:Y:S01]  /*1e3e0*/  @!P6 FMUL R122, R122, R122 ;  /* 0x0000007a7a7ae220 */ /* 0x008fe20000400000 */
[----:B------:R-:W-:-:S06]  /*1e3f0*/  F2FP.BF16.F32.PACK_AB R30, R63, R62 ;  /* 0x0000003e3f1e723e */ /* 0x000fcc00000010ff */
[----:B------:R-:W3:Y:S01]  /*1e400*/  MUFU.EX2 R127, R33 ;  /* 0x00000021007f7308 */ /* 0x000ee20000000800 */
[----:B-1----:R-:W-:Y:S01]  /*1e410*/  @!P5 FMUL R123, R123, R123 ;  /* 0x0000007b7b7bd220 */ /* 0x002fe20000400000 */
[----:B------:R-:W-:-:S04]  /*1e420*/  F2FP.BF16.F32.PACK_AB R31, R65, R64 ;  /* 0x00000040411f723e */ /* 0x000fc800000010ff */
[----:B------:R-:W-:Y:S02]  /*1e430*/  F2FP.BF16.F32.PACK_AB R53, R123, R122 ;  /* 0x0000007a7b35723e */ /* 0x000fe400000010ff */
[----:B------:R-:W1:Y:S01]  /*1e440*/  MUFU.EX2 R124, R34 ;  /* 0x00000022007c7308 */ /* 0x000e620000000800 */
[----:B--2---:R-:W-:Y:S01]  /*1e450*/  @!P4 FMUL R126, R126, R126 ;  /* 0x0000007e7e7ec220 */ /* 0x004fe20000400000 */
[----:B------:R-:W-:-:S06]  /*1e460*/  F2FP.BF16.F32.PACK_AB R32, R67, R66 ;  /* 0x000000424320723e */ /* 0x000fcc00000010ff */
[----:B------:R-:W2:Y:S01]  /*1e470*/  MUFU.EX2 R125, R35 ;  /* 0x00000023007d7308 */ /* 0x000ea20000000800 */
[----:B---3--:R-:W-:Y:S01]  /*1e480*/  @!P3 FMUL R127, R127, R127 ;  /* 0x0000007f7f7fb220 */ /* 0x008fe20000400000 */
[----:B------:R-:W-:-:S04]  /*1e490*/  F2FP.BF16.F32.PACK_AB R33, R99, R98 ;  /* 0x000000626321723e */ /* 0x000fc800000010ff */
[----:B------:R-:W-:Y:S01]  /*1e4a0*/  F2FP.BF16.F32.PACK_AB R54, R127, R126 ;  /* 0x0000007e7f36723e */ /* 0x000fe200000010ff */
[----:B-1----:R-:W-:Y:S01]  /*1e4b0*/  @!P2 FMUL R124, R124, R124 ;  /* 0x0000007c7c7ca220 */ /* 0x002fe20000400000 */
[----:B------:R-:W-:Y:S01]  /*1e4c0*/  F2FP.BF16.F32.PACK_AB R34, R101, R100 ;  /* 0x000000646522723e */ /* 0x000fe200000010ff */
[----:B--2---:R-:W-:Y:S01]  /*1e4d0*/  @!P1 FMUL R125, R125, R125 ;  /* 0x0000007d7d7d9220 */ /* 0x004fe20000400000 */
[----:B------:R-:W-:-:S04]  /*1e4e0*/  F2FP.BF16.F32.PACK_AB R35, R103, R102 ;  /* 0x000000666723723e */ /* 0x000fc800000010ff */
        /* <DEDUP_REMOVED lines=18> */
.L_x_323:
[----:B------:R-:W-:Y:S01]  /*1e610*/  MOV R0, UR49 ;  /* 0x0000003100007c02 */ /* 0x000fe20008000f00 */
[----:B------:R-:W-:Y:S05]  /*1e620*/  WARPSYNC.ALL ;  /* 0x0000000000007948 */ /* 0x000fea0003800000 */
[----:B------:R-:W-:Y:S01]  /*1e630*/  ISETP.GT.U32.AND P0, PT, R0, 0x1, PT ;  /* 0x000000010000780c */ /* 0x000fe20003f04070 */
[----:B------:R1:W-:Y:S01]  /*1e640*/  STTM.x32 tmem[UR36], R24 ;  /* 0x00000018000079ed */ /* 0x0003e200082c0024 */
[----:B------:R-:W2:Y:S11]  /*1e650*/  FENCE.VIEW.ASYNC.T ;  /* 0x00000000000073c6 */ /* 0x000eb60000000200 */
[----:B------:R-:W-:Y:S05]  /*1e660*/  @P0 BRA `(.L_x_324) ;  /* 0x0000000000080947 */ /* 0x000fea0003800000 */
[----:B------:R-:W-:Y:S05]  /*1e670*/  BPT.TRAP 0x1 ;  /* 0x000000040000795c */ /* 0x000fea0000300000 */
[----:B------:R-:W-:Y:S05]  /*1e680*/  BPT.TRAP 0x1 ;  /* 0x000000040000795c */ /* 0x000fea0000300000 */
.L_x_324:
[----:B------:R-:W3:Y:S01]  /*1e690*/  S2UR UR4, SR_CgaCtaId ;  /* 0x00000000000479c3 */ /* 0x000ee20000008800 */
[----:B------:R-:W-:Y:S01]  /*1e6a0*/  UISETP.NE.AND UP0, UPT, UR48, URZ, UPT ;  /* 0x000000ff3000728c */ /* 0x000fe2000bf05270 */
[----:B------:R-:W-:-:S13]  /*1e6b0*/  R2UR UR5, R118 ;  /* 0x00000000760572ca */ /* 0x000fda00000e0000 */
[----:B------:R-:W-:Y:S02]  /*1e6c0*/  ULOP3.LUT UR36, UR5, 0x1, URZ, 0x3c, !UPT ;  /* 0x0000000105247892 */ /* 0x000fe4000f8e3cff */
[----:B---3--:R-:W-:-:S09]  /*1e6d0*/  UPRMT UR4, UR4, 0x654, UR53 ;  /* 0x0000065404047896 */ /* 0x008fd20008000035 */
[----:B--2---:R-:W-:Y:S01]  /*1e6e0*/  SYNCS.ARRIVE.TRANS64.RED.A1T0 RZ, [UR4], RZ ;  /* 0x000000ffffff79a7 */ /* 0x004fe20008100404 */
[----:B------:R-:W-:Y:S05]  /*1e6f0*/  BRA.U UP0, `(.L_x_325) ;  /* 0x0000000100047547 */ /* 0x000fea000b800000 */
[----:B------:R-:W-:Y:S05]  /*1e700*/  BPT.TRAP 0x1 ;  /* 0x000000040000795c */ /* 0x000fea0000300000 */
.L_x_325:
[----:B------:R-:W-:Y:S01]  /*1e710*/  MOV R0, UR37 ;  /* 0x0000002500007c02 */ /* 0x000fe20008000f00 */
[----:B------:R-:W-:Y:S01]  /*1e720*/  FADD2 R18, R18.F32x2.HI_LO, RZ.F32 ;  /* 0x000000ff1212724b */ /* 0x000fe20000200000 */
[----:B------:R-:W-:Y:S01]  /*1e730*/  FSETP.NEU.AND P1, PT, R89, R111, PT ;  /* 0x0000006f5900720b */ /* 0x000fe20003f2d000 */
[----:B------:R-:W-:Y:S01]  /*1e740*/  FADD2 R22, R22.F32x2.HI_LO, RZ.F32 ;  /* 0x000000ff1616724b */ /* 0x000fe20000200000 */
[----:B------:R-:W-:Y:S01]  /*1e750*/  SHF.L.U32 R0, R0, 0x1f, RZ ;  /* 0x0000001f00007819 */ /* 0x000fe200000006ff */
[----:B------:R-:W-:Y:S02]  /*1e760*/  FADD2 R18, R18.F32x2.HI_LO, R60.F32x2.HI_LO ;  /* 0x0000003c1212724b */ /* 0x000fe40000000000 */
[----:B------:R-:W-:Y:S01]  /*1e770*/  FADD2 R56, R56.F32x2.HI_LO, RZ.F32 ;  /* 0x000000ff3838724b */ /* 0x000fe20000200000 */
[----:B------:R-:W2:Y:S01]  /*1e780*/  SYNCS.PHASECHK.TRANS64.TRYWAIT P2, [UR50], R0 ;  /* 0x00000000ff0075a7 */ /* 0x000ea20008041132 */
[----:B------:R-:W-:Y:S02]  /*1e790*/  FADD2 R22, R22.F32x2.HI_LO, R62.F32x2.HI_LO ;  /* 0x0000003e1616724b */ /* 0x000fe40000000000 */
[----:B------:R-:W-:-:S02]  /*1e7a0*/  FADD2 R56, R56.F32x2.HI_LO, R64.F32x2.HI_LO ;  /* 0x000000403838724b */ /* 0x000fc40000000000 */
[----:B------:R-:W-:Y:S02]  /*1e7b0*/  FADD2 R18, R18.F32x2.HI_LO, R98.F32x2.HI_LO ;  /* 0x000000621212724b */ /* 0x000fe40000000000 */
[----:B------:R-:W-:Y:S01]  /*1e7c0*/  FADD2 R22, R22.F32x2.HI_LO, R100.F32x2.HI_LO ;  /* 0x000000641616724b */ /* 0x000fe20000000000 */
[----:B--2---:R-:W-:Y:S06]  /*1e7d0*/  @!P2 BRA `(.L_x_326) ;  /* 0x000000700038a947 */ /* 0x004fec0003800000 */
.L_x_471:
[----:B------:R-:W-:Y:S01]  /*1e7e0*/  BSSY.RECONVERGENT B0, `(.L_x_327) ;  /* 0x000000b000007945 */ /* 0x000fe20003800200 */
[----:B--2---:R-:W-:-:S03]  /*1e7f0*/  MOV R0, 0x3f000000 ;  /* 0x3f00000000007802 */ /* 0x004fc60000000f00 */
[----:B------:R-:W-:Y:S05]  /*1e800*/  @!P1 BRA `(.L_x_328) ;  /* 0x0000000000209947 */ /* 0x000fea0003800000 */
[----:B------:R-:W2:Y:S01]  /*1e810*/  LDCU UR4, c[0x0][0x704] ;  /* 0x0000e080ff0477ac */ /* 0x000ea20008000800 */
[----:B------:R-:W-:-:S04]  /*1e820*/  FADD R0, -R111, R89 ;  /* 0x000000596f007221 */ /* 0x000fc80000000100 */
[----:B--2---:R-:W-:-:S05]  /*1e830*/  FMUL R0, R0, UR4 ;  /* 0x0000000400007c20 */ /* 0x004fca0008400000 */
[----:B------:R-:W-:-:S13]  /*1e840*/  FSETP.GEU.AND P1, PT, R0, -126, PT ;  /* 0xc2fc00000000780b */ /* 0x000fda0003f2e000 */
[----:B------:R-:W-:-:S06]  /*1e850*/  @!P1 FMUL R0, R0, 0.5 ;  /* 0x3f00000000009820 */ /* 0x000fcc0000400000 */
[----:B------:R-:W2:Y:S02]  /*1e860*/  MUFU.EX2 R0, R0 ;  /* 0x0000000000007308 */ /* 0x000ea40000000800 */
[----:B--2---:R-:W-:-:S04]  /*1e870*/  @!P1 FMUL R0, R0, R0 ;  /* 0x0000000000009220 */ /* 0x004fc80000400000 */
[----:B------:R-:W-:Y:S02]  /*1e880*/  FMUL R0, R0, 0.5 ;  /* 0x3f00000000007820 */ /* 0x000fe40000400000 */
.L_x_328:
[----:B------:R-:W-:Y:S05]  /*1e890*/  BSYNC.RECONVERGENT B0 ;  /* 0x0000000000007941 */ /* 0x000fea0003800200 */
.L_x_327:
[----:B------:R-:W-:Y:S01]  /*1e8a0*/  FMUL R88, R0, R88 ;  /* 0x0000005800587220 */ /* 0x000fe20000400000 */
[----:B------:R-:W-:Y:S02]  /*1e8b0*/  FADD2 R56, R56.F32x2.HI_LO, R102.F32x2.HI_LO ;  /* 0x000000663838724b */ /* 0x000fe40000000000 */
        /* <DEDUP_REMOVED lines=27> */
[----:B------:R-:W-:Y:S05]  /*1ea70*/  @P0 BRA `(.L_x_329) ;  /* 0x0000000000040947 */ /* 0x000fea0003800000 */
[----:B------:R-:W-:Y:S05]  /*1ea80*/  BPT.TRAP 0x1 ;  /* 0x000000040000795c */ /* 0x000fea0000300000 */
.L_x_329:
[----:B------:R-:W-:Y:S01]  /*1ea90*/  IMAD.U32 R3, RZ, RZ, UR36 ;  /* 0x00000024ff037e24 */ /* 0x000fe2000f8e00ff */
[----:B------:R-:W-:-:S04]  /*1eaa0*/  ISETP.NE.AND P0, PT, R92, R91, PT ;  /* 0x0000005b5c00720c */ /* 0x000fc80003f05270 */
[----:B------:R-:W-:-:S04]  /*1eab0*/  SHF.L.U32 R3, R3, 0x1f, RZ ;  /* 0x0000001f03037819 */ /* 0x000fc800000006ff */
[----:B------:R-:W2:Y:S02]  /*1eac0*/  SYNCS.PHASECHK.TRANS64.TRYWAIT P1, [UR43], R3 ;  /* 0x00000003ff0075a7 */ /* 0x000ea4000802112b */
[----:B--2---:R-:W-:Y:S05]  /*1ead0*/  @!P1 BRA `(.L_x_330) ;  /* 0x0000006c00909947 */ /* 0x004fea0003800000 */
.L_x_473:
        /* <DEDUP_REMOVED lines=17> */
.L_x_331:
[----:B------:R-:W-:Y:S05]  /*1ebf0*/  WARPSYNC.ALL ;  /* 0x0000000000007948 */ /* 0x000fea0003800000 */
[----:B------:R-:W-:Y:S01]  /*1ec00*/  R2UR UR4, R96 ;  /* 0x00000000600472ca */ /* 0x000fe200000e0000 */
[----:B------:R-:W-:Y:S01]  /*1ec10*/  UISETP.NE.AND UP0, UPT, UR42, URZ, UPT ;  /* 0x000000ff2a00728c */ /* 0x000fe2000bf05270 */
[----:B------:R-:W-:-:S03]  /*1ec20*/  LOP3.LUT R90, R90, 0x1, RZ, 0x3c, !PT ;  /* 0x000000015a5a7812 */ /* 0x000fc600078e3cff */
[----:B------:R-:W-:Y:S02]  /*1ec30*/  USEL UR45, UR45, UR37, UP0 ;  /* 0x000000252d2d7287 */ /* 0x000fe40008000000 */
[----:B------:R-:W-:Y:S02]  /*1ec40*/  USEL UR44, UR37, UR44, UP0 ;  /* 0x0000002c252c7287 */ /* 0x000fe40008000000 */
[----:B------:R-:W-:Y:S02]  /*1ec50*/  USEL UR47, UR47, UR36, UP0 ;  /* 0x000000242f2f7287 */ /* 0x000fe40008000000 */
[----:B------:R-:W-:Y:S02]  /*1ec60*/  USEL UR46, UR36, UR46, UP0 ;  /* 0x0000002e242e7287 */ /* 0x000fe40008000000 */
[----:B------:R4:W-:Y:S10]  /*1ec70*/  STTM.x2 tmem[UR4], R118 ;  /* 0x00000076000079ed */ /* 0x0009f400080c0004 */
.L_x_315:
[----:B------:R-:W-:-:S09]  /*1ec80*/  UISETP.NE.AND UP0, UPT, UR48, URZ, UPT ;  /* 0x000000ff3000728c */ /* 0x000fd2000bf05270 */
[----:B------:R-:W-:Y:S05]  /*1ec90*/  BRA.U UP0, `(.L_x_332) ;  /* 0x0000000100047547 */ /* 0x000fea000b800000 */
[----:B------:R-:W-:Y:S05]  /*1eca0*/  BPT.TRAP 0x1 ;  /* 0x000000040000795c */ /* 0x000fea0000300000 */
.L_x_332:
[----:B------:R-:W-:Y:S01]  /*1ecb0*/  SYNCS.ARRIVE.TRANS64.A1T0 RZ, [UR55], RZ ;  /* 0x000000ffffff79a7 */ /* 0x000fe20008100037 */
[----:B------:R-:W-:-:S04]  /*1ecc0*/  UISETP.NE.AND UP1, UPT, UR42, URZ, UPT ;  /* 0x000000ff2a00728c */ /* 0x000fc8000bf25270 */
[----:B------:R-:W-:-:S04]  /*1ecd0*/  USEL UR4, UR44, UR45, UP1 ;  /* 0x0000002d2c047287 */ /* 0x000fc80008800000 */
[----:B------:R-:W-:Y:S01]  /*1ece0*/  ULOP3.LUT UR4, UR4, 0x1, URZ, 0x3c, !UPT ;  /* 0x0000000104047892 */ /* 0x000fe2000f8e3cff */
[----:B------:R-:W-:Y:S11]  /*1ecf0*/  BRA.U UP0, `(.L_x_333) ;  /* 0x0000000100047547 */ /* 0x000ff6000b800000 */
[----:B------:R-:W-:Y:S05]  /*1ed00*/  BPT.TRAP 0x1 ;  /* 0x000000040000795c */ /* 0x000fea0000300000 */
.L_x_333:
[----:B-12---:R-:W-:Y:S01]  /*1ed10*/  MOV R3, UR4 ;  /* 0x0000000400037c02 */ /* 0x006fe20008000f00 */
[----:B------:R-:W-:-:S03]  /*1ed20*/  UISETP.GT.U32.AND UP0, UPT, UR49, 0x1, UPT ;  /* 0x000000013100788c */ /* 0x000fc6000bf04070 */
[----:B------:R-:W-:-:S04]  /*1ed30*/  SHF.L.U32 R3, R3, 0x1f, RZ ;  /* 0x0000001f03037819 */ /* 0x000fc800000006ff */
[----:B------:R-:W1:Y:S02]  /*1ed40*/  SYNCS.PHASECHK.TRANS64.TRYWAIT P0, [UR50], R3 ;  /* 0x00000003ff0075a7 */ /* 0x000e640008001132 */
[----:B-1----:R-:W-:Y:S05]  /*1ed50*/  @!P0 BRA `(.L_x_334) ;  /* 0x0000006c00088947 */ /* 0x002fea0003800000 */
.L_x_475:
[----:B------:R-:W-:Y:S05]  /*1ed60*/  BRA.U UP0, `(.L_x_335) ;  /* 0x0000000100087547 */ /* 0x000fea000b800000 */
[----:B------:R-:W-:Y:S05]  /*1ed70*/  BPT.TRAP 0x1 ;  /* 0x000000040000795c */ /* 0x000fea0000300000 */
[----:B------:R-:W-:Y:S05]  /*1ed80*/  BPT.TRAP 0x1 ;  /* 0x000000040000795c */ /* 0x000fea0000300000 */
.L_x_335:
[----:B------:R-:W2:Y:S01]  /*1ed90*/  S2UR UR5, SR_CgaCtaId ;  /* 0x00000000000579c3 */ /* 0x000ea20000008800 */
[----:B------:R-:W-:-:S04]  /*1eda0*/  UISETP.NE.AND UP0, UPT, UR42, URZ, UPT ;  /* 0x000000ff2a00728c */ /* 0x000fc8000bf05270 */
[----:B------:R-:W-:Y:S02]  /*1edb0*/  USEL UR45, UR45, UR4, UP0 ;  /* 0x000000042d2d7287 */ /* 0x000fe40008000000 */
[----:B------:R-:W-:Y:S02]  /*1edc0*/  USEL UR44, UR4, UR44, UP0 ;  /* 0x0000002c042c7287 */ /* 0x000fe40008000000 */
[----:B--2---:R-:W-:-:S09]  /*1edd0*/  UPRMT UR5, UR5, 0x654, UR53 ;  /* 0x0000065405057896 */ /* 0x004fd20008000035 */
[----:B------:R-:W-:Y:S01]  /*1ede0*/  SYNCS.ARRIVE.TRANS64.RED.A1T0 RZ, [UR5], RZ ;  /* 0x000000ffffff79a7 */ /* 0x000fe20008100405 */
[----:B------:R-:W-:-:S04]  /*1edf0*/  USEL UR5, UR46, UR47, UP0 ;  /* 0x0000002f2e057287 */ /* 0x000fc80008000000 */
[----:B------:R-:W-:-:S04]  /*1ee00*/  ULOP3.LUT UR5, UR5, 0x1, URZ, 0x3c, !UPT ;  /* 0x0000000105057892 */ /* 0x000fc8000f8e3cff */
[----:B------:R-:W-:Y:S02]  /*1ee10*/  USEL UR46, UR5, UR46, UP0 ;  /* 0x0000002e052e7287 */ /* 0x000fe40008000000 */
[----:B------:R-:W-:-:S12]  /*1ee20*/  USEL UR47, UR47, UR5, UP0 ;  /* 0x000000052f2f7287 */ /* 0x000fd80008000000 */
.L_x_293:
[----:B------:R-:W2:Y:S01]  /*1ee30*/  LDCU UR4, c[0x0][0x900] ;  /* 0x00012000ff0477ac */ /* 0x000ea20008000800 */
[----:B------:R-:W-:Y:S02]  /*1ee40*/  R2UR UR6, R97 ;  /* 0x00000000610672ca */ /* 0x000fe400000e0000 */
[----:B------:R-:W-:-:S13]  /*1ee50*/  R2UR UR5, R2 ;  /* 0x00000000020572ca */ /* 0x000fda00000e0000 */
[----:B------:R-:W-:-:S04]  /*1ee60*/  UIADD3 UR5, UPT, UPT, UR6, UR5, URZ ;  /* 0x0000000506057290 */ /* 0x000fc8000fffe0ff */
[----:B--2---:R-:W-:Y:S02]  /*1ee70*/  UISETP.GE.AND UP0, UPT, UR5, UR4, UPT ;  /* 0x000000040500728c */ /* 0x004fe4000bf06270 */
[----:B------:R-:W-:-:S07]  /*1ee80*/  IMAD.U32 R2, RZ, RZ, UR5 ;  /* 0x00000005ff027e24 */ /* 0x000fce000f8e00ff */
[----:B------:R-:W-:Y:S05]  /*1ee90*/  BRA.U !UP0, `(.L_x_336) ;  /* 0xffffffa508f47547 */ /* 0x000fea000b83ffff */
[----:B------:R-:W-:Y:S05]  /*1eea0*/  EXIT ;  /* 0x000000000000794d */ /* 0x000fea0003800000 */
.L_x_26:
[----:B------:R-:W-:-:S05]  /*1eeb0*/  IMAD.MOV.U32 R0, RZ, RZ, -0x4 ;  /* 0xfffffffcff007424 */ /* 0x000fca00078e00ff */
[----:B------:R-:W-:-:S05]  /*1eec0*/  VIADDMNMX.U32 R0, R3, R0, 0x2, PT ;  /* 0x0000000203007446 */ /* 0x000fca0003800000 */
[----:B------:R-:W-:-:S06]  /*1eed0*/  IMAD.SHL.U32 R4, R0, 0x4, RZ ;  /* 0x0000000400047824 */ /* 0x000fcc00078e00ff */
[----:B------:R-:W1:Y:S02]  /*1eee0*/  LDC R4, c[0x2][R4] ;  /* 0x0080000004047b82 */ /* 0x000e640000000800 */
[----:B-1----:R-:W-:-:S04]  /*1eef0*/  SHF.R.S32.HI R5, RZ, 0x1f, R4 ;  /* 0x0000001fff057819 */ /* 0x002fc80000011404 */
.L_x_512:
[----:B------:R-:W-:Y:S05]  /*1ef00*/  BRX R4 -0x1ef10                                                                                                                                                                                                                                                                                                                                                                                                                                                                                                                                                                                              (*"BRANCH_TARGETS .L_x_513,.L_x_514,.L_x_515"*) ;  /* 0xfffffe10043c7949 */ /* 0x000fea000383ffff */
.L_x_515:
[----:B------:R-:W-:-:S08]  /*1ef10*/  NOP ;  /* 0x0000000000007918 */ /* 0x000fd00000000000 */
[----:B------:R-:W-:-:S00]  /*1ef20*/  USETMAXREG.DEALLOC.CTAPOOL 0x18 ;  /* 0x00000018000079c8 */ /* 0x000fc000080e0500 */
[----:B------:R-:W-:Y:S05]  /*1ef30*/  EXIT ;  /* 0x000000000000794d */ /* 0x000fea0003800000 */
.L_x_513:
[----:B------:R-:W-:-:S08]  /*1ef40*/  NOP ;  /* 0x0000000000007918 */ /* 0x000fd00000000000 */
[----:B------:R-:W1:-:S00]  /*1ef50*/  USETMAXREG.DEALLOC.CTAPOOL 0x20 ;  /* 0x00000020000079c8 */ /* 0x000e4000080e0500 */
[----:B-1----:R-:W1:Y:S01]  /*1ef60*/  LDC R0, c[0x0][0x900] ;  /* 0x00024000ff007b82 */ /* 0x002e620000000800 */
[----:B------:R-:W-:-:S13]  /*1ef70*/  R2UR UR4, R2 ;  /* 0x00000000020472ca */ /* 0x000fda00000e0000 */
[----:B-1----:R-:W-:-:S13]  /*1ef80*/  ISETP.LE.AND P1, PT, R0, UR4, PT ;  /* 0x0000000400007c0c */ /* 0x002fda000bf23270 */
[----:B------:R-:W-:Y:S05]  /*1ef90*/  @P1 EXIT ;  /* 0x000000000000194d */ /* 0x000fea0003800000 */
[----:B------:R-:W-:Y:S01]  /*1efa0*/  HFMA2 R5, -RZ, RZ, 0, 5.9604644775390625e-08 ;  /* 0x00000001ff057431 */ /* 0x000fe200000001ff */
[----:B------:R-:W-:Y:S01]  /*1efb0*/  PLOP3.LUT P5, PT, P5, P6, PT, 0xf8, 0x8f ;  /* 0x00000000008f781c */ /* 0x000fe20002fadf70 */
[----:B------:R-:W1:Y:S01]  /*1efc0*/  LDCU.64 UR48, c[0x0][0x348] ;  /* 0x00006900ff3077ac */ /* 0x000e620008000a00 */
[----:B------:R-:W-:Y:S01]  /*1efd0*/  UPLOP3.LUT UP1, UPT, UP2, UP3, UPT, 0xf8, 0x8f ;  /* 0x00000000008f789c */ /* 0x000fe20001727f70 */
[----:B------:R-:W-:Y:S01]  /*1efe0*/  UMOV UR23, 0x1 ;  /* 0x0000000100177882 */ /* 0x000fe20000000000 */
[----:B------:R-:W-:-:S09]  /*1eff0*/  UMOV UR15, URZ ;  /* 0x000000ff000f7c82 */ /* 0x000fd20008000000 */
.L_x_394:
[----:B--2---:R-:W2:Y:S01]  /*1f000*/  LDCU.64 UR6, c[0x0][0x908] ;  /* 0x00012100ff0677ac */ /* 0x004ea20008000a00 */
[----:B------:R-:W-:Y:S01]  /*1f010*/  R2UR UR11, R2 ;  /* 0x00000000020b72ca */ /* 0x000fe200000e0000 */
[----:B------:R-:W3:Y:S01]  /*1f020*/  LDCU UR10, c[0x0][0x904] ;  /* 0x00012080ff0a77ac */ /* 0x000ee20008000800 */
[----:B------:R-:W4:Y:S01]  /*1f030*/  LDCU.64 UR8, c[0x0][0x920] ;  /* 0x00012400ff0877ac */ /* 0x000f220008000a00 */
[----:B------:R-:W5:Y:S01]  /*1f040*/  LDCU UR12, c[0x0][0x91c] ;  /* 0x00012380ff0c77ac */ /* 0x000f620008000800 */
[----:B-1----:R-:W1:Y:S09]  /*1f050*/  LDCU.64 UR30, c[0x0][0x380] ;  /* 0x00007000ff1e77ac */ /* 0x002e720008000a00 */
[----:B--2---:R-:W-:-:S02]  /*1f060*/  UIMAD.WIDE.U32 UR4, UR11, UR6, URZ ;  /* 0x000000060b0472a5 */ /* 0x004fc4000f8e00ff */
[----:B---3--:R-:W-:-:S05]  /*1f070*/  UISETP.NE.AND UP2, UPT, UR10, 0x1, UPT ;  /* 0x000000010a00788c */ /* 0x008fca000bf45270 */
[----:B------:R-:W-:Y:S02]  /*1f080*/  UMOV UR4, UR5 ;  /* 0x0000000500047c82 */ /* 0x000fe40008000000 */
[----:B------:R-:W-:-:S04]  /*1f090*/  USHF.R.U32.HI UR4, URZ, UR7, UR4 ;  /* 0x00000007ff047299 */ /* 0x000fc80008011604 */
[----:B------:R-:W-:Y:S02]  /*1f0a0*/  USEL UR14, UR11, UR4, !UP2 ;  /* 0x000000040b0e7287 */ /* 0x000fe4000d000000 */
[----:B-----5:R-:W-:Y:S02]  /*1f0b0*/  UISETP.NE.AND UP2, UPT, UR12, 0x1, UPT ;  /* 0x000000010c00788c */ /* 0x020fe4000bf45270 */
[----:B----4-:R-:W-:-:S07]  /*1f0c0*/  UIMAD.WIDE.U32 UR4, UR14, UR8, URZ ;  /* 0x000000080e0472a5 */ /* 0x010fce000f8e00ff */
[----:B------:R-:W-:Y:S02]  /*1f0d0*/  UMOV UR4, UR5 ;  /* 0x0000000500047c82 */ /* 0x000fe40008000000 */
[----:B------:R-:W-:Y:S02]  /*1f0e0*/  USHF.R.U32.HI UR5, URZ, UR9, UR4 ;  /* 0x00000009ff057299 */ /* 0x000fe40008011604 */
[----:B------:R-:W-:Y:S02]  /*1f0f0*/  UIADD3 UR4, UPT, UPT, -UR14, URZ, URZ ;  /* 0x000000ff0e047290 */ /* 0x000fe4000fffe1ff */
[----:B------:R-:W-:Y:S02]  /*1f100*/  USEL UR6, UR14, UR5, !UP2 ;  /* 0x000000050e067287 */ /* 0x000fe4000d000000 */
[----:B------:R-:W-:Y:S02]  /*1f110*/  UIMAD UR4, UR10, UR4, UR11 ;  /* 0x000000040a0472a4 */ /* 0x000fe4000f8e020b */
[----:B-1----:R-:W-:-:S02]  /*1f120*/  UISETP.NE.AND UP2, UPT, UR31, URZ, UPT ;  /* 0x000000ff1f00728c */ /* 0x002fc4000bf45270 */
[----:B------:R-:W-:Y:S02]  /*1f130*/  USHF.L.U32 UR11, UR4, 0x8, URZ ;  /* 0x00000008040b7899 */ /* 0x000fe400080006ff */
[----:B------:R-:W-:Y:S02]  /*1f140*/  UIADD3 UR5, UPT, UPT, -UR6, URZ, URZ ;  /* 0x000000ff06057290 */ /* 0x000fe4000fffe1ff */
[----:B------:R-:W-:Y:S02]  /*1f150*/  UISETP.GE.OR UP2, UPT, UR11, UR30, !UP2 ;  /* 0x0000001e0b00728c */ /* 0x000fe4000d746670 */
[----:B------:R-:W-:-:S07]  /*1f160*/  UIMAD UR14, UR12, UR5, UR14 ;  /* 0x000000050c0e72a4 */ /* 0x000fce000f8e020e */
[----:B------:R-:W-:Y:S05]  /*1f170*/  BRA.U UP2, `(.L_x_337) ;  /* 0x0000002502507547 */ /* 0x000fea000b800000 */
[----:B------:R-:W1:Y:S01]  /*1f180*/  LDCU UR7, c[0x0][0x38c] ;  /* 0x00007180ff0777ac */ /* 0x000e620008000800 */
[----:B------:R-:W-:Y:S01]  /*1f190*/  BSSY.RECONVERGENT B0, `(.L_x_338) ;  /* 0x0000028000007945 */ /* 0x000fe20003800200 */
[----:B------:R-:W2:Y:S01]  /*1f1a0*/  LDCU.64 UR8, c[0x0][0x910] ;  /* 0x00012200ff0877ac */ /* 0x000ea20008000a00 */
[----:B------:R-:W3:Y:S01]  /*1f1b0*/  LDCU UR12, c[0x0][0x918] ;  /* 0x00012300ff0c77ac */ /* 0x000ee20008000800 */
[----:B-1----:R-:W-:Y:S01]  /*1f1c0*/  IMAD.U32 R4, RZ, RZ, UR7 ;  /* 0x00000007ff047e24 */ /* 0x002fe2000f8e00ff */
[----:B--2---:R-:W-:-:S04]  /*1f1d0*/  UIMAD.WIDE.U32 UR4, UR6, UR9, URZ ;  /* 0x00000009060472a5 */ /* 0x004fc8000f8e00ff */
[----:B------:R-:W-:Y:S01]  /*1f1e0*/  IABS R4, R4 ;  /* 0x0000000400047213 */ /* 0x000fe20000000000 */
[----:B------:R-:W-:-:S03]  /*1f1f0*/  UISETP.NE.AND UP2, UPT, UR8, 0x1, UPT ;  /* 0x000000010800788c */ /* 0x000fc6000bf45270 */
[----:B------:R-:W1:Y:S01]  /*1f200*/  I2F.RP R6, R4 ;  /* 0x0000000400067306 */ /* 0x000e620000209400 */
[----:B------:R-:W-:Y:S02]  /*1f210*/  UMOV UR4, UR5 ;  /* 0x0000000500047c82 */ /* 0x000fe40008000000 */
[----:B---3--:R-:W-:-:S04]  /*1f220*/  USHF.R.U32.HI UR12, URZ, UR12, UR4 ;  /* 0x0000000cff0c7299 */ /* 0x008fc80008011604 */
[----:B------:R-:W-:Y:S02]  /*1f230*/  USEL UR12, UR6, UR12, !UP2 ;  /* 0x0000000c060c7287 */ /* 0x000fe4000d000000 */
[----:B------:R-:W-:Y:S02]  /*1f240*/  UISETP.NE.AND UP2, UPT, UR7, URZ, UPT ;  /* 0x000000ff0700728c */ /* 0x000fe4000bf45270 */
[----:B------:R-:W-:Y:S01]  /*1f250*/  UIADD3 UR12, UPT, UPT, -UR12, URZ, URZ ;  /* 0x000000ff0c0c7290 */ /* 0x000fe2000fffe1ff */
[----:B-1----:R-:W1:Y:S03]  /*1f260*/  MUFU.RCP R6, R6 ;  /* 0x0000000600067308 */ /* 0x002e660000001000 */
[----:B------:R-:W-:-:S04]  /*1f270*/  UIMAD UR12, UR8, UR12, UR6 ;  /* 0x0000000c080c72a4 */ /* 0x000fc8000f8e0206 */
[----:B------:R-:W-:Y:S02]  /*1f280*/  ULOP3.LUT UR4, UR12, UR7, URZ, 0x3c, !UPT ;  /* 0x000000070c047292 */ /* 0x000fe4000f8e3cff */
[----:B------:R-:W-:Y:S02]  /*1f290*/  MOV R0, UR12 ;  /* 0x0000000c00007c02 */ /* 0x000fe40008000f00 */
[----:B------:R-:W-:Y:S02]  /*1f2a0*/  UISETP.GE.AND UP3, UPT, UR4, URZ, UPT ;  /* 0x000000ff0400728c */ /* 0x000fe4000bf66270 */
[----:B------:R-:W-:Y:S02]  /*1f2b0*/  IABS R0, R0 ;  /* 0x0000000000007213 */ /* 0x000fe40000000000 */
[----:B-1----:R-:W-:-:S04]  /*1f2c0*/  IADD3 R6, PT, PT, R6, 0xffffffe, RZ ;  /* 0x0ffffffe06067810 */ /* 0x002fc80007ffe0ff */
[----:B------:R-:W1:Y:S02]  /*1f2d0*/  F2I.FTZ.U32.TRUNC.NTZ R7, R6 ;  /* 0x0000000600077305 */ /* 0x000e64000021f000 */
[----:B-1----:R-:W-:Y:S02]  /*1f2e0*/  IMAD.MOV R3, RZ, RZ, -R7 ;  /* 0x000000ffff037224 */ /* 0x002fe400078e0a07 */
[----:B------:R-:W-:Y:S02]  /*1f2f0*/  IMAD.MOV.U32 R6, RZ, RZ, RZ ;  /* 0x000000ffff067224 */ /* 0x000fe400078e00ff */
[----:B------:R-:W-:-:S04]  /*1f300*/  IMAD R3, R3, R4, RZ ;  /* 0x0000000403037224 */ /* 0x000fc800078e02ff */
[----:B------:R-:W-:-:S06]  /*1f310*/  IMAD.HI.U32 R3, R7, R3, R6 ;  /* 0x0000000307037227 */ /* 0x000fcc00078e0006 */
[----:B------:R-:W-:-:S05]  /*1f320*/  IMAD.HI.U32 R6, R3, R0, RZ ;  /* 0x0000000003067227 */ /* 0x000fca00078e00ff */
[----:B------:R-:W-:-:S05]  /*1f330*/  IADD3 R3, PT, PT, -R6, RZ, RZ ;  /* 0x000000ff06037210 */ /* 0x000fca0007ffe1ff */
[----:B------:R-:W-:-:S05]  /*1f340*/  IMAD R0, R4, R3, R0 ;  /* 0x0000000304007224 */ /* 0x000fca00078e0200 */
[----:B------:R-:W-:-:S13]  /*1f350*/  ISETP.GT.U32.AND P1, PT, R4, R0, PT ;  /* 0x000000000400720c */ /* 0x000fda0003f24070 */
[----:B------:R-:W-:Y:S01]  /*1f360*/  @!P1 IMAD.IADD R0, R0, 0x1, -R4 ;  /* 0x0000000100009824 */ /* 0x000fe200078e0a04 */
[----:B------:R-:W-:-:S04]  /*1f370*/  @!P1 IADD3 R6, PT, PT, R6, 0x1, RZ ;  /* 0x0000000106069810 */ /* 0x000fc80007ffe0ff */
[----:B------:R-:W-:-:S13]  /*1f380*/  ISETP.GE.U32.AND P2, PT, R0, R4, PT ;  /* 0x000000040000720c */ /* 0x000fda0003f46070 */
[----:B------:R-:W-:-:S05]  /*1f390*/  @P2 VIADD R6, R6, 0x1 ;  /* 0x0000000106062836 */ /* 0x000fca0000000000 */
[----:B------:R-:W-:-:S13]  /*1f3a0*/  R2UR UR13, R6 ;  /* 0x00000000060d72ca */ /* 0x000fda00000e0000 */
[----:B------:R-:W-:Y:S02]  /*1f3b0*/  @!UP3 UIADD3 UR13, UPT, UPT, -UR13, URZ, URZ ;  /* 0x000000ff0d0db290 */ /* 0x000fe4000fffe1ff */
[----:B------:R-:W-:-:S04]  /*1f3c0*/  @!UP2 ULOP3.LUT UR13, URZ, UR7, URZ, 0x33, !UPT ;  /* 0x00000007ff0da292 */ /* 0x000fc8000f8e33ff */
[----:B------:R-:W-:-:S04]  /*1f3d0*/  UIADD3 UR4, UPT, UPT, -UR13, URZ, URZ ;  /* 0x000000ff0d047290 */ /* 0x000fc8000fffe1ff */
[----:B------:R-:W-:Y:S01]  /*1f3e0*/  UIMAD UR12, UR7, UR4, UR12 ;  /* 0x00000004070c72a4 */ /* 0x000fe2000f8e020c */
[----:B------:R-:W-:Y:S11]  /*1f3f0*/  @!P3 BRA `(.L_x_339) ;  /* 0x000000000004b947 */ /* 0x000ff60003800000 */
[----:B------:R-:W-:Y:S05]  /*1f400*/  BPT.TRAP 0x1 ;  /* 0x000000040000795c */ /* 0x000fea0000300000 */
.L_x_339:
[----:B------:R-:W-:Y:S05]  /*1f410*/  BSYNC.RECONVERGENT B0 ;  /* 0x0000000000007941 */ /* 0x000fea0003800200 */
.L_x_338:
[----:B------:R-:W1:Y:S01]  /*1f420*/  S2UR UR8, SR_CgaCtaId ;  /* 0x00000000000879c3 */ /* 0x000e620000008800 */
[----:B------:R-:W-:Y:S01]  /*1f430*/  UMOV UR4, 0x400 ;  /* 0x0000040000047882 */ /* 0x000fe20000000000 */
[----:B------:R-:W-:Y:S02]  /*1f440*/  SHF.L.U32 R6, R5, 0x1f, RZ ;  /* 0x0000001f05067819 */ /* 0x000fe400000006ff */
[----:B------:R-:W-:Y:S01]  /*1f450*/  @!P0 MOV R3, 0x10000 ;  /* 0x0001000000038802 */ /* 0x000fe20000000f00 */
[----:B-1----:R-:W-:-:S09]  /*1f460*/  ULEA UR8, UR8, UR4, 0x18 ;  /* 0x0000000408087291 */ /* 0x002fd2000f8ec0ff */
[----:B------:R-:W1:Y:S02]  /*1f470*/  SYNCS.PHASECHK.TRANS64.TRYWAIT P1, [UR8+0x58010], R6 ;  /* 0x05801006ff0075a7 */ /* 0x000e640008021108 */
[----:B-1----:R-:W-:Y:S05]  /*1f480*/  @!P1 BRA `(.L_x_340) ;  /* 0x0000006400549947 */ /* 0x002fea0003800000 */
.L_x_477:
[----:B------:R2:W-:Y:S01]  /*1f490*/  @!P0 SYNCS.ARRIVE.TRANS64 RZ, [UR8+0x58000], R3 ;  /* 0x05800003ffff89a7 */ /* 0x0005e20008000008 */
[----:B------:R-:W-:Y:S04]  /*1f4a0*/  BSSY.RECONVERGENT B0, `(.L_x_341) ;  /* 0x0000003000007945 */ /* 0x000fe80003800200 */
[----:B------:R-:W-:Y:S05]  /*1f4b0*/  @!P5 BRA `(.L_x_342) ;  /* 0x000000000004d947 */ /* 0x000fea0003800000 */
[----:B------:R-:W-:Y:S05]  /*1f4c0*/  BPT.TRAP 0x1 ;  /* 0x000000040000795c */ /* 0x000fea0000300000 */
.L_x_342:
[----:B------:R-:W-:Y:S05]  /*1f4d0*/  BSYNC.RECONVERGENT B0 ;  /* 0x0000000000007941 */ /* 0x000fea0003800200 */
.L_x_341:
[----:B-1----:R-:W1:Y:S01]  /*1f4e0*/  S2R R0, SR_TID.X ;  /* 0x0000000000007919 */ /* 0x002e620000002100 */
[----:B------:R-:W-:Y:S01]  /*1f4f0*/  BSSY.RECONVERGENT B0, `(.L_x_343) ;  /* 0x0000005000007945 */ /* 0x000fe20003800200 */
[----:B-1----:R-:W-:-:S04]  /*1f500*/  LOP3.LUT P2, RZ, R0, 0x1f, RZ, 0xc0, !PT ;  /* 0x0000001f00ff7812 */ /* 0x002fc8000784c0ff */
[----:B------:R-:W-:-:S13]  /*1f510*/  PLOP3.LUT P2, PT, P2, P0, PT, 0x8f, 0xf8 ;  /* 0x0000000000f8781c */ /* 0x000fda0001741177 */
[----:B------:R-:W-:Y:S05]  /*1f520*/  @P2 BRA `(.L_x_344) ;  /* 0x0000000000042947 */ /* 0x000fea0003800000 */
[----:B------:R-:W-:Y:S05]  /*1f530*/  BPT.TRAP 0x1 ;  /* 0x000000040000795c */ /* 0x000fea0000300000 */
.L_x_344:
[----:B------:R-:W-:Y:S05]  /*1f540*/  BSYNC.RECONVERGENT B0 ;  /* 0x0000000000007941 */ /* 0x000fea0003800200 */
.L_x_343:
[----:B------:R-:W-:Y:S02]  /*1f550*/  UIADD3 UR4, UP2, UPT, UR48, 0x80, URZ ;  /* 0x0000008030047890 */ /* 0x000fe4000ff5e0ff */
[----:B------:R-:W-:Y:S02]  /*1f560*/  UIADD3 UR9, UPT, UPT, UR8, 0x58000, URZ ;  /* 0x0005800008097890 */ /* 0x000fe4000fffe0ff */
[----:B------:R-:W-:Y:S02]  /*1f570*/  UIADD3.X UR5, UPT, UPT, URZ, UR49, URZ, UP2, !UPT ;  /* 0x00000031ff057290 */ /* 0x000fe400097fe4ff */
[----:B------:R-:W-:Y:S02]  /*1f580*/  UIADD3 UR32, UPT, UPT, UR8, 0x4000, URZ ;  /* 0x0000400008207890 */ /* 0x000fe4000fffe0ff */
[----:B------:R-:W-:Y:S02]  /*1f590*/  UIADD3 UR24, UPT, UPT, UR8, 0x8000, URZ ;  /* 0x0000800008187890 */ /* 0x000fe4000fffe0ff */
[----:B------:R-:W-:Y:S01]  /*1f5a0*/  UIADD3 UR16, UPT, UPT, UR8, 0xc000, URZ ;  /* 0x0000c00008107890 */ /* 0x000fe2000fffe0ff */
[----:B------:R-:W-:Y:S01]  /*1f5b0*/  UMOV UR6, 0x0 ;  /* 0x0000000000067882 */ /* 0x000fe20000000000 */
[----:B------:R-:W-:Y:S01]  /*1f5c0*/  UMOV UR7, 0x10000000 ;  /* 0x1000000000077882 */ /* 0x000fe20000000000 */
[----:B------:R-:W-:Y:S01]  /*1f5d0*/  UMOV UR10, URZ ;  /* 0x000000ff000a7c82 */ /* 0x000fe20008000000 */
[----:B------:R-:W-:Y:S01]  /*1f5e0*/  UMOV UR34, 0x40 ;  /* 0x0000004000227882 */ /* 0x000fe20000000000 */
[----:B------:R-:W-:Y:S01]  /*1f5f0*/  UMOV UR35, UR11 ;  /* 0x0000000b00237c82 */ /* 0x000fe20008000000 */
[----:B------:R-:W-:Y:S01]  /*1f600*/  UMOV UR36, UR12 ;  /* 0x0000000c00247c82 */ /* 0x000fe20008000000 */
[----:B------:R-:W-:Y:S01]  /*1f610*/  UMOV UR37, UR13 ;  /* 0x0000000d00257c82 */ /* 0x000fe20008000000 */
[----:B------:R-:W-:Y:S01]  /*1f620*/  UMOV UR38, UR14 ;  /* 0x0000000e00267c82 */ /* 0x000fe20008000000 */
[----:B------:R-:W-:Y:S01]  /*1f630*/  UMOV UR33, UR9 ;  /* 0x0000000900217c82 */ /* 0x000fe20008000000 */
[----:B------:R-:W-:Y:S01]  /*1f640*/  UMOV UR26, 0x80 ;  /* 0x00000080001a7882 */ /* 0x000fe20000000000 */
[----:B------:R-:W-:Y:S01]  /*1f650*/  UMOV UR27, UR11 ;  /* 0x0000000b001b7c82 */ /* 0x000fe20008000000 */
[----:B------:R-:W-:Y:S01]  /*1f660*/  UMOV UR28, UR12 ;  /* 0x0000000c001c7c82 */ /* 0x000fe20008000000 */
[----:B------:R-:W-:Y:S01]  /*1f670*/  UMOV UR29, UR13 ;  /* 0x0000000d001d7c82 */ /* 0x000fe20008000000 */
[----:B------:R-:W-:Y:S01]  /*1f680*/  UMOV UR30, UR14 ;  /* 0x0000000e001e7c82 */ /* 0x000fe20008000000 */
[----:B------:R1:W-:Y:S01]  /*1f690*/  UTMALDG.5D [UR8], [UR4], desc[UR6] ;  /* 0x00000608040075b4 */ /* 0x0003e20008021000 */
[----:B------:R-:W-:Y:S01]  /*1f6a0*/  UMOV UR25, UR9 ;  /* 0x0000000900197c82 */ /* 0x000fe20008000000 */
[----:B------:R-:W-:Y:S01]  /*1f6b0*/  UMOV UR18, 0xc0 ;  /* 0x000000c000127882 */ /* 0x000fe20000000000 */
[----:B------:R-:W-:Y:S01]  /*1f6c0*/  UMOV UR19, UR11 ;  /* 0x0000000b00137c82 */ /* 0x000fe20008000000 */
[----:B------:R-:W-:Y:S01]  /*1f6d0*/  UMOV UR20, UR12 ;  /* 0x0000000c00147c82 */ /* 0x000fe20008000000 */
[----:B------:R-:W-:Y:S01]  /*1f6e0*/  UMOV UR21, UR13 ;  /* 0x0000000d00157c82 */ /* 0x000fe20008000000 */
[----:B------:R-:W-:Y:S01]  /*1f6f0*/  UMOV UR22, UR14 ;  /* 0x0000000e00167c82 */ /* 0x000fe20008000000 */
[----:B------:R-:W-:Y:S01]  /*1f700*/  UMOV UR17, UR9 ;  /* 0x0000000900117c82 */ /* 0x000fe20008000000 */
[----:B------:R1:W-:Y:S01]  /*1f710*/  UTMALDG.5D [UR32], [UR4], desc[UR6] ;  /* 0x00000620040075b4 */ /* 0x0003e20008021000 */
[----:B------:R1:W-:Y:S01]  /*1f720*/  UTMALDG.5D [UR24], [UR4], desc[UR6] ;  /* 0x00000618040075b4 */ /* 0x0003e20008021000 */
[----:B------:R1:W-:Y:S02]  /*1f730*/  UTMALDG.5D [UR16], [UR4], desc[UR6] ;  /* 0x00000610040075b4 */ /* 0x0003e40008021000 */
[----:B-1----:R-:W-:Y:S05]  /*1f740*/  BRA.U !UP0, `(.L_x_345) ;  /* 0x0000000108047547 */ /* 0x002fea000b800000 */
[----:B------:R-:W-:Y:S05]  /*1f750*/  BPT.TRAP 0x1 ;  /* 0x000000040000795c */ /* 0x000fea0000300000 */
.L_x_345:
[----:B------:R-:W-:Y:S01]  /*1f760*/  ULEA UR41, UR15, UR8, 0x3 ;  /* 0x000000080f297291 */ /* 0x000fe2000f8e18ff */
[----:B------:R-:W-:Y:S01]  /*1f770*/  IMAD.U32 R4, RZ, RZ, UR23 ;  /* 0x00000017ff047e24 */ /* 0x000fe2000f8e00ff */
[----:B--2---:R-:W-:-:S04]  /*1f780*/  @!P0 MOV R3, 0x8000 ;  /* 0x0000800000038802 */ /* 0x004fc80000000f00 */
[----:B------:R-:W-:-:S04]  /*1f790*/  SHF.L.U32 R4, R4, 0x1f, RZ ;  /* 0x0000001f04047819 */ /* 0x000fc800000006ff */
[----:B------:R-:W1:Y:S02]  /*1f7a0*/  SYNCS.PHASECHK.TRANS64.TRYWAIT P1, [UR41+0x58038], R4 ;  /* 0x05803804ff0075a7 */ /* 0x000e640008021129 */
[----:B-1----:R-:W-:Y:S05]  /*1f7b0*/  @!P1 BRA `(.L_x_346) ;  /* 0x0000006000a09947 */ /* 0x002fea0003800000 */
.L_x_479:
[----:B------:R2:W-:Y:S01]  /*1f7c0*/  @!P0 SYNCS.ARRIVE.TRANS64 RZ, [UR41+0x58020], R3 ;  /* 0x05802003ffff89a7 */ /* 0x0005e20008000029 */
[----:B------:R-:W-:Y:S05]  /*1f7d0*/  BRA.U !UP1, `(.L_x_347) ;  /* 0x0000000109047547 */ /* 0x000fea000b800000 */
[----:B------:R-:W-:Y:S05]  /*1f7e0*/  BPT.TRAP 0x1 ;  /* 0x000000040000795c */ /* 0x000fea0000300000 */
.L_x_347:
[----:B------:R-:W-:Y:S04]  /*1f7f0*/  BSSY.RECONVERGENT B0, `(.L_x_348) ;  /* 0x0000003000007945 */ /* 0x000fe80003800200 */
[----:B------:R-:W-:Y:S05]  /*1f800*/  @P2 BRA `(.L_x_349) ;  /* 0x0000000000042947 */ /* 0x000fea0003800000 */
[----:B------:R-:W-:Y:S05]  /*1f810*/  BPT.TRAP 0x1 ;  /* 0x000000040000795c */ /* 0x000fea0000300000 */
.L_x_349:
[----:B------:R-:W-:Y:S05]  /*1f820*/  BSYNC.RECONVERGENT B0 ;  /* 0x0000000000007941 */ /* 0x000fea0003800200 */
.L_x_348:
[----:B------:R-:W-:Y:S01]  /*1f830*/  ULEA UR16, UR15, UR8, 0xf ;  /* 0x000000080f107291 */ /* 0x000fe2000f8e78ff */
[----:B------:R-:W-:Y:S01]  /*1f840*/  BSSY.RECONVERGENT B0, `(.L_x_350) ;  /* 0x0000028000007945 */ /* 0x000fe20003800200 */
[----:B------:R-:W-:Y:S02]  /*1f850*/  UIADD3 UR4, UP2, UPT, UR48, 0x180, URZ ;  /* 0x0000018030047890 */ /* 0x000fe4000ff5e0ff */
[----:B------:R-:W-:Y:S02]  /*1f860*/  UIADD3 UR41, UPT, UPT, UR41, 0x58020, URZ ;  /* 0x0005802029297890 */ /* 0x000fe4000fffe0ff */
[----:B------:R-:W-:Y:S02]  /*1f870*/  UIADD3 UR40, UPT, UPT, UR16, 0x20000, URZ ;  /* 0x0002000010287890 */ /* 0x000fe4000fffe0ff */
[----:B------:R-:W-:Y:S02]  /*1f880*/  UIADD3.X UR5, UPT, UPT, URZ, UR49, URZ, UP2, !UPT ;  /* 0x00000031ff057290 */ /* 0x000fe400097fe4ff */
[----:B------:R-:W-:-:S02]  /*1f890*/  UIADD3 UR32, UPT, UPT, UR16, 0x22000, URZ ;  /* 0x0002200010207890 */ /* 0x000fc4000fffe0ff */
[----:B------:R-:W-:Y:S02]  /*1f8a0*/  UIADD3 UR24, UPT, UPT, UR16, 0x24000, URZ ;  /* 0x0002400010187890 */ /* 0x000fe4000fffe0ff */
[----:B------:R-:W-:Y:S02]  /*1f8b0*/  UIADD3 UR16, UPT, UPT, UR16, 0x26000, URZ ;  /* 0x0002600010107890 */ /* 0x000fe4000fffe0ff */
[----:B------:R-:W-:Y:S01]  /*1f8c0*/  UIADD3 UR15, UPT, UPT, UR15, 0x1, URZ ;  /* 0x000000010f0f7890 */ /* 0x000fe2000fffe0ff */
[----:B------:R-:W-:Y:S01]  /*1f8d0*/  UMOV UR43, URZ ;  /* 0x000000ff002b7c82 */ /* 0x000fe20008000000 */
[----:B------:R-:W-:Y:S01]  /*1f8e0*/  UMOV UR6, 0x0 ;  /* 0x0000000000067882 */ /* 0x000fe20000000000 */
[----:B------:R-:W-:Y:S01]  /*1f8f0*/  UMOV UR7, 0x10000000 ;  /* 0x1000000000077882 */ /* 0x000fe20000000000 */
[----:B------:R-:W-:Y:S01]  /*1f900*/  UMOV UR42, URZ ;  /* 0x000000ff002a7c82 */ /* 0x000fe20008000000 */
[----:B------:R-:W-:Y:S01]  /*1f910*/  UMOV UR44, UR13 ;  /* 0x0000000d002c7c82 */ /* 0x000fe20008000000 */
[----:B------:R-:W-:Y:S01]  /*1f920*/  UMOV UR45, UR14 ;  /* 0x0000000e002d7c82 */ /* 0x000fe20008000000 */
[----:B------:R-:W-:Y:S01]  /*1f930*/  UMOV UR34, 0x40 ;  /* 0x0000004000227882 */ /* 0x000fe20000000000 */
[----:B------:R-:W-:Y:S01]  /*1f940*/  UMOV UR36, UR13 ;  /* 0x0000000d00247c82 */ /* 0x000fe20008000000 */
[----:B------:R-:W-:Y:S01]  /*1f950*/  UMOV UR37, UR14 ;  /* 0x0000000e00257c82 */ /* 0x000fe20008000000 */
[----:B------:R-:W-:Y:S01]  /*1f960*/  UMOV UR33, UR41 ;  /* 0x0000002900217c82 */ /* 0x000fe20008000000 */
[----:B------:R-:W-:Y:S01]  /*1f970*/  UMOV UR35, UR43 ;  /* 0x0000002b00237c82 */ /* 0x000fe20008000000 */
[----:B------:R-:W-:Y:S01]  /*1f980*/  UMOV UR26, 0x80 ;  /* 0x00000080001a7882 */ /* 0x000fe20000000000 */
[----:B------:R-:W-:Y:S01]  /*1f990*/  UMOV UR28, UR13 ;  /* 0x0000000d001c7c82 */ /* 0x000fe20008000000 */
[----:B------:R-:W-:Y:S01]  /*1f9a0*/  UMOV UR29, UR14 ;  /* 0x0000000e001d7c82 */ /* 0x000fe20008000000 */
[----:B------:R-:W-:Y:S01]  /*1f9b0*/  UTMALDG.4D [UR40], [UR4], desc[UR6] ;  /* 0x00000628040075b4 */ /* 0x000fe20008019000 */
[----:B------:R-:W-:Y:S01]  /*1f9c0*/  UMOV UR25, UR41 ;  /* 0x0000002900197c82 */ /* 0x000fe20008000000 */
[----:B------:R-:W-:Y:S01]  /*1f9d0*/  UMOV UR27, UR43 ;  /* 0x0000002b001b7c82 */ /* 0x000fe20008000000 */
[----:B------:R-:W-:Y:S01]  /*1f9e0*/  UISETP.NE.AND UP2, UPT, UR15, 0x3, UPT ;  /* 0x000000030f00788c */ /* 0x000fe2000bf45270 */
[----:B------:R-:W-:Y:S01]  /*1f9f0*/  UMOV UR18, 0xc0 ;  /* 0x000000c000127882 */ /* 0x000fe20000000000 */
[----:B------:R-:W-:Y:S01]  /*1fa00*/  UMOV UR20, UR13 ;  /* 0x0000000d00147c82 */ /* 0x000fe20008000000 */
[----:B------:R-:W-:Y:S01]  /*1fa10*/  UMOV UR21, UR14 ;  /* 0x0000000e00157c82 */ /* 0x000fe20008000000 */
[----:B------:R-:W-:Y:S01]  /*1fa20*/  UTMALDG.4D [UR32], [UR4], desc[UR6] ;  /* 0x00000620040075b4 */ /* 0x000fe20008019000 */
[----:B------:R-:W-:Y:S01]  /*1fa30*/  UMOV UR17, UR41 ;  /* 0x0000002900117c82 */ /* 0x000fe20008000000 */
[----:B------:R-:W-:Y:S01]  /*1fa40*/  UMOV UR19, UR43 ;  /* 0x0000002b00137c82 */ /* 0x000fe20008000000 */
[----:B------:R-:W-:Y:S01]  /*1fa50*/  USEL UR15, UR15, URZ, UP2 ;  /* 0x000000ff0f0f7287 */ /* 0x000fe20009000000 */
[----:B------:R-:W-:Y:S01]  /*1fa60*/  UTMALDG.4D [UR24], [UR4], desc[UR6] ;  /* 0x00000618040075b4 */ /* 0x000fe20008019000 */
[----:B------:R3:W-:Y:S02]  /*1fa70*/  UTMALDG.4D [UR16], [UR4], desc[UR6] ;  /* 0x00000610040075b4 */ /* 0x0007e40008019000 */
[----:B---3--:R-:W-:-:S04]  /*1fa80*/  USEL UR4, URZ, 0x1, UP2 ;  /* 0x00000001ff047887 */ /* 0x008fc80009000000 */
[----:B------:R-:W-:Y:S01]  /*1fa90*/  ULOP3.LUT UR6, UR23, UR4, URZ, 0x3c, !UPT ;  /* 0x0000000417067292 */ /* 0x000fe2000f8e3cff */
[----:B------:R-:W-:Y:S11]  /*1faa0*/  @!P3 BRA `(.L_x_351) ;  /* 0x000000000004b947 */ /* 0x000ff60003800000 */
[----:B------:R-:W-:Y:S05]  /*1fab0*/  BPT.TRAP 0x1 ;  /* 0x000000040000795c */ /* 0x000fea0000300000 */
.L_x_351:
[----:B------:R-:W-:Y:S05]  /*1fac0*/  BSYNC.RECONVERGENT B0 ;  /* 0x0000000000007941 */ /* 0x000fea0003800200 */
.L_x_350:
[----:B------:R-:W3:Y:S01]  /*1fad0*/  SYNCS.PHASECHK.TRANS64.TRYWAIT P1, [UR8+0x58018], R6 ;  /* 0x05801806ff0075a7 */ /* 0x000ee20008021108 */
[----:B--2---:R-:W-:Y:S01]  /*1fae0*/  @!P0 MOV R3, 0x10000 ;  /* 0x0001000000038802 */ /* 0x004fe20000000f00 */
[----:B---3--:R-:W-:Y:S06]  /*1faf0*/  @!P1 BRA `(.L_x_352) ;  /* 0x0000005c00e89947 */ /* 0x008fec0003800000 */
.L_x_481:
[----:B------:R2:W-:Y:S01]  /*1fb00*/  @!P0 SYNCS.ARRIVE.TRANS64 RZ, [UR8+0x58008], R3 ;  /* 0x05800803ffff89a7 */ /* 0x0005e20008000008 */
[----:B------:R-:W-:Y:S04]  /*1fb10*/  BSSY.RECONVERGENT B0, `(.L_x_353) ;  /* 0x0000003000007945 */ /* 0x000fe80003800200 */
[----:B------:R-:W-:Y:S05]  /*1fb20*/  @!P5 BRA `(.L_x_354) ;  /* 0x000000000004d947 */ /* 0x000fea0003800000 */
[----:B------:R-:W-:Y:S05]  /*1fb30*/  BPT.TRAP 0x1 ;  /* 0x000000040000795c */ /* 0x000fea0000300000 */
.L_x_354:
[----:B------:R-:W-:Y:S05]  /*1fb40*/  BSYNC.RECONVERGENT B0 ;  /* 0x0000000000007941 */ /* 0x000fea0003800200 */
.L_x_353:
[----:B------:R-:W-:Y:S04]  /*1fb50*/  BSSY.RECONVERGENT B0, `(.L_x_355) ;  /* 0x0000003000007945 */ /* 0x000fe80003800200 */
[----:B------:R-:W-:Y:S05]  /*1fb60*/  @P2 BRA `(.L_x_356) ;  /* 0x0000000000042947 */ /* 0x000fea0003800000 */
[----:B------:R-:W-:Y:S05]  /*1fb70*/  BPT.TRAP 0x1 ;  /* 0x000000040000795c */ /* 0x000fea0000300000 */
.L_x_356:
[----:B------:R-:W-:Y:S05]  /*1fb80*/  BSYNC.RECONVERGENT B0 ;  /* 0x0000000000007941 */ /* 0x000fea0003800200 */
.L_x_355:
[----:B------:R-:W-:Y:S02]  /*1fb90*/  UIADD3 UR4, UP2, UPT, UR48, 0x80, URZ ;  /* 0x0000008030047890 */ /* 0x000fe4000ff5e0ff */
[----:B------:R-:W-:Y:S02]  /*1fba0*/  UIADD3 UR43, UPT, UPT, UR11, 0x80, URZ ;  /* 0x000000800b2b7890 */ /* 0x000fe4000fffe0ff */
[----:B------:R-:W-:Y:S02]  /*1fbb0*/  UIADD3 UR40, UPT, UPT, UR8, 0x10000, URZ ;  /* 0x0001000008287890 */ /* 0x000fe4000fffe0ff */
[----:B------:R-:W-:Y:S02]  /*1fbc0*/  UIADD3 UR41, UPT, UPT, UR8, 0x58008, URZ ;  /* 0x0005800808297890 */ /* 0x000fe4000fffe0ff */
[----:B------:R-:W-:Y:S02]  /*1fbd0*/  UIADD3.X UR5, UPT, UPT, URZ, UR49, URZ, UP2, !UPT ;  /* 0x00000031ff057290 */ /* 0x000fe400097fe4ff */
[----:B------:R-:W-:-:S02]  /*1fbe0*/  UIADD3 UR32, UPT, UPT, UR8, 0x14000, URZ ;  /* 0x0001400008207890 */ /* 0x000fc4000fffe0ff */
[----:B------:R-:W-:Y:S02]  /*1fbf0*/  UIADD3 UR24, UPT, UPT, UR8, 0x18000, URZ ;  /* 0x0001800008187890 */ /* 0x000fe4000fffe0ff */
[----:B------:R-:W-:Y:S01]  /*1fc00*/  UIADD3 UR16, UPT, UPT, UR8, 0x1c000, URZ ;  /* 0x0001c00008107890 */ /* 0x000fe2000fffe0ff */
[----:B------:R-:W-:Y:S01]  /*1fc10*/  UMOV UR50, 0x0 ;  /* 0x0000000000327882 */ /* 0x000fe20000000000 */
[----:B------:R-:W-:Y:S01]  /*1fc20*/  UMOV UR51, 0x10000000 ;  /* 0x1000000000337882 */ /* 0x000fe20000000000 */
[----:B------:R-:W-:Y:S01]  /*1fc30*/  UMOV UR42, URZ ;  /* 0x000000ff002a7c82 */ /* 0x000fe20008000000 */
        /* <DEDUP_REMOVED lines=13> */
[----:B------:R3:W-:Y:S01]  /*1fd10*/  UTMALDG.5D [UR40], [UR4], desc[UR50] ;  /* 0x00003228040075b4 */ /* 0x0007e20008021000 */
        /* <DEDUP_REMOVED lines=9> */
[----:B------:R3:W-:Y:S01]  /*1fdb0*/  UTMALDG.5D [UR24], [UR4], desc[UR50] ;  /* 0x00003218040075b4 */ /* 0x0007e20008021000 */
[----:B------:R3:W-:Y:S02]  /*1fdc0*/  UTMALDG.5D [UR16], [UR4], desc[UR50] ;  /* 0x00003210040075b4 */ /* 0x0007e40008021000 */
[----:B---3--:R-:W-:Y:S05]  /*1fdd0*/  BRA.U !UP0, `(.L_x_357) ;  /* 0x0000000108047547 */ /* 0x008fea000b800000 */
[----:B------:R-:W-:Y:S05]  /*1fde0*/  BPT.TRAP 0x1 ;  /* 0x000000040000795c */ /* 0x000fea0000300000 */
.L_x_357:
[----:B------:R-:W-:Y:S01]  /*1fdf0*/  ULEA UR41, UR15, UR8, 0x3 ;  /* 0x000000080f297291 */ /* 0x000fe2000f8e18ff */
[----:B-1----:R-:W-:Y:S01]  /*1fe00*/  IMAD.U32 R4, RZ, RZ, UR6 ;  /* 0x00000006ff047e24 */ /* 0x002fe2000f8e00ff */
[----:B--2---:R-:W-:-:S04]  /*1fe10*/  @!P0 MOV R3, 0x8000 ;  /* 0x0000800000038802 */ /* 0x004fc80000000f00 */
[----:B------:R-:W-:-:S04]  /*1fe20*/  SHF.L.U32 R4, R4, 0x1f, RZ ;  /* 0x0000001f04047819 */ /* 0x000fc800000006ff */
[----:B------:R-:W1:Y:S02]  /*1fe30*/  SYNCS.PHASECHK.TRANS64.TRYWAIT P1, [UR41+0x58038], R4 ;  /* 0x05803804ff0075a7 */ /* 0x000e640008021129 */
[----:B-1----:R-:W-:Y:S05]  /*1fe40*/  @!P1 BRA `(.L_x_358) ;  /* 0x0000005c002c9947 */ /* 0x002fea0003800000 */
.L_x_483:
[----:B------:R2:W-:Y:S01]  /*1fe50*/  @!P0 SYNCS.ARRIVE.TRANS64 RZ, [UR41+0x58020], R3 ;  /* 0x05802003ffff89a7 */ /* 0x0005e20008000029 */
[----:B------:R-:W-:Y:S05]  /*1fe60*/  BRA.U !UP1, `(.L_x_359) ;  /* 0x0000000109047547 */ /* 0x000fea000b800000 */
[----:B------:R-:W-:Y:S05]  /*1fe70*/  BPT.TRAP 0x1 ;  /* 0x000000040000795c */ /* 0x000fea0000300000 */
.L_x_359:
[----:B------:R-:W-:Y:S04]  /*1fe80*/  BSSY.RECONVERGENT B0, `(.L_x_360) ;  /* 0x0000003000007945 */ /* 0x000fe80003800200 */
[----:B------:R-:W-:Y:S05]  /*1fe90*/  @P2 BRA `(.L_x_361) ;  /* 0x0000000000042947 */ /* 0x000fea0003800000 */
[----:B------:R-:W-:Y:S05]  /*1fea0*/  BPT.TRAP 0x1 ;  /* 0x000000040000795c */ /* 0x000fea0000300000 */
.L_x_361:
[----:B------:R-:W-:Y:S05]  /*1feb0*/  BSYNC.RECONVERGENT B0 ;  /* 0x0000000000007941 */ /* 0x000fea0003800200 */
.L_x_360:
[----:B------:R-:W-:Y:S01]  /*1fec0*/  ULEA UR16, UR15, UR8, 0xf ;  /* 0x000000080f107291 */ /* 0x000fe2000f8e78ff */
[----:B------:R-:W-:Y:S01]  /*1fed0*/  LOP3.LUT R5, R5, 0x1, RZ, 0x3c, !PT ;  /* 0x0000000105057812 */ /* 0x000fe200078e3cff */
[----:B------:R-:W-:Y:S02]  /*1fee0*/  UIADD3 UR4, UP2, UPT, UR48, 0x280, URZ ;  /* 0x0000028030047890 */ /* 0x000fe4000ff5e0ff */
[----:B------:R-:W-:Y:S02]  /*1fef0*/  UIADD3 UR41, UPT, UPT, UR41, 0x58020, URZ ;  /* 0x0005802029297890 */ /* 0x000fe4000fffe0ff */
[----:B------:R-:W-:Y:S02]  /*1ff00*/  UIADD3 UR40, UPT, UPT, UR16, 0x20000, URZ ;  /* 0x0002000010287890 */ /* 0x000fe4000fffe0ff */
[----:B------:R-:W-:Y:S02]  /*1ff10*/  UIADD3.X UR5, UPT, UPT, URZ, UR49, URZ, UP2, !UPT ;  /* 0x00000031ff057290 */ /* 0x000fe400097fe4ff */
[----:B------:R-:W-:-:S02]  /*1ff20*/  UIADD3 UR32, UPT, UPT, UR16, 0x22000, URZ ;  /* 0x0002200010207890 */ /* 0x000fc4000fffe0ff */
        /* <DEDUP_REMOVED lines=16> */
[----:B------:R3:W-:Y:S01]  /*20030*/  UTMALDG.4D [UR40], [UR4], desc[UR10] ;  /* 0x00000a28040075b4 */ /* 0x0007e20008019000 */
[----:B------:R-:W-:Y:S01]  /*20040*/  UMOV UR25, UR41 ;  /* 0x0000002900197c82 */ /* 0x000fe20008000000 */
[----:B------:R-:W-:Y:S01]  /*20050*/  UMOV UR27, UR43 ;  /* 0x0000002b001b7c82 */ /* 0x000fe20008000000 */
[----:B------:R-:W-:Y:S01]  /*20060*/  UMOV UR18, 0xc0 ;  /* 0x000000c000127882 */ /* 0x000fe20000000000 */
[----:B------:R-:W-:Y:S01]  /*20070*/  UMOV UR20, UR13 ;  /* 0x0000000d00147c82 */ /* 0x000fe20008000000 */
[----:B------:R-:W-:Y:S01]  /*20080*/  UMOV UR21, UR14 ;  /* 0x0000000e00157c82 */ /* 0x000fe20008000000 */
[----:B------:R-:W-:Y:S01]  /*20090*/  UMOV UR17, UR41 ;  /* 0x0000002900117c82 */ /* 0x000fe20008000000 */
[----:B------:R-:W-:Y:S01]  /*200a0*/  UMOV UR19, UR43 ;  /* 0x0000002b00137c82 */ /* 0x000fe20008000000 */
[----:B------:R3:W-:Y:S01]  /*200b0*/  UTMALDG.4D [UR32], [UR4], desc[UR10] ;  /* 0x00000a20040075b4 */ /* 0x0007e20008019000 */
[----:B------:R-:W-:-:S04]  /*200c0*/  UIADD3 UR15, UPT, UPT, UR15, 0x1, URZ ;  /* 0x000000010f0f7890 */ /* 0x000fc8000fffe0ff */
[----:B------:R-:W-:Y:S01]  /*200d0*/  UISETP.NE.AND UP2, UPT, UR15, 0x3, UPT ;  /* 0x000000030f00788c */ /* 0x000fe2000bf45270 */
[----:B------:R3:W-:Y:S03]  /*200e0*/  UTMALDG.4D [UR24], [UR4], desc[UR10] ;  /* 0x00000a18040075b4 */ /* 0x0007e60008019000 */
[----:B------:R-:W-:Y:S02]  /*200f0*/  USEL UR23, URZ, 0x1, UP2 ;  /* 0x00000001ff177887 */ /* 0x000fe40009000000 */
[----:B------:R-:W-:Y:S02]  /*20100*/  USEL UR15, UR15, URZ, UP2 ;  /* 0x000000ff0f0f7287 */ /* 0x000fe40009000000 */
[----:B------:R-:W-:Y:S02]  /*20110*/  UISETP.GE.AND UP2, UPT, UR31, 0x41, UPT ;  /* 0x000000411f00788c */ /* 0x000fe4000bf46270 */
[----:B------:R-:W-:Y:S01]  /*20120*/  ULOP3.LUT UR23, UR6, UR23, URZ, 0x3c, !UPT ;  /* 0x0000001706177292 */ /* 0x000fe2000f8e3cff */
[----:B------:R3:W-:Y:S06]  /*20130*/  UTMALDG.4D [UR16], [UR4], desc[UR10] ;  /* 0x00000a10040075b4 */ /* 0x0007ec0008019000 */
[----:B---3--:R-:W-:Y:S05]  /*20140*/  BRA.U !UP2, `(.L_x_337) ;  /* 0x000000150a5c7547 */ /* 0x008fea000b800000 */
[----:B------:R-:W-:Y:S01]  /*20150*/  UIADD3 UR5, UPT, UPT, UR31, 0x3f, URZ ;  /* 0x0000003f1f057890 */ /* 0x000fe2000fffe0ff */
[----:B------:R-:W-:-:S03]  /*20160*/  UMOV UR43, 0x40 ;  /* 0x00000040002b7882 */ /* 0x000fc60000000000 */
[----:B------:R-:W-:-:S04]  /*20170*/  USHF.R.S32.HI UR4, URZ, 0x1f, UR5 ;  /* 0x0000001fff047899 */ /* 0x000fc80008011405 */
[----:B------:R-:W-:-:S04]  /*20180*/  ULEA.HI UR4, UR4, UR5, URZ, 0x6 ;  /* 0x0000000504047291 */ /* 0x000fc8000f8f30ff */
[----:B------:R-:W-:-:S04]  /*20190*/  USHF.R.S32.HI UR4, URZ, 0x6, UR4 ;  /* 0x00000006ff047899 */ /* 0x000fc80008011404 */
[----:B------:R-:W-:-:S04]  /*201a0*/  UISETP.LT.AND UP2, UPT, UR4, 0x2, UPT ;  /* 0x000000020400788c */ /* 0x000fc8000bf41270 */
[----:B------:R-:W-:Y:S02]  /*201b0*/  USEL UR5, UR4, 0x2, UP2 ;  /* 0x0000000204057887 */ /* 0x000fe40009000000 */
[----:B------:R-:W-:Y:S02]  /*201c0*/  UISETP.GE.U32.AND UP2, UPT, UR31, 0x81, UPT ;  /* 0x000000811f00788c */ /* 0x000fe4000bf46070 */
[----:B------:R-:W-:-:S07]  /*201d0*/  UIADD3 UR12, UPT, UPT, UR4, 0x1, -UR5 ;  /* 0x00000001040c7890 */ /* 0x000fce000fffe805 */
[----:B------:R-:W-:Y:S05]  /*201e0*/  BRA.U !UP2, `(.L_x_362) ;  /* 0x0000000d0a847547 */ /* 0x000fea000b800000 */
[----:B------:R-:W-:Y:S01]  /*201f0*/  UMOV UR11, 0x1 ;  /* 0x00000001000b7882 */ /* 0x000fe20000000000 */
.L_x_383:
[----:B------:R-:W-:Y:S05]  /*20200*/  BRA.U !UP0, `(.L_x_363) ;  /* 0x0000000108047547 */ /* 0x000fea000b800000 */
[----:B------:R-:W-:Y:S05]  /*20210*/  BPT.TRAP 0x1 ;  /* 0x000000040000795c */ /* 0x000fea0000300000 */
.L_x_363:
[----:B------:R-:W3:Y:S01]  /*20220*/  S2UR UR8, SR_CgaCtaId ;  /* 0x00000000000879c3 */ /* 0x000ee20000008800 */
[----:B------:R-:W-:Y:S01]  /*20230*/  UMOV UR4, 0x400 ;  /* 0x0000040000047882 */ /* 0x000fe20000000000 */
[----:B-1----:R-:W-:Y:S01]  /*20240*/  IMAD.U32 R4, RZ, RZ, UR23 ;  /* 0x00000017ff047e24 */ /* 0x002fe2000f8e00ff */
[----:B--2---:R-:W-:-:S04]  /*20250*/  @!P0 MOV R3, 0x8000 ;  /* 0x0000800000038802 */ /* 0x004fc80000000f00 */
[----:B------:R-:W-:Y:S01]  /*20260*/  SHF.L.U32 R4, R4, 0x1f, RZ ;  /* 0x0000001f04047819 */ /* 0x000fe200000006ff */
[----:B---3--:R-:W-:-:S04]  /*20270*/  ULEA UR8, UR8, UR4, 0x18 ;  /* 0x0000000408087291 */ /* 0x008fc8000f8ec0ff */
[----:B------:R-:W-:-:S09]  /*20280*/  ULEA UR41, UR15, UR8, 0x3 ;  /* 0x000000080f297291 */ /* 0x000fd2000f8e18ff */
[----:B------:R-:W1:Y:S02]  /*20290*/  SYNCS.PHASECHK.TRANS64.TRYWAIT P1, [UR41+0x58038], R4 ;  /* 0x05803804ff0075a7 */ /* 0x000e640008021129 */
[----:B-1----:R-:W-:Y:S05]  /*202a0*/  @!P1 BRA `(.L_x_364) ;  /* 0x00000058002c9947 */ /* 0x002fea0003800000 */
.L_x_485:
[----:B------:R2:W-:Y:S01]  /*202b0*/  @!P0 SYNCS.ARRIVE.TRANS64 RZ, [UR41+0x58020], R3 ;  /* 0x05802003ffff89a7 */ /* 0x0005e20008000029 */
[----:B------:R-:W-:Y:S05]  /*202c0*/  BRA.U !UP1, `(.L_x_365) ;  /* 0x0000000109047547 */ /* 0x000fea000b800000 */
[----:B------:R-:W-:Y:S05]  /*202d0*/  BPT.TRAP 0x1 ;  /* 0x000000040000795c */ /* 0x000fea0000300000 */
.L_x_365:
[----:B-1----:R-:W1:Y:S01]  /*202e0*/  S2R R0, SR_TID.X ;  /* 0x0000000000007919 */ /* 0x002e620000002100 */
[----:B------:R-:W-:Y:S01]  /*202f0*/  BSSY.RECONVERGENT B0, `(.L_x_366) ;  /* 0x0000005000007945 */ /* 0x000fe20003800200 */
[----:B-1----:R-:W-:-:S04]  /*20300*/  LOP3.LUT P2, RZ, R0, 0x1f, RZ, 0xc0, !PT ;  /* 0x0000001f00ff7812 */ /* 0x002fc8000784c0ff */
[----:B------:R-:W-:-:S13]  /*20310*/  PLOP3.LUT P2, PT, P2, P0, PT, 0x8f, 0xf8 ;  /* 0x0000000000f8781c */ /* 0x000fda0001741177 */
[----:B------:R-:W-:Y:S05]  /*20320*/  @P2 BRA `(.L_x_367) ;  /* 0x0000000000042947 */ /* 0x000fea0003800000 */
[----:B------:R-:W-:Y:S05]  /*20330*/  BPT.TRAP 0x1 ;  /* 0x000000040000795c */ /* 0x000fea0000300000 */
.L_x_367:
[----:B------:R-:W-:Y:S05]  /*20340*/  BSYNC.RECONVERGENT B0 ;  /* 0x0000000000007941 */ /* 0x000fea0003800200 */
.L_x_366:
[----:B------:R-:W-:Y:S02]  /*20350*/  ULEA UR16, UR15, UR8, 0xf ;  /* 0x000000080f107291 */ /* 0x000fe4000f8e78ff */
[----:B------:R-:W-:Y:S02]  /*20360*/  UIADD3 UR6, UP2, UPT, UR48, 0x180, URZ ;  /* 0x0000018030067890 */ /* 0x000fe4000ff5e0ff */
[----:B------:R-:W-:Y:S02]  /*20370*/  USHF.L.U32 UR43, UR11, 0x6, URZ ;  /* 0x000000060b2b7899 */ /* 0x000fe400080006ff */
[----:B------:R-:W-:Y:S02]  /*20380*/  UIADD3 UR41, UPT, UPT, UR41, 0x58020, URZ ;  /* 0x0005802029297890 */ /* 0x000fe4000fffe0ff */
[----:B------:R-:W-:Y:S02]  /*20390*/  UIADD3 UR40, UPT, UPT, UR16, 0x20000, URZ ;  /* 0x0002000010287890 */ /* 0x000fe4000fffe0ff */
[----:B------:R-:W-:-:S02]  /*203a0*/  UIADD3.X UR7, UPT, UPT, URZ, UR49, URZ, UP2, !UPT ;  /* 0x00000031ff077290 */ /* 0x000fc400097fe4ff */
[----:B------:R-:W-:Y:S02]  /*203b0*/  UIADD3 UR32, UPT, UPT, UR16, 0x22000, URZ ;  /* 0x0002200010207890 */ /* 0x000fe4000fffe0ff */
[----:B------:R-:W-:Y:S02]  /*203c0*/  UIADD3 UR24, UPT, UPT, UR16, 0x24000, URZ ;  /* 0x0002400010187890 */ /* 0x000fe4000fffe0ff */
[----:B------:R-:W-:Y:S01]  /*203d0*/  UIADD3 UR16, UPT, UPT, UR16, 0x26000, URZ ;  /* 0x0002600010107890 */ /* 0x000fe2000fffe0ff */
        /* <DEDUP_REMOVED lines=27> */
[----:B------:R-:W-:Y:S01]  /*20590*/  ULOP3.LUT UR9, UR23, UR4, URZ, 0x3c, !UPT ;  /* 0x0000000417097292 */ /* 0x000fe2000f8e3cff */
[----:B------:R1:W-:Y:S02]  /*205a0*/  UTMALDG.4D [UR16], [UR6], desc[UR30] ;  /* 0x00001e10060075b4 */ /* 0x0003e40008019000 */
[----:B-1----:R-:W-:Y:S09]  /*205b0*/  BRA.U !UP0, `(.L_x_368) ;  /* 0x0000000108047547 */ /* 0x002ff2000b800000 */
[----:B------:R-:W-:Y:S05]  /*205c0*/  BPT.TRAP 0x1 ;  /* 0x000000040000795c */ /* 0x000fea0000300000 */
.L_x_368:
[----:B------:R-:W-:Y:S01]  /*205d0*/  ULEA UR41, UR5, UR8, 0x3 ;  /* 0x0000000805297291 */ /* 0x000fe2000f8e18ff */
[----:B------:R-:W-:Y:S01]  /*205e0*/  IMAD.U32 R4, RZ, RZ, UR9 ;  /* 0x00000009ff047e24 */ /* 0x000fe2000f8e00ff */
[----:B--2---:R-:W-:-:S04]  /*205f0*/  @!P0 MOV R3, 0x8000 ;  /* 0x0000800000038802 */ /* 0x004fc80000000f00 */
[----:B------:R-:W-:-:S04]  /*20600*/  SHF.L.U32 R4, R4, 0x1f, RZ ;  /* 0x0000001f04047819 */ /* 0x000fc800000006ff */
[----:B------:R-:W1:Y:S02]  /*20610*/  SYNCS.PHASECHK.TRANS64.TRYWAIT P1, [UR41+0x58038], R4 ;  /* 0x05803804ff0075a7 */ /* 0x000e640008021129 */
[----:B-1----:R-:W-:Y:S05]  /*20620*/  @!P1 BRA `(.L_x_369) ;  /* 0x0000005400649947 */ /* 0x002fea0003800000 */
.L_x_487:
[----:B------:R2:W-:Y:S01]  /*20630*/  @!P0 SYNCS.ARRIVE.TRANS64 RZ, [UR41+0x58020], R3 ;  /* 0x05802003ffff89a7 */ /* 0x0005e20008000029 */
[----:B------:R-:W-:Y:S05]  /*20640*/  BRA.U !UP1, `(.L_x_370) ;  /* 0x0000000109047547 */ /* 0x000fea000b800000 */
[----:B------:R-:W-:Y:S05]  /*20650*/  BPT.TRAP 0x1 ;  /* 0x000000040000795c */ /* 0x000fea0000300000 */
.L_x_370:
[----:B------:R-:W-:Y:S04]  /*20660*/  BSSY.RECONVERGENT B0, `(.L_x_371) ;  /* 0x0000003000007945 */ /* 0x000fe80003800200 */
[----:B------:R-:W-:Y:S05]  /*20670*/  @P2 BRA `(.L_x_372) ;  /* 0x0000000000042947 */ /* 0x000fea0003800000 */
[----:B------:R-:W-:Y:S05]  /*20680*/  BPT.TRAP 0x1 ;  /* 0x000000040000795c */ /* 0x000fea0000300000 */
.L_x_372:
[----:B------:R-:W-:Y:S05]  /*20690*/  BSYNC.RECONVERGENT B0 ;  /* 0x0000000000007941 */ /* 0x000fea0003800200 */
.L_x_371:
        /* <DEDUP_REMOVED lines=31> */
[----:B------:R-:W-:-:S02]  /*20890*/  UIADD3 UR5, UPT, UPT, UR5, 0x1, URZ ;  /* 0x0000000105057890 */ /* 0x000fc4000fffe0ff */
[----:B------:R-:W-:Y:S02]  /*208a0*/  UIADD3 UR10, UPT, UPT, UR11, 0x1, URZ ;  /* 0x000000010b0a7890 */ /* 0x000fe4000fffe0ff */
[----:B------:R-:W-:Y:S01]  /*208b0*/  UISETP.NE.AND UP2, UPT, UR5, 0x3, UPT ;  /* 0x000000030500788c */ /* 0x000fe2000bf45270 */
[----:B------:R3:W-:Y:S03]  /*208c0*/  UTMALDG.4D [UR24], [UR6], desc[UR22] ;  /* 0x00001618060075b4 */ /* 0x0007e60008019000 */
[----:B------:R-:W-:Y:S02]  /*208d0*/  USEL UR4, URZ, 0x1, UP2 ;  /* 0x00000001ff047887 */ /* 0x000fe40009000000 */
[----:B------:R-:W-:Y:S02]  /*208e0*/  USEL UR5, UR5, URZ, UP2 ;  /* 0x000000ff05057287 */ /* 0x000fe40009000000 */
[----:B------:R-:W-:Y:S01]  /*208f0*/  ULOP3.LUT UR9, UR9, UR4, URZ, 0x3c, !UPT ;  /* 0x0000000409097292 */ /* 0x000fe2000f8e3cff */
[----:B------:R3:W-:Y:S02]  /*20900*/  UTMALDG.4D [UR16], [UR6], desc[UR22] ;  /* 0x00001610060075b4 */ /* 0x0007e40008019000 */
[----:B---3--:R-:W-:Y:S09]  /*20910*/  BRA.U !UP0, `(.L_x_373) ;  /* 0x0000000108047547 */ /* 0x008ff2000b800000 */
[----:B------:R-:W-:Y:S05]  /*20920*/  BPT.TRAP 0x1 ;  /* 0x000000040000795c */ /* 0x000fea0000300000 */
.L_x_373:
[----:B------:R-:W-:Y:S01]  /*20930*/  ULEA UR41, UR5, UR8, 0x3 ;  /* 0x0000000805297291 */ /* 0x000fe2000f8e18ff */
[----:B-1----:R-:W-:Y:S01]  /*20940*/  IMAD.U32 R4, RZ, RZ, UR9 ;  /* 0x00000009ff047e24 */ /* 0x002fe2000f8e00ff */
[----:B--2---:R-:W-:-:S04]  /*20950*/  @!P0 MOV R3, 0x8000 ;  /* 0x0000800000038802 */ /* 0x004fc80000000f00 */
[----:B------:R-:W-:-:S04]  /*20960*/  SHF.L.U32 R4, R4, 0x1f, RZ ;  /* 0x0000001f04047819 */ /* 0x000fc800000006ff */
[----:B------:R-:W1:Y:S02]  /*20970*/  SYNCS.PHASECHK.TRANS64.TRYWAIT P1, [UR41+0x58038], R4 ;  /* 0x05803804ff0075a7 */ /* 0x000e640008021129 */
[----:B-1----:R-:W-:Y:S05]  /*20980*/  @!P1 BRA `(.L_x_374) ;  /* 0x0000005000a49947 */ /* 0x002fea0003800000 */
.L_x_489:
[----:B------:R2:W-:Y:S01]  /*20990*/  @!P0 SYNCS.ARRIVE.TRANS64 RZ, [UR41+0x58020], R3 ;  /* 0x05802003ffff89a7 */ /* 0x0005e20008000029 */
[----:B------:R-:W-:Y:S05]  /*209a0*/  BRA.U !UP1, `(.L_x_375) ;  /* 0x0000000109047547 */ /* 0x000fea000b800000 */
[----:B------:R-:W-:Y:S05]  /*209b0*/  BPT.TRAP 0x1 ;  /* 0x000000040000795c */ /* 0x000fea0000300000 */
.L_x_375:
[----:B------:R-:W-:Y:S04]  /*209c0*/  BSSY.RECONVERGENT B0, `(.L_x_376) ;  /* 0x0000003000007945 */ /* 0x000fe80003800200 */
[----:B------:R-:W-:Y:S05]  /*209d0*/  @P2 BRA `(.L_x_377) ;  /* 0x0000000000042947 */ /* 0x000fea0003800000 */
[----:B------:R-:W-:Y:S05]  /*209e0*/  BPT.TRAP 0x1 ;  /* 0x000000040000795c */ /* 0x000fea0000300000 */
.L_x_377:
[----:B------:R-:W-:Y:S05]  /*209f0*/  BSYNC.RECONVERGENT B0 ;  /* 0x0000000000007941 */ /* 0x000fea0003800200 */
.L_x_376:
        /* <DEDUP_REMOVED lines=8> */
[----:B------:R-:W-:Y:S02]  /*20a80*/  UIADD3 UR24, UPT, UPT, UR16, 0x24000, URZ ;  /* 0x0002400010187890 */ /* 0x000fe4000fffe0ff */
[----:B------:R-:W-:Y:S02]  /*20a90*/  UIADD3 UR16, UPT, UPT, UR16, 0x26000, URZ ;  /* 0x0002600010107890 */ /* 0x000fe4000fffe0ff */
[----:B------:R-:W-:Y:S01]  /*20aa0*/  UISETP.NE.AND UP2, UPT, UR5, 0x3, UPT ;  /* 0x000000030500788c */ /* 0x000fe2000bf45270 */
        /* <DEDUP_REMOVED lines=16> */
[----:B------:R-:W-:Y:S01]  /*20bb0*/  USEL UR4, URZ, 0x1, UP2 ;  /* 0x00000001ff047887 */ /* 0x000fe20009000000 */
[----:B------:R-:W-:Y:S01]  /*20bc0*/  UMOV UR18, 0xc0 ;  /* 0x000000c000127882 */ /* 0x000fe20000000000 */
[----:B------:R-:W-:Y:S01]  /*20bd0*/  UMOV UR20, UR13 ;  /* 0x0000000d00147c82 */ /* 0x000fe20008000000 */
[----:B------:R-:W-:Y:S01]  /*20be0*/  UMOV UR21, UR14 ;  /* 0x0000000e00157c82 */ /* 0x000fe20008000000 */
[----:B------:R-:W-:Y:S01]  /*20bf0*/  UTMALDG.4D [UR32], [UR6], desc[UR22] ;  /* 0x00001620060075b4 */ /* 0x000fe20008019000 */
[----:B------:R-:W-:Y:S01]  /*20c00*/  UMOV UR17, UR41 ;  /* 0x0000002900117c82 */ /* 0x000fe20008000000 */
[----:B------:R-:W-:Y:S01]  /*20c10*/  UMOV UR19, UR43 ;  /* 0x0000002b00137c82 */ /* 0x000fe20008000000 */
[----:B------:R-:W-:Y:S01]  /*20c20*/  UTMALDG.4D [UR24], [UR6], desc[UR22] ;  /* 0x00001618060075b4 */ /* 0x000fe20008019000 */
[----:B------:R3:W-:Y:S02]  /*20c30*/  UTMALDG.4D [UR16], [UR6], desc[UR22] ;  /* 0x00001610060075b4 */ /* 0x0007e40008019000 */
[----:B---3--:R-:W-:-:S02]  /*20c40*/  USEL UR6, UR5, URZ, UP2 ;  /* 0x000000ff05067287 */ /* 0x008fc40009000000 */
[----:B------:R-:W-:Y:S01]  /*20c50*/  ULOP3.LUT UR7, UR9, UR4, URZ, 0x3c, !UPT ;  /* 0x0000000409077292 */ /* 0x000fe2000f8e3cff */
[----:B------:R-:W-:Y:S11]  /*20c60*/  BRA.U !UP0, `(.L_x_378) ;  /* 0x0000000108047547 */ /* 0x000ff6000b800000 */
[----:B------:R-:W-:Y:S05]  /*20c70*/  BPT.TRAP 0x1 ;  /* 0x000000040000795c */ /* 0x000fea0000300000 */
.L_x_378:
[----:B------:R-:W-:Y:S01]  /*20c80*/  ULEA UR41, UR6, UR8, 0x3 ;  /* 0x0000000806297291 */ /* 0x000fe2000f8e18ff */
[----:B-1----:R-:W-:Y:S01]  /*20c90*/  IMAD.U32 R4, RZ, RZ, UR7 ;  /* 0x00000007ff047e24 */ /* 0x002fe2000f8e00ff */
[----:B--2---:R-:W-:-:S04]  /*20ca0*/  @!P0 MOV R3, 0x8000 ;  /* 0x0000800000038802 */ /* 0x004fc80000000f00 */
[----:B------:R-:W-:-:S04]  /*20cb0*/  SHF.L.U32 R4, R4, 0x1f, RZ ;  /* 0x0000001f04047819 */ /* 0x000fc800000006ff */
[----:B------:R-:W1:Y:S02]  /*20cc0*/  SYNCS.PHASECHK.TRANS64.TRYWAIT P1, [UR41+0x58038], R4 ;  /* 0x05803804ff0075a7 */ /* 0x000e640008021129 */
[----:B-1----:R-:W-:Y:S05]  /*20cd0*/  @!P1 BRA `(.L_x_379) ;  /* 0x0000004c00e89947 */ /* 0x002fea0003800000 */
.L_x_491:
[----:B------:R2:W-:Y:S01]  /*20ce0*/  @!P0 SYNCS.ARRIVE.TRANS64 RZ, [UR41+0x58020], R3 ;  /* 0x05802003ffff89a7 */ /* 0x0005e20008000029 */
[----:B------:R-:W-:Y:S05]  /*20cf0*/  BRA.U !UP1, `(.L_x_380) ;  /* 0x0000000109047547 */ /* 0x000fea000b800000 */
[----:B------:R-:W-:Y:S05]  /*20d00*/  BPT.TRAP 0x1 ;  /* 0x000000040000795c */ /* 0x000fea0000300000 */
.L_x_380:
[----:B------:R-:W-:Y:S04]  /*20d10*/  BSSY.RECONVERGENT B0, `(.L_x_381) ;  /* 0x0000003000007945 */ /* 0x000fe80003800200 */
[----:B------:R-:W-:Y:S05]  /*20d20*/  @P2 BRA `(.L_x_382) ;  /* 0x0000000000042947 */ /* 0x000fea0003800000 */
[----:B------:R-:W-:Y:S05]  /*20d30*/  BPT.TRAP 0x1 ;  /* 0x000000040000795c */ /* 0x000fea0000300000 */
.L_x_382:
[----:B------:R-:W-:Y:S05]  /*20d40*/  BSYNC.RECONVERGENT B0 ;  /* 0x0000000000007941 */ /* 0x000fea0003800200 */
.L_x_381:
        /* <DEDUP_REMOVED lines=19> */
[----:B------:R-:W-:Y:S01]  /*20e80*/  UIADD3 UR6, UPT, UPT, UR6, 0x1, URZ ;  /* 0x0000000106067890 */ /* 0x000fe2000fffe0ff */
[----:B------:R-:W-:Y:S01]  /*20e90*/  UTMALDG.4D [UR40], [UR4], desc[UR22] ;  /* 0x00001628040075b4 */ /* 0x000fe20008019000 */
[----:B------:R-:W-:Y:S01]  /*20ea0*/  UMOV UR26, 0x80 ;  /* 0x00000080001a7882 */ /* 0x000fe20000000000 */
[----:B------:R-:W-:Y:S01]  /*20eb0*/  UMOV UR28, UR13 ;  /* 0x0000000d001c7c82 */ /* 0x000fe20008000000 */
[----:B------:R-:W-:Y:S01]  /*20ec0*/  UMOV UR29, UR14 ;  /* 0x0000000e001d7c82 */ /* 0x000fe20008000000 */
[----:B------:R-:W-:Y:S01]  /*20ed0*/  UMOV UR25, UR41 ;  /* 0x0000002900197c82 */ /* 0x000fe20008000000 */
[----:B------:R-:W-:Y:S01]  /*20ee0*/  UMOV UR27, UR43 ;  /* 0x0000002b001b7c82 */ /* 0x000fe20008000000 */
[----:B------:R-:W-:Y:S01]  /*20ef0*/  UMOV UR18, 0xc0 ;  /* 0x000000c000127882 */ /* 0x000fe20000000000 */
[----:B------:R-:W-:Y:S01]  /*20f00*/  UMOV UR20, UR13 ;  /* 0x0000000d00147c82 */ /* 0x000fe20008000000 */
[----:B------:R-:W-:Y:S01]  /*20f10*/  UTMALDG.4D [UR32], [UR4], desc[UR22] ;  /* 0x00001620040075b4 */ /* 0x000fe20008019000 */
[----:B------:R-:W-:Y:S01]  /*20f20*/  UMOV UR21, UR14 ;  /* 0x0000000e00157c82 */ /* 0x000fe20008000000 */
[----:B------:R-:W-:Y:S01]  /*20f30*/  UMOV UR17, UR41 ;  /* 0x0000002900117c82 */ /* 0x000fe20008000000 */
[----:B------:R-:W-:Y:S01]  /*20f40*/  UMOV UR19, UR43 ;  /* 0x0000002b00137c82 */ /* 0x000fe20008000000 */
[----:B------:R-:W-:-:S02]  /*20f50*/  UISETP.NE.AND UP2, UPT, UR6, 0x3, UPT ;  /* 0x000000030600788c */ /* 0x000fc4000bf45270 */
[----:B------:R-:W-:Y:S01]  /*20f60*/  UIADD3 UR11, UPT, UPT, UR11, 0x2, URZ ;  /* 0x000000020b0b7890 */ /* 0x000fe2000fffe0ff */
[----:B------:R-:W-:Y:S01]  /*20f70*/  UTMALDG.4D [UR24], [UR4], desc[UR22] ;  /* 0x00001618040075b4 */ /* 0x000fe20008019000 */
[----:B------:R-:W-:Y:S01]  /*20f80*/  USEL UR15, UR6, URZ, UP2 ;  /* 0x000000ff060f7287 */ /* 0x000fe20009000000 */
[----:B------:R3:W-:Y:S02]  /*20f90*/  UTMALDG.4D [UR16], [UR4], desc[UR22] ;  /* 0x00001610040075b4 */ /* 0x0007e40008019000 */
[----:B---3--:R-:W-:Y:S02]  /*20fa0*/  ULOP3.LUT UR4, UR12, 0xfffffffe, URZ, 0xc0, !UPT ;  /* 0xfffffffe0c047892 */ /* 0x008fe4000f8ec0ff */
[----:B------:R-:W-:Y:S02]  /*20fb0*/  USEL UR5, URZ, 0x1, UP2 ;  /* 0x00000001ff057887 */ /* 0x000fe40009000000 */
[----:B------:R-:W-:Y:S02]  /*20fc0*/  UISETP.NE.AND UP2, UPT, UR10, UR4, UPT ;  /* 0x000000040a00728c */ /* 0x000fe4000bf45270 */
[----:B------:R-:W-:-:S07]  /*20fd0*/  ULOP3.LUT UR23, UR7, UR5, URZ, 0x3c, !UPT ;  /* 0x0000000507177292 */ /* 0x000fce000f8e3cff */
[----:B------:R-:W-:Y:S05]  /*20fe0*/  BRA.U UP2, `(.L_x_383) ;  /* 0xfffffff102847547 */ /* 0x000fea000b83ffff */
[----:B------:R-:W-:Y:S02]  /*20ff0*/  USHF.L.U32 UR43, UR11, 0x6, URZ ;  /* 0x000000060b2b7899 */ /* 0x000fe400080006ff */
.L_x_362:
[----:B------:R-:W-:-:S04]  /*21000*/  ULOP3.LUT UR4, UR12, 0x1, URZ, 0xc0, !UPT ;  /* 0x000000010c047892 */ /* 0x000fc8000f8ec0ff */
[----:B------:R-:W-:-:S09]  /*21010*/  UISETP.NE.U32.AND UP2, UPT, UR4, 0x1, UPT ;  /* 0x000000010400788c */ /* 0x000fd2000bf45070 */
[----:B------:R-:W-:Y:S05]  /*21020*/  BRA.U UP2, `(.L_x_337) ;  /* 0x0000000502a47547 */ /* 0x000fea000b800000 */
[----:B------:R-:W-:Y:S05]  /*21030*/  BRA.U !UP0, `(.L_x_384) ;  /* 0x0000000108047547 */ /* 0x000fea000b800000 */
[----:B------:R-:W-:Y:S05]  /*21040*/  BPT.TRAP 0x1 ;  /* 0x000000040000795c */ /* 0x000fea0000300000 */
.L_x_384:
[----:B------:R-:W-:Y:S01]  /*21050*/  ULEA UR41, UR15, UR8, 0x3 ;  /* 0x000000080f297291 */ /* 0x000fe2000f8e18ff */
[----:B-1----:R-:W-:Y:S01]  /*21060*/  IMAD.U32 R4, RZ, RZ, UR23 ;  /* 0x00000017ff047e24 */ /* 0x002fe2000f8e00ff */
[----:B--2---:R-:W-:-:S04]  /*21070*/  @!P0 MOV R3, 0x8000 ;  /* 0x0000800000038802 */ /* 0x004fc80000000f00 */
[----:B------:R-:W-:-:S04]  /*21080*/  SHF.L.U32 R4, R4, 0x1f, RZ ;  /* 0x0000001f04047819 */ /* 0x000fc800000006ff */
[----:B------:R-:W1:Y:S02]  /*21090*/  SYNCS.PHASECHK.TRANS64.TRYWAIT P1, [UR41+0x58038], R4 ;  /* 0x05803804ff0075a7 */ /* 0x000e640008021129 */
[----:B-1----:R-:W-:Y:S05]  /*210a0*/  @!P1 BRA `(.L_x_385) ;  /* 0x0000004c000c9947 */ /* 0x002fea0003800000 */
.L_x_493:
[----:B------:R2:W-:Y:S01]  /*210b0*/  @!P0 SYNCS.ARRIVE.TRANS64 RZ, [UR41+0x58020], R3 ;  /* 0x05802003ffff89a7 */ /* 0x0005e20008000029 */
[----:B------:R-:W-:Y:S05]  /*210c0*/  BRA.U !UP1, `(.L_x_386) ;  /* 0x0000000109047547 */ /* 0x000fea000b800000 */
[----:B------:R-:W-:Y:S05]  /*210d0*/  BPT.TRAP 0x1 ;  /* 0x000000040000795c */ /* 0x000fea0000300000 */
.L_x_386:
[----:B------:R-:W-:Y:S04]  /*210e0*/  BSSY.RECONVERGENT B0, `(.L_x_387) ;  /* 0x0000003000007945 */ /* 0x000fe80003800200 */
[----:B------:R-:W-:Y:S05]  /*210f0*/  @P2 BRA `(.L_x_388) ;  /* 0x0000000000042947 */ /* 0x000fea0003800000 */
[----:B------:R-:W-:Y:S05]  /*21100*/  BPT.TRAP 0x1 ;  /* 0x000000040000795c */ /* 0x000fea0000300000 */
.L_x_388:
[----:B------:R-:W-:Y:S05]  /*21110*/  BSYNC.RECONVERGENT B0 ;  /* 0x0000000000007941 */ /* 0x000fea0003800200 */
.L_x_387:
[----:B------:R-:W-:Y:S02]  /*21120*/  ULEA UR16, UR15, UR8, 0xf ;  /* 0x000000080f107291 */ /* 0x000fe4000f8e78ff */
        /* <DEDUP_REMOVED lines=22> */
[----:B------:R-:W-:Y:S01]  /*21290*/  UTMALDG.4D [UR40], [UR4], desc[UR6] ;  /* 0x00000628040075b4 */ /* 0x000fe20008019000 */
[----:B------:R-:W-:Y:S01]  /*212a0*/  UMOV UR25, UR41 ;  /* 0x0000002900197c82 */ /* 0x000fe20008000000 */
[----:B------:R-:W-:Y:S01]  /*212b0*/  UISETP.NE.AND UP2, UPT, UR15, 0x3, UPT ;  /* 0x000000030f00788c */ /* 0x000fe2000bf45270 */
[----:B------:R-:W-:Y:S01]  /*212c0*/  UMOV UR18, 0xc0 ;  /* 0x000000c000127882 */ /* 0x000fe20000000000 */
[----:B------:R-:W-:Y:S01]  /*212d0*/  UMOV UR19, UR43 ;  /* 0x0000002b00137c82 */ /* 0x000fe20008000000 */
[----:B------:R-:W-:Y:S01]  /*212e0*/  UMOV UR20, UR13 ;  /* 0x0000000d00147c82 */ /* 0x000fe20008000000 */
[----:B------:R-:W-:Y:S01]  /*212f0*/  UMOV UR21, UR14 ;  /* 0x0000000e00157c82 */ /* 0x000fe20008000000 */
[----:B------:R-:W-:Y:S01]  /*21300*/  UTMALDG.4D [UR32], [UR4], desc[UR6] ;  /* 0x00000620040075b4 */ /* 0x000fe20008019000 */
[----:B------:R-:W-:Y:S01]  /*21310*/  UMOV UR17, UR41 ;  /* 0x0000002900117c82 */ /* 0x000fe20008000000 */
[----:B------:R-:W-:Y:S01]  /*21320*/  USEL UR15, UR15, URZ, UP2 ;  /* 0x000000ff0f0f7287 */ /* 0x000fe20009000000 */
[----:B------:R-:W-:Y:S01]  /*21330*/  UTMALDG.4D [UR24], [UR4], desc[UR6] ;  /* 0x00000618040075b4 */ /* 0x000fe20008019000 */
[----:B------:R3:W-:Y:S02]  /*21340*/  UTMALDG.4D [UR16], [UR4], desc[UR6] ;  /* 0x00000610040075b4 */ /* 0x0007e40008019000 */
[----:B---3--:R-:W-:-:S04]  /*21350*/  USEL UR4, URZ, 0x1, UP2 ;  /* 0x00000001ff047887 */ /* 0x008fc80009000000 */
[----:B------:R-:W-:Y:S01]  /*21360*/  ULOP3.LUT UR23, UR23, UR4, URZ, 0x3c, !UPT ;  /* 0x0000000417177292 */ /* 0x000fe2000f8e3cff */
[----:B------:R-:W-:Y:S11]  /*21370*/  BRA.U !UP0, `(.L_x_389) ;  /* 0x0000000108047547 */ /* 0x000ff6000b800000 */
[----:B------:R-:W-:Y:S05]  /*21380*/  BPT.TRAP 0x1 ;  /* 0x000000040000795c */ /* 0x000fea0000300000 */
.L_x_389:
[----:B------:R-:W-:Y:S01]  /*21390*/  ULEA UR33, UR15, UR8, 0x3 ;  /* 0x000000080f217291 */ /* 0x000fe2000f8e18ff */
[----:B-1----:R-:W-:Y:S01]  /*213a0*/  IMAD.U32 R4, RZ, RZ, UR23 ;  /* 0x00000017ff047e24 */ /* 0x002fe2000f8e00ff */
[----:B--2---:R-:W-:-:S04]  /*213b0*/  @!P0 MOV R3, 0x8000 ;  /* 0x0000800000038802 */ /* 0x004fc80000000f00 */
[----:B------:R-:W-:-:S04]  /*213c0*/  SHF.L.U32 R4, R4, 0x1f, RZ ;  /* 0x0000001f04047819 */ /* 0x000fc800000006ff */
[----:B------:R-:W1:Y:S02]  /*213d0*/  SYNCS.PHASECHK.TRANS64.TRYWAIT P1, [UR33+0x58038], R4 ;  /* 0x05803804ff0075a7 */ /* 0x000e640008021121 */
[----:B-1----:R-:W-:Y:S05]  /*213e0*/  @!P1 BRA `(.L_x_390) ;  /* 0x0000004800549947 */ /* 0x002fea0003800000 */
.L_x_495:
[----:B------:R2:W-:Y:S01]  /*213f0*/  @!P0 SYNCS.ARRIVE.TRANS64 RZ, [UR33+0x58020], R3 ;  /* 0x05802003ffff89a7 */ /* 0x0005e20008000021 */
[----:B------:R-:W-:Y:S05]  /*21400*/  BRA.U !UP1, `(.L_x_391) ;  /* 0x0000000109047547 */ /* 0x000fea000b800000 */
[----:B------:R-:W-:Y:S05]  /*21410*/  BPT.TRAP 0x1 ;  /* 0x000000040000795c */ /* 0x000fea0000300000 */
.L_x_391:
[----:B------:R-:W-:Y:S04]  /*21420*/  BSSY.RECONVERGENT B0, `(.L_x_392) ;  /* 0x0000003000007945 */ /* 0x000fe80003800200 */
[----:B------:R-:W-:Y:S05]  /*21430*/  @P2 BRA `(.L_x_393) ;  /* 0x0000000000042947 */ /* 0x000fea0003800000 */
[----:B------:R-:W-:Y:S05]  /*21440*/  BPT.TRAP 0x1 ;  /* 0x000000040000795c */ /* 0x000fea0000300000 */
.L_x_393:
[----:B------:R-:W-:Y:S05]  /*21450*/  BSYNC.RECONVERGENT B0 ;  /* 0x0000000000007941 */ /* 0x000fea0003800200 */
.L_x_392:
        /* <DEDUP_REMOVED lines=37> */
[----:B------:R-:W-:-:S12]  /*216b0*/  ULOP3.LUT UR23, UR23, UR4, URZ, 0x3c, !UPT ;  /* 0x0000000417177292 */ /* 0x000fd8000f8e3cff */
.L_x_337:
[----:B------:R-:W3:Y:S01]  /*216c0*/  LDCU UR4, c[0x0][0x370] ;  /* 0x00006e00ff0477ac */ /* 0x000ee20008000800 */
[----:B------:R-:W-:Y:S01]  /*216d0*/  R2UR UR6, R2 ;  /* 0x00000000020672ca */ /* 0x000fe200000e0000 */
[----:B------:R-:W4:-:S12]  /*216e0*/  LDCU UR5, c[0x0][0x900] ;  /* 0x00012000ff0577ac */ /* 0x000f180008000800 */
[----:B---3--:R-:W-:-:S04]  /*216f0*/  UIADD3 UR6, UPT, UPT, UR4, UR6, URZ ;  /* 0x0000000604067290 */ /* 0x008fc8000fffe0ff */
[----:B----4-:R-:W-:Y:S02]  /*21700*/  UISETP.GE.AND UP2, UPT, UR6, UR5, UPT ;  /* 0x000000050600728c */ /* 0x010fe4000bf46270 */
[----:B------:R-:W-:-:S07]  /*21710*/  MOV R2, UR6 ;  /* 0x0000000600027c02 */ /* 0x000fce0008000f00 */
[----:B------:R-:W-:Y:S05]  /*21720*/  BRA.U !UP2, `(.L_x_394) ;  /* 0xffffffd90a347547 */ /* 0x000fea000b83ffff */
[----:B------:R-:W-:Y:S05]  /*21730*/  EXIT ;  /* 0x000000000000794d */ /* 0x000fea0003800000 */
.L_x_514:
[----:B------:R-:W-:-:S08]  /*21740*/  NOP ;  /* 0x0000000000007918 */ /* 0x000fd00000000000 */
[----:B------:R-:W1:-:S00]  /*21750*/  USETMAXREG.DEALLOC.CTAPOOL 0x20 ;  /* 0x00000020000079c8 */ /* 0x000e4000080e0500 */
[----:B-1----:R-:W1:Y:S01]  /*21760*/  LDC R0, c[0x0][0x900] ;  /* 0x00024000ff007b82 */ /* 0x002e620000000800 */
[----:B------:R-:W-:-:S13]  /*21770*/  R2UR UR4, R2 ;  /* 0x00000000020472ca */ /* 0x000fda00000e0000 */
[----:B-1----:R-:W-:-:S13]  /*21780*/  ISETP.LE.AND P0, PT, R0, UR4, PT ;  /* 0x0000000400007c0c */ /* 0x002fda000bf03270 */
[----:B------:R-:W-:Y:S05]  /*21790*/  @P0 EXIT ;  /* 0x000000000000094d */ /* 0x000fea0003800000 */
[----:B------:R-:W-:Y:S01]  /*217a0*/  HFMA2 R3, -RZ, RZ, 0, 0 ;  /* 0x00000000ff037431 */ /* 0x000fe200000001ff */
[----:B------:R-:W-:Y:S01]  /*217b0*/  PRMT R0, RZ, 0x7610, R0 ;  /* 0x00007610ff007816 */ /* 0x000fe20000000000 */
[----:B------:R-:W1:Y:S01]  /*217c0*/  LDCU.64 UR46, c[0x0][0x348] ;  /* 0x00006900ff2e77ac */ /* 0x000e620008000a00 */
[----:B------:R-:W2:Y:S01]  /*217d0*/  LDCU UR62, c[0x0][0x900] ;  /* 0x00012000ff3e77ac */ /* 0x000ea20008000800 */
[----:B------:R-:W3:Y:S01]  /*217e0*/  LDCU UR23, c[0x0][0x904] ;  /* 0x00012080ff1777ac */ /* 0x000ee20008000800 */
[----:B------:R-:W4:Y:S01]  /*217f0*/  LDCU UR70, c[0x0][0x380] ;  /* 0x00007000ff4677ac */ /* 0x000f220008000800 */
[----:B------:R-:W1:Y:S01]  /*21800*/  LDCU UR22, c[0x0][0x38c] ;  /* 0x00007180ff1677ac */ /* 0x000e620008000800 */
[----:B------:R-:W1:Y:S01]  /*21810*/  LDCU UR54, c[0x0][0x91c] ;  /* 0x00012380ff3677ac */ /* 0x000e620008000800 */
[----:B------:R-:W1:Y:S01]  /*21820*/  LDCU UR63, c[0x0][0x918] ;  /* 0x00012300ff3f77ac */ /* 0x000e620008000800 */
[----:B------:R-:W1:Y:S01]  /*21830*/  LDCU.64 UR30, c[0x0][0x908] ;  /* 0x00012100ff1e77ac */ /* 0x000e620008000a00 */
[----:B------:R-:W1:Y:S01]  /*21840*/  LDCU.64 UR38, c[0x0][0x920] ;  /* 0x00012400ff2677ac */ /* 0x000e620008000a00 */
[----:B------:R-:W1:Y:S02]  /*21850*/  LDCU.64 UR14, c[0x0][0x910] ;  /* 0x00012200ff0e77ac */ /* 0x000e640008000a00 */
.L_x_406:
[----:B------:R-:W-:Y:S01]  /*21860*/  R2UR UR8, R2 ;  /* 0x00000000020872ca */ /* 0x000fe200000e0000 */
[----:B---3--:R-:W-:-:S12]  /*21870*/  UISETP.NE.AND UP0, UPT, UR23, 0x1, UPT ;  /* 0x000000011700788c */ /* 0x008fd8000bf05270 */
[----:B-1----:R-:W-:-:S07]  /*21880*/  UIMAD.WIDE.U32 UR4, UR8, UR30, URZ ;  /* 0x0000001e080472a5 */ /* 0x002fce000f8e00ff */
[----:B------:R-:W-:Y:S02]  /*21890*/  UMOV UR4, UR5 ;  /* 0x0000000500047c82 */ /* 0x000fe40008000000 */
[----:B------:R-:W-:-:S04]  /*218a0*/  USHF.R.U32.HI UR4, URZ, UR31, UR4 ;  /* 0x0000001fff047299 */ /* 0x000fc80008011604 */
[----:B------:R-:W-:Y:S02]  /*218b0*/  USEL UR6, UR8, UR4, !UP0 ;  /* 0x0000000408067287 */ /* 0x000fe4000c000000 */
[----:B------:R-:W-:Y:S02]  /*218c0*/  UISETP.NE.AND UP0, UPT, UR54, 0x1, UPT ;  /* 0x000000013600788c */ /* 0x000fe4000bf05270 */
[----:B------:R-:W-:-:S07]  /*218d0*/  UIMAD.WIDE.U32 UR4, UR6, UR38, URZ ;  /* 0x00000026060472a5 */ /* 0x000fce000f8e00ff */
[----:B------:R-:W-:Y:S02]  /*218e0*/  UMOV UR4, UR5 ;  /* 0x0000000500047c82 */ /* 0x000fe40008000000 */
[----:B------:R-:W-:Y:S02]  /*218f0*/  USHF.R.U32.HI UR5, URZ, UR39, UR4 ;  /* 0x00000027ff057299 */ /* 0x000fe40008011604 */
[----:B------:R-:W-:Y:S02]  /*21900*/  UIADD3 UR4, UPT, UPT, -UR6, URZ, URZ ;  /* 0x000000ff06047290 */ /* 0x000fe4000fffe1ff */
[----:B------:R-:W-:Y:S02]  /*21910*/  USEL UR7, UR6, UR5, !UP0 ;  /* 0x0000000506077287 */ /* 0x000fe4000c000000 */
[----:B------:R-:W-:Y:S02]  /*21920*/  UIMAD UR4, UR23, UR4, UR8 ;  /* 0x00000004170472a4 */ /* 0x000fe4000f8e0208 */
[----:B------:R-:W-:-:S02]  /*21930*/  UIADD3 UR5, UPT, UPT, -UR7, URZ, URZ ;  /* 0x000000ff07057290 */ /* 0x000fc4000fffe1ff */
[----:B------:R-:W-:Y:S02]  /*21940*/  USHF.L.U32 UR8, UR4, 0x8, URZ ;  /* 0x0000000804087899 */ /* 0x000fe400080006ff */
[----:B------:R-:W-:Y:S02]  /*21950*/  UIMAD UR4, UR54, UR5, UR6 ;  /* 0x00000005360472a4 */ /* 0x000fe4000f8e0206 */
[----:B----4-:R-:W-:Y:S02]  /*21960*/  UISETP.GE.AND UP0, UPT, UR8, UR70, UPT ;  /* 0x000000460800728c */ /* 0x010fe4000bf06270 */
[----:B------:R-:W-:Y:S02]  /*21970*/  IMAD.U32 R21, RZ, RZ, UR8 ;  /* 0x00000008ff157e24 */ /* 0x000fe4000f8e00ff */
[----:B------:R-:W-:-:S05]  /*21980*/  MOV R22, UR4 ;  /* 0x0000000400167c02 */ /* 0x000fca0008000f00 */
[----:B------:R-:W-:Y:S05]  /*21990*/  BRA.U UP0, `(.L_x_395) ;  /* 0x0000002d00b07547 */ /* 0x000fea000b800000 */
[----:B------:R-:W-:Y:S01]  /*219a0*/  IMAD.U32 R5, RZ, RZ, UR22 ;  /* 0x00000016ff057e24 */ /* 0x000fe2000f8e00ff */
[----:B------:R-:W-:Y:S02]  /*219b0*/  UIMAD.WIDE.U32 UR4, UR7, UR15, URZ ;  /* 0x0000000f070472a5 */ /* 0x000fe4000f8e00ff */
[----:B------:R-:W-:Y:S02]  /*219c0*/  UISETP.NE.AND UP0, UPT, UR14, 0x1, UPT ;  /* 0x000000010e00788c */ /* 0x000fe4000bf05270 */
[----:B------:R-:W-:-:S03]  /*219d0*/  IABS R5, R5 ;  /* 0x0000000500057213 */ /* 0x000fc60000000000 */
[----:B------:R-:W-:Y:S01]  /*219e0*/  UMOV UR4, UR5 ;  /* 0x0000000500047c82 */ /* 0x000fe20008000000 */
[----:B------:R-:W1:Y:S01]  /*219f0*/  I2F.RP R6, R5 ;  /* 0x0000000500067306 */ /* 0x000e620000209400 */
[----:B------:R-:W-:-:S04]  /*21a00*/  USHF.R.U32.HI UR4, URZ, UR63, UR4 ;  /* 0x0000003fff047299 */ /* 0x000fc80008011604 */
[----:B------:R-:W-:Y:S02]  /*21a10*/  USEL UR4, UR7, UR4, !UP0 ;  /* 0x0000000407047287 */ /* 0x000fe4000c000000 */
[----:B------:R-:W-:Y:S02]  /*21a20*/  UISETP.NE.AND UP0, UPT, UR22, URZ, UPT ;  /* 0x000000ff1600728c */ /* 0x000fe4000bf05270 */
[----:B------:R-:W-:-:S04]  /*21a30*/  UIADD3 UR4, UPT, UPT, -UR4, URZ, URZ ;  /* 0x000000ff04047290 */ /* 0x000fc8000fffe1ff */
[----:B------:R-:W-:Y:S01]  /*21a40*/  UIMAD UR4, UR14, UR4, UR7 ;  /* 0x000000040e0472a4 */ /* 0x000fe2000f8e0207 */
[----:B-1----:R-:W1:Y:S03]  /*21a50*/  MUFU.RCP R6, R6 ;  /* 0x0000000600067308 */ /* 0x002e660000001000 */
[----:B------:R-:W-:Y:S02]  /*21a60*/  ULOP3.LUT UR5, UR4, UR22, URZ, 0x3c, !UPT ;  /* 0x0000001604057292 */ /* 0x000fe4000f8e3cff */
[----:B------:R-:W-:Y:S02]  /*21a70*/  MOV R0, UR4 ;  /* 0x0000000400007c02 */ /* 0x000fe40008000f00 */
[----:B------:R-:W-:Y:S02]  /*21a80*/  UISETP.GE.AND UP1, UPT, UR5, URZ, UPT ;  /* 0x000000ff0500728c */ /* 0x000fe4000bf26270 */
[----:B------:R-:W-:-:S02]  /*21a90*/  IABS R0, R0 ;  /* 0x0000000000007213 */ /* 0x000fc40000000000 */
        /* <DEDUP_REMOVED lines=13> */
[----:B------:R-:W-:Y:S01]  /*21b70*/  @P1 VIADD R6, R6, 0x1 ;  /* 0x0000000106061836 */ /* 0x000fe20000000000 */
[----:B------:R-:W-:-:S04]  /*21b80*/  ELECT P1, URZ, PT ;  /* 0x0000000000ff782f */ /* 0x000fc80003820000 */
[----:B------:R-:W-:-:S13]  /*21b90*/  R2UR UR6, R6 ;  /* 0x00000000060672ca */ /* 0x000fda00000e0000 */
[----:B------:R-:W-:Y:S02]  /*21ba0*/  @!UP1 UIADD3 UR6, UPT, UPT, -UR6, URZ, URZ ;  /* 0x000000ff06069290 */ /* 0x000fe4000fffe1ff */
[----:B------:R-:W-:-:S04]  /*21bb0*/  @!UP0 ULOP3.LUT UR6, URZ, UR22, URZ, 0x33, !UPT ;  /* 0x00000016ff068292 */ /* 0x000fc8000f8e33ff */
[----:B------:R-:W-:Y:S02]  /*21bc0*/  UIADD3 UR5, UPT, UPT, -UR6, URZ, URZ ;  /* 0x000000ff06057290 */ /* 0x000fe4000fffe1ff */
[----:B------:R-:W-:Y:S02]  /*21bd0*/  MOV R20, UR6 ;  /* 0x0000000600147c02 */ /* 0x000fe40008000f00 */
[----:B------:R-:W-:-:S06]  /*21be0*/  UIMAD UR4, UR22, UR5, UR4 ;  /* 0x00000005160472a4 */ /* 0x000fcc000f8e0204 */
[----:B------:R-:W-:Y:S01]  /*21bf0*/  IMAD.U32 R19, RZ, RZ, UR4 ;  /* 0x00000004ff137e24 */ /* 0x000fe2000f8e00ff */
[----:B------:R-:W-:Y:S06]  /*21c00*/  BRA.U UP6, `(.L_x_396) ;  /* 0x0000000106047547 */ /* 0x000fec000b800000 */
[----:B--2---:R-:W-:Y:S05]  /*21c10*/  BPT.TRAP 0x1 ;  /* 0x000000040000795c */ /* 0x004fea0000300000 */
.L_x_396:
[----:B------:R-:W1:Y:S01]  /*21c20*/  S2UR UR55, SR_CgaCtaId ;  /* 0x00000000003779c3 */ /* 0x000e620000008800 */
[----:B------:R-:W-:Y:S01]  /*21c30*/  UMOV UR5, 0x400 ;  /* 0x0000040000057882 */ /* 0x000fe20000000000 */
[----:B------:R-:W-:Y:S01]  /*21c40*/  SHF.L.U32 R0, R3, 0x1f, RZ ;  /* 0x0000001f03007819 */ /* 0x000fe200000006ff */
[----:B-1----:R-:W-:-:S09]  /*21c50*/  ULEA UR5, UR55, UR5, 0x18 ;  /* 0x0000000537057291 */ /* 0x002fd2000f8ec0ff */
[----:B------:R-:W1:Y:S02]  /*21c60*/  SYNCS.PHASECHK.TRANS64.TRYWAIT P0, [UR5+0x580b0], R0 ;  /* 0x0580b000ff0075a7 */ /* 0x000e640008001105 */
[----:B-1----:R-:W-:Y:S05]  /*21c70*/  @!P0 BRA `(.L_x_397) ;  /* 0x0000004000488947 */ /* 0x002fea0003800000 */
.L_x_497:
[----:B------:R-:W-:Y:S04]  /*21c80*/  BSSY.RECONVERGENT B0, `(.L_x_398) ;  /* 0x0000183000007945 */ /* 0x000fe80003800200 */
[----:B------:R-:W-:Y:S05]  /*21c90*/  @!P1 BRA `(.L_x_399) ;  /* 0x0000001800049947 */ /* 0x000fea0003800000 */
[----:B------:R-:W-:Y:S01]  /*21ca0*/  R2UR UR10, R21 ;  /* 0x00000000150a72ca */ /* 0x000fe200000e0000 */
[----:B------:R3:W-:Y:S01]  /*21cb0*/  STL [R1+0x5c], R2 ;  /* 0x00005c0201007387 */ /* 0x0007e20000100800 */
[----:B------:R-:W-:Y:S01]  /*21cc0*/  R2UR UR13, R22 ;  /* 0x00000000160d72ca */ /* 0x000fe200000e0000 */
[----:B------:R-:W-:Y:S01]  /*21cd0*/  UIADD3 UR6, UP0, UPT, UR46, 0x400, URZ ;  /* 0x000004002e067890 */ /* 0x000fe2000ff1e0ff */
[----:B------:R-:W-:Y:S01]  /*21ce0*/  R2UR UR11, R19 ;  /* 0x00000000130b72ca */ /* 0x000fe200000e0000 */
[----:B------:R1:W-:Y:S01]  /*21cf0*/  STL [R1+0x58], R0 ;  /* 0x0000580001007387 */ /* 0x0003e20000100800 */
[----:B------:R-:W-:Y:S01]  /*21d00*/  R2UR UR12, R20 ;  /* 0x00000000140c72ca */ /* 0x000fe200000e0000 */
[----:B------:R-:W-:Y:S01]  /*21d10*/  UIADD3 UR8, UPT, UPT, UR5, 0x38000, URZ ;  /* 0x0003800005087890 */ /* 0x000fe2000fffe0ff */
[----:B------:R-:W-:Y:S01]  /*21d20*/  MOV.SPILL R28, UR14 ;  /* 0x0000000e001c7c02 */ /* 0x000fe20009000f00 */
[----:B------:R-:W-:Y:S01]  /*21d30*/  UIADD3 UR32, UPT, UPT, UR5, 0x3d000, URZ ;  /* 0x0003d00005207890 */ /* 0x000fe2000fffe0ff */
[----:B------:R4:W-:Y:S01]  /*21d40*/  STL [R1+0x6c], R21 ;  /* 0x00006c1501007387 */ /* 0x0009e20000100800 */
[----:B------:R-:W-:Y:S01]  /*21d50*/  UIADD3.X UR7, UPT, UPT, URZ, UR47, URZ, UP0, !UPT ;  /* 0x0000002fff077290 */ /* 0x000fe200087fe4ff */
[----:B------:R-:W-:Y:S01]  /*21d60*/  MOV.SPILL R29, UR15 ;  /* 0x0000000f001d7c02 */ /* 0x000fe20009000f00 */
[----:B------:R-:W-:Y:S01]  /*21d70*/  UIADD3 UR4, UPT, UPT, UR10, 0x18, URZ ;  /* 0x000000180a047890 */ /* 0x000fe2000fffe0ff */
[----:B------:R2:W-:Y:S01]  /*21d80*/  STL [R1+0x60], R3 ;  /* 0x0000600301007387 */ /* 0x0005e20000100800 */
[----:B------:R-:W-:Y:S01]  /*21d90*/  UMOV UR37, UR13 ;  /* 0x0000000d00257c82 */ /* 0x000fe20008000000 */
[----:B------:R-:W-:Y:S01]  /*21da0*/  UIADD3 UR34, UPT, UPT, UR10, 0x28, URZ ;  /* 0x000000280a227890 */ /* 0x000fe2000fffe0ff */
[----:B------:R-:W-:Y:S01]  /*21db0*/  IMAD.U32 R18, RZ, RZ, UR11 ;  /* 0x0000000bff127e24 */ /* 0x000fe2000f8e00ff */
[----:B------:R-:W-:Y:S01]  /*21dc0*/  UMOV UR35, UR11 ;  /* 0x0000000b00237c82 */ /* 0x000fe20008000000 */
[----:B------:R-:W-:Y:S01]  /*21dd0*/  IMAD.U32 R27, RZ, RZ, UR4 ;  /* 0x00000004ff1b7e24 */ /* 0x000fe2000f8e00ff */
[----:B------:R-:W-:Y:S01]  /*21de0*/  UIADD3 UR4, UPT, UPT, UR10, 0x20, URZ ;  /* 0x000000200a047890 */ /* 0x000fe2000fffe0ff */
[----:B------:R-:W-:Y:S01]  /*21df0*/  IMAD.U32 R17, RZ, RZ, UR12 ;  /* 0x0000000cff117e24 */ /* 0x000fe2000f8e00ff */
[----:B------:R-:W-:Y:S01]  /*21e00*/  UMOV UR36, UR12 ;  /* 0x0000000c00247c82 */ /* 0x000fe20008000000 */
[----:B------:R-:W-:Y:S01]  /*21e10*/  IMAD.U32 R16, RZ, RZ, UR13 ;  /* 0x0000000dff107e24 */ /* 0x000fe2000f8e00ff */
[----:B------:R-:W-:Y:S01]  /*21e20*/  R2UR UR42, R27 ;  /* 0x000000001b2a72ca */ /* 0x000fe200000e0000 */
[----:B------:R-:W-:Y:S01]  /*21e30*/  IMAD.U32 R15, RZ, RZ, UR11 ;  /* 0x0000000bff0f7e24 */ /* 0x000fe2000f8e00ff */
[----:B---3--:R-:W-:Y:S01]  /*21e40*/  MOV.SPILL R2, UR38 ;  /* 0x0000002600027c02 */ /* 0x008fe20009000f00 */
[----:B------:R-:W-:Y:S01]  /*21e50*/  IMAD.U32 R26, RZ, RZ, UR4 ;  /* 0x00000004ff1a7e24 */ /* 0x000fe2000f8e00ff */
[----:B------:R-:W-:Y:S01]  /*21e60*/  UIADD3 UR4, UPT, UPT, UR10, 0x30, URZ ;  /* 0x000000300a047890 */ /* 0x000fe2000fffe0ff */
[----:B------:R-:W-:Y:S01]  /*21e70*/  IMAD.U32 R14, RZ, RZ, UR12 ;  /* 0x0000000cff0e7e24 */ /* 0x000fe2000f8e00ff */
[----:B-1----:R-:W-:Y:S01]  /*21e80*/  MOV.SPILL R0, UR39 ;  /* 0x0000002700007c02 */ /* 0x002fe20009000f00 */
[----:B------:R1:W-:Y:S01]  /*21e90*/  STL [R1+0x64], R2 ;  /* 0x0000640201007387 */ /* 0x0003e20000100800 */
[----:B------:R-:W-:Y:S01]  /*21ea0*/  IMAD.U32 R13, RZ, RZ, UR13 ;  /* 0x0000000dff0d7e24 */ /* 0x000fe2000f8e00ff */
[----:B------:R-:W-:Y:S01]  /*21eb0*/  R2UR UR43, R18 ;  /* 0x00000000122b72ca */ /* 0x000fe200000e0000 */
[----:B------:R-:W-:Y:S01]  /*21ec0*/  IMAD.U32 R25, RZ, RZ, UR4 ;  /* 0x00000004ff197e24 */ /* 0x000fe2000f8e00ff */
[----:B------:R3:W-:Y:S01]  /*21ed0*/  STL [R1+0x10], R0 ;  /* 0x0000100001007387 */ /* 0x0007e20000100800 */
[----:B----4-:R-:W-:Y:S01]  /*21ee0*/  MOV.SPILL R21, UR36 ;  /* 0x0000002400157c02 */ /* 0x010fe20009000f00 */
[----:B------:R-:W-:Y:S01]  /*21ef0*/  UIADD3 UR4, UPT, UPT, UR10, 0x38, URZ ;  /* 0x000000380a047890 */ /* 0x000fe2000fffe0ff */
[----:B------:R-:W-:Y:S01]  /*21f00*/  IMAD.U32 R12, RZ, RZ, UR11 ;  /* 0x0000000bff0c7e24 */ /* 0x000fe2000f8e00ff */
[----:B------:R-:W-:Y:S01]  /*21f10*/  UIADD3 UR58, UPT, UPT, UR10, 0x8, URZ ;  /* 0x000000080a3a7890 */ /* 0x000fe2000fffe0ff */
[----:B--2---:R-:W-:Y:S01]  /*21f20*/  MOV.SPILL R3, UR32 ;  /* 0x0000002000037c02 */ /* 0x004fe20009000f00 */
[----:B------:R-:W-:Y:S01]  /*21f30*/  UIADD3 UR56, UPT, UPT, UR5, 0x39000, URZ ;  /* 0x0003900005387890 */ /* 0x000fe2000fffe0ff */
[----:B------:R-:W-:Y:S01]  /*21f40*/  IMAD.U32 R11, RZ, RZ, UR12 ;  /* 0x0000000cff0b7e24 */ /* 0x000fe2000f8e00ff */
[----:B------:R-:W-:Y:S01]  /*21f50*/  UIADD3 UR50, UPT, UPT, UR10, 0x10, URZ ;  /* 0x000000100a327890 */ /* 0x000fe2000fffe0ff */
[----:B------:R-:W-:Y:S01]  /*21f60*/  IMAD.U32 R6, RZ, RZ, UR11 ;  /* 0x0000000bff067e24 */ /* 0x000fe2000f8e00ff */
[----:B------:R-:W-:Y:S01]  /*21f70*/  UIADD3 UR48, UPT, UPT, UR5, 0x3a000, URZ ;  /* 0x0003a00005307890 */ /* 0x000fe2000fffe0ff */
[----:B------:R-:W-:Y:S01]  /*21f80*/  IMAD.U32 R5, RZ, RZ, UR12 ;  /* 0x0000000cff057e24 */ /* 0x000fe2000f8e00ff */
[----:B------:R-:W-:Y:S01]  /*21f90*/  UIADD3 UR40, UPT, UPT, UR5, 0x3b000, URZ ;  /* 0x0003b00005287890 */ /* 0x000fe2000fffe0ff */
[----:B------:R-:W-:Y:S01]  /*21fa0*/  IMAD.U32 R4, RZ, RZ, UR13 ;  /* 0x0000000dff047e24 */ /* 0x000fe2000f8e00ff */
[----:B------:R-:W-:Y:S01]  /*21fb0*/  UMOV UR9, URZ ;  /* 0x000000ff00097c82 */ /* 0x000fe20008000000 */
[----:B------:R-:W-:Y:S01]  /*21fc0*/  UIADD3 UR74, UPT, UPT, UR10, 0x48, URZ ;  /* 0x000000480a4a7890 */ /* 0x000fe2000fffe0ff */
[----:B------:R-:W-:Y:S01]  /*21fd0*/  IMAD.U32 R10, RZ, RZ, UR13 ;  /* 0x0000000dff0a7e24 */ /* 0x000fe2000f8e00ff */
[----:B------:R-:W-:Y:S01]  /*21fe0*/  UIADD3 UR66, UPT, UPT, UR10, 0x50, URZ ;  /* 0x000000500a427890 */ /* 0x000fe2000fffe0ff */
[----:B------:R-:W-:Y:S01]  /*21ff0*/  IMAD.U32 R9, RZ, RZ, UR11 ;  /* 0x0000000bff097e24 */ /* 0x000fe2000f8e00ff */
[----:B------:R-:W-:Y:S01]  /*22000*/  UMOV UR59, UR11 ;  /* 0x0000000b003b7c82 */ /* 0x000fe20008000000 */
[----:B------:R-:W-:Y:S01]  /*22010*/  UMOV UR60, UR12 ;  /* 0x0000000c003c7c82 */ /* 0x000fe20008000000 */
[----:B-1----:R-:W-:Y:S01]  /*22020*/  MOV.SPILL R2, UR37 ;  /* 0x0000002500027c02 */ /* 0x002fe20009000f00 */
[----:B------:R-:W-:Y:S01]  /*22030*/  UMOV UR61, UR13 ;  /* 0x0000000d003d7c82 */ /* 0x000fe20008000000 */
[----:B------:R-:W-:Y:S01]  /*22040*/  UMOV UR51, UR11 ;  /* 0x0000000b00337c82 */ /* 0x000fe20008000000 */
[----:B------:R-:W-:Y:S01]  /*22050*/  UMOV UR52, UR12 ;  /* 0x0000000c00347c82 */ /* 0x000fe20008000000 */
[----:B---3--:R-:W-:Y:S01]  /*22060*/  MOV.SPILL R0, UR30 ;  /* 0x0000001e00007c02 */ /* 0x008fe20009000f00 */
[----:B------:R1:W-:Y:S01]  /*22070*/  STL [R1+0x1c], R2 ;  /* 0x00001c0201007387 */ /* 0x0003e20000100800 */
[----:B------:R-:W-:Y:S01]  /*22080*/  R2UR UR44, R17 ;  /* 0x00000000112c72ca */ /* 0x000fe200000e0000 */
[----:B------:R-:W-:Y:S01]  /*22090*/  IMAD.U32 R24, RZ, RZ, UR4 ;  /* 0x00000004ff187e24 */ /* 0x000fe2000f8e00ff */
[----:B------:R-:W-:Y:S01]  /*220a0*/  R2UR UR45, R16 ;  /* 0x00000000102d72ca */ /* 0x000fe200000e0000 */
[----:B------:R-:W2:Y:S01]  /*220b0*/  LDL.LU R27, [R1+0x1c] ;  /* 0x00001c00011b7983 */ /* 0x000ea20000300800 */
[----:B------:R-:W-:Y:S01]  /*220c0*/  R2UR UR36, R14 ;  /* 0x000000000e2472ca */ /* 0x000fe200000e0000 */
[----:B------:R-:W-:Y:S01]  /*220d0*/  UIADD3 UR32, UPT, UPT, UR5, 0x3c000, URZ ;  /* 0x0003c00005207890 */ /* 0x000fe2000fffe0ff */
[----:B------:R-:W-:Y:S01]  /*220e0*/  IMAD.U32 R8, RZ, RZ, UR12 ;  /* 0x0000000cff087e24 */ /* 0x000fe2000f8e00ff */
[----:B------:R3:W-:Y:S01]  /*220f0*/  STL [R1+0x68], R0 ;  /* 0x0000680001007387 */ /* 0x0007e20000100800 */
[----:B------:R-:W-:Y:S01]  /*22100*/  R2UR UR37, R13 ;  /* 0x000000000d2572ca */ /* 0x000fe200000e0000 */
[----:B------:R-:W-:Y:S01]  /*22110*/  UIADD3 UR4, UPT, UPT, UR10, 0x40, URZ ;  /* 0x000000400a047890 */ /* 0x000fe2000fffe0ff */
[----:B------:R-:W-:Y:S01]  /*22120*/  IMAD.U32 R7, RZ, RZ, UR13 ;  /* 0x0000000dff077e24 */ /* 0x000fe2000f8e00ff */
[----:B------:R4:W-:Y:S01]  /*22130*/  UTMASTG.5D [UR8], [UR6] ;  /* 0x00000008060073b5 */ /* 0x0009e20008020000 */
[----:B------:R-:W-:Y:S01]  /*22140*/  UMOV UR30, UR10 ;  /* 0x0000000a001e7c82 */ /* 0x000fe20008000000 */
[----:B------:R-:W-:Y:S01]  /*22150*/  UMOV UR57, UR9 ;  /* 0x0000000900397c82 */ /* 0x000fe20008000000 */
[----:B------:R-:W-:Y:S01]  /*22160*/  UMOV UR53, UR13 ;  /* 0x0000000d00357c82 */ /* 0x000fe20008000000 */
[----:B------:R-:W-:Y:S01]  /*22170*/  UMOV UR14, UR50 ;  /* 0x00000032000e7c82 */ /* 0x000fe20008000000 */
[----:B------:R-:W-:Y:S01]  /*22180*/  UMOV UR70, UR42 ;  /* 0x0000002a00467c82 */ /* 0x000fe20008000000 */
[----:B------:R-:W-:Y:S01]  /*22190*/  UMOV UR22, UR11 ;  /* 0x0000000b00167c82 */ /* 0x000fe20008000000 */
[----:B------:R-:W-:Y:S01]  /*221a0*/  UMOV UR71, UR12 ;  /* 0x0000000c00477c82 */ /* 0x000fe20008000000 */
[----:B------:R4:W-:Y:S01]  /*221b0*/  UTMASTG.5D [UR56], [UR6] ;  /* 0x00000038060073b5 */ /* 0x0009e20008020000 */
[----:B------:R-:W-:Y:S01]  /*221c0*/  IMAD.U32 R23, RZ, RZ, UR4 ;  /* 0x00000004ff177e24 */ /* 0x000fe2000f8e00ff */
[----:B------:R-:W-:-:S02]  /*221d0*/  UIADD3 UR72, UPT, UPT, UR5, 0x41000, URZ ;  /* 0x0004100005487890 */ /* 0x000fc4000fffe0ff */
[----:B------:R-:W-:Y:S01]  /*221e0*/  UIADD3 UR64, UPT, UPT, UR5, 0x42000, URZ ;  /* 0x0004200005407890 */ /* 0x000fe2000fffe0ff */
[----:B-1----:R-:W-:Y:S01]  /*221f0*/  MOV.SPILL R2, UR34 ;  /* 0x0000002200027c02 */ /* 0x002fe20009000f00 */
[----:B------:R-:W-:Y:S01]  /*22200*/  UIADD3 UR24, UPT, UPT, UR5, 0x47000, URZ ;  /* 0x0004700005187890 */ /* 0x000fe2000fffe0ff */
[----:B------:R-:W-:Y:S01]  /*22210*/  R2UR UR34, R26 ;  /* 0x000000001a2272ca */ /* 0x000fe200000e0000 */
[----:B------:R-:W-:Y:S01]  /*22220*/  UMOV UR75, UR11 ;  /* 0x0000000b004b7c82 */ /* 0x000fe20008000000 */
[----:B------:R-:W-:Y:S01]  /*22230*/  UMOV UR76, UR12 ;  /* 0x0000000c004c7c82 */ /* 0x000fe20008000000 */
[----:B------:R-:W-:Y:S01]  /*22240*/  UMOV UR77, UR13 ;  /* 0x0000000d004d7c82 */ /* 0x000fe20008000000 */
[----:B------:R1:W-:Y:S01]  /*22250*/  STL [R1+0x70], R19 ;  /* 0x0000701301007387 */ /* 0x0003e20000100800 */
[----:B---3--:R-:W-:Y:S02]  /*22260*/  MOV.SPILL R0, UR35 ;  /* 0x0000002300007c02 */ /* 0x008fe40009000f00 */
[----:B------:R-:W-:Y:S01]  /*22270*/  R2UR UR35, R15 ;  /* 0x000000000f2372ca */ /* 0x000fe200000e0000 */
[----:B------:R3:W-:Y:S05]  /*22280*/  STL [R1+0x74], R20 ;  /* 0x0000741401007387 */ /* 0x0007ea0000100800 */
[----:B------:R-:W-:Y:S01]  /*22290*/  UMOV UR63, UR34 ;  /* 0x00000022003f7c82 */ /* 0x000fe20008000000 */
[----:B----4-:R-:W-:-:S02]  /*222a0*/  UMOV UR10, URZ ;  /* 0x000000ff000a7c82 */ /* 0x010fc40008000000 */
[----:B------:R-:W-:Y:S01]  /*222b0*/  UMOV UR49, UR10 ;  /* 0x0000000a00317c82 */ /* 0x000fe20008000000 */
[----:B------:R-:W-:Y:S01]  /*222c0*/  UMOV UR41, UR10 ;  /* 0x0000000a00297c82 */ /* 0x000fe20008000000 */
[----:B------:R-:W-:Y:S01]  /*222d0*/  UTMASTG.5D [UR48], [UR6] ;  /* 0x00000030060073b5 */ /* 0x000fe20008020000 */
[----:B------:R-:W-:Y:S01]  /*222e0*/  UMOV UR33, UR10 ;  /* 0x0000000a00217c82 */ /* 0x000fe20008000000 */
[----:B------:R-:W-:Y:S01]  /*222f0*/  UMOV UR4, UR13 ;  /* 0x0000000d00047c82 */ /* 0x000fe20008000000 */
[----:B------:R-:W-:Y:S01]  /*22300*/  UMOV UR15, UR58 ;  /* 0x0000003a000f7c82 */ /* 0x000fe20008000000 */
[----:B------:R-:W-:Y:S01]  /*22310*/  UIADD3 UR56, UPT, UPT, UR5, 0x43000, URZ ;  /* 0x0004300005387890 */ /* 0x000fe2000fffe0ff */
[----:B-1----:R-:W-:Y:S01]  /*22320*/  MOV.SPILL R19, UR46 ;  /* 0x0000002e00137c02 */ /* 0x002fe20009000f00 */
[----:B------:R-:W-:Y:S01]  /*22330*/  UTMASTG.5D [UR40], [UR6] ;  /* 0x00000028060073b5 */ /* 0x000fe20008020000 */
[----:B------:R-:W-:Y:S01]  /*22340*/  UIADD3 UR26, UPT, UPT, UR30, 0x78, URZ ;  /* 0x000000781e1a7890 */ /* 0x000fe2000fffe0ff */
[----:B---3--:R-:W-:Y:S01]  /*22350*/  MOV.SPILL R20, UR47 ;  /* 0x0000002f00147c02 */ /* 0x008fe20009000f00 */
[----:B------:R1:W-:Y:S02]  /*22360*/  UTMASTG.5D [UR32], [UR6] ;  /* 0x00000020060073b5 */ /* 0x0003e40008020000 */
[----:B-1----:R-:W-:-:S02]  /*22370*/  R2UR.FILL UR35, R0 ;  /* 0x00000000002372ca */ /* 0x002fc400004e0000 */
[----:B------:R-:W-:Y:S01]  /*22380*/  R2UR.FILL UR34, R2 ;  /* 0x00000000022272ca */ /* 0x000fe200004e0000 */
[----:B------:R-:W3:Y:S04]  /*22390*/  LDL.LU R0, [R1+0x68] ;  /* 0x0000680001007983 */ /* 0x000ee80000300800 */
[----:B------:R-:W4:Y:S01]  /*223a0*/  LDL.LU R2, [R1+0x64] ;  /* 0x0000640001027983 */ /* 0x000f220000300800 */
[----:B------:R-:W-:Y:S02]  /*223b0*/  UIADD3 UR50, UPT, UPT, UR30, 0x60, URZ ;  /* 0x000000601e327890 */ /* 0x000fe4000fffe0ff */
[----:B------:R-:W-:Y:S01]  /*223c0*/  UIADD3 UR42, UPT, UPT, UR30, 0x68, URZ ;  /* 0x000000681e2a7890 */ /* 0x000fe2000fffe0ff */
[----:B------:R-:W-:Y:S01]  /*223d0*/  UMOV UR51, UR22 ;  /* 0x0000001600337c82 */ /* 0x000fe20008000000 */
[----:B------:R-:W-:Y:S01]  /*223e0*/  UMOV UR52, UR71 ;  /* 0x0000004700347c82 */ /* 0x000fe20008000000 */
[----:B------:R-:W-:Y:S01]  /*223f0*/  MOV.SPILL R15, UR51 ;  /* 0x00000033000f7c02 */ /* 0x000fe20009000f00 */
[----:B------:R-:W-:Y:S01]  /*22400*/  UMOV UR43, UR22 ;  /* 0x00000016002b7c82 */ /* 0x000fe20008000000 */
[----:B------:R-:W-:Y:S01]  /*22410*/  MOV.SPILL R16, UR52 ;  /* 0x0000003400107c02 */ /* 0x000fe20009000f00 */
[----:B------:R-:W-:Y:S01]  /*22420*/  UMOV UR44, UR71 ;  /* 0x00000047002c7c82 */ /* 0x000fe20008000000 */
[----:B------:R-:W-:Y:S01]  /*22430*/  MOV.SPILL R14, UR50 ;  /* 0x00000032000e7c02 */ /* 0x000fe20009000f00 */
[----:B------:R-:W-:Y:S01]  /*22440*/  UMOV UR45, UR4 ;  /* 0x00000004002d7c82 */ /* 0x000fe20008000000 */
[----:B------:R-:W-:-:S02]  /*22450*/  R2UR UR50, R25 ;  /* 0x00000000193272ca */ /* 0x000fc400000e0000 */
[----:B------:R-:W-:Y:S02]  /*22460*/  R2UR UR51, R12 ;  /* 0x000000000c3372ca */ /* 0x000fe400000e0000 */
[----:B------:R-:W-:Y:S02]  /*22470*/  R2UR UR52, R11 ;  /* 0x000000000b3472ca */ /* 0x000fe400000e0000 */
[----:B------:R-:W-:Y:S02]  /*22480*/  MOV.SPILL R25, UR45 ;  /* 0x0000002d00197c02 */ /* 0x000fe40009000f00 */
[----:B------:R-:W-:Y:S02]  /*22490*/  MOV.SPILL R18, UR44 ;  /* 0x0000002c00127c02 */ /* 0x000fe40009000f00 */
[----:B------:R-:W-:Y:S02]  /*224a0*/  MOV.SPILL R12, UR43 ;  /* 0x0000002b000c7c02 */ /* 0x000fe40009000f00 */
[----:B------:R-:W-:-:S02]  /*224b0*/  MOV.SPILL R11, UR42 ;  /* 0x0000002a000b7c02 */ /* 0x000fc40009000f00 */
[----:B------:R-:W-:Y:S02]  /*224c0*/  R2UR UR42, R23 ;  /* 0x00000000172a72ca */ /* 0x000fe400000e0000 */
[----:B------:R-:W-:Y:S02]  /*224d0*/  R2UR UR43, R6 ;  /* 0x00000000062b72ca */ /* 0x000fe400000e0000 */
[----:B------:R-:W-:Y:S02]  /*224e0*/  R2UR UR44, R5 ;  /* 0x00000000052c72ca */ /* 0x000fe400000e0000 */
[----:B------:R-:W-:Y:S01]  /*224f0*/  R2UR UR45, R4 ;  /* 0x00000000042d72ca */ /* 0x000fe200000e0000 */
[----:B------:R-:W-:Y:S01]  /*22500*/  UIADD3 UR48, UPT, UPT, UR5, 0x44000, URZ ;  /* 0x0004400005307890 */ /* 0x000fe2000fffe0ff */
[----:B------:R-:W-:Y:S01]  /*22510*/  UMOV UR53, UR4 ;  /* 0x0000000400357c82 */ /* 0x000fe20008000000 */
[----:B------:R-:W-:Y:S01]  /*22520*/  UIADD3 UR40, UPT, UPT, UR5, 0x45000, URZ ;  /* 0x0004500005287890 */ /* 0x000fe2000fffe0ff */
[----:B------:R-:W-:-:S02]  /*22530*/  MOV.SPILL R17, UR53 ;  /* 0x0000003500117c02 */ /* 0x000fc40009000f00 */
[----:B------:R-:W-:Y:S02]  /*22540*/  R2UR.FILL UR36, R21 ;  /* 0x00000000152472ca */ /* 0x000fe400004e0000 */
[----:B------:R-:W-:Y:S01]  /*22550*/  R2UR.FILL UR32, R3 ;  /* 0x00000000032072ca */ /* 0x000fe200004e0000 */
[----:B------:R-:W-:Y:S01]  /*22560*/  UMOV UR55, UR50 ;  /* 0x0000003200377c82 */ /* 0x000fe20008000000 */
[----:B------:R-:W-:Y:S01]  /*22570*/  R2UR UR53, R10 ;  /* 0x000000000a3572ca */ /* 0x000fe200000e0000 */
[----:B------:R-:W-:Y:S02]  /*22580*/  UIADD3 UR58, UPT, UPT, UR30, 0x58, URZ ;  /* 0x000000581e3a7890 */ /* 0x000fe4000fffe0ff */
[----:B------:R-:W-:Y:S01]  /*22590*/  MOV.SPILL R23, UR45 ;  /* 0x0000002d00177c02 */ /* 0x000fe20009000f00 */
[----:B------:R-:W-:Y:S01]  /*225a0*/  UMOV UR62, UR34 ;  /* 0x00000022003e7c82 */ /* 0x000fe20008000000 */
[----:B------:R-:W-:Y:S01]  /*225b0*/  MOV.SPILL R6, UR44 ;  /* 0x0000002c00067c02 */ /* 0x000fe20009000f00 */
[----:B------:R-:W-:Y:S01]  /*225c0*/  UIADD3 UR16, UPT, UPT, UR5, 0x38400, URZ ;  /* 0x0003840005107890 */ /* 0x000fe2000fffe0ff */
[----:B------:R-:W-:Y:S01]  /*225d0*/  MOV.SPILL R5, UR43 ;  /* 0x0000002b00057c02 */ /* 0x000fe20009000f00 */
[----:B------:R-:W-:Y:S01]  /*225e0*/  UMOV UR73, UR10 ;  /* 0x0000000a00497c82 */ /* 0x000fe20008000000 */
[----:B------:R-:W-:Y:S01]  /*225f0*/  MOV.SPILL R4, UR42 ;  /* 0x0000002a00047c02 */ /* 0x000fe20009000f00 */
[----:B------:R-:W-:Y:S01]  /*22600*/  UMOV UR67, UR11 ;  /* 0x0000000b00437c82 */ /* 0x000fe20008000000 */
[----:B------:R-:W-:Y:S01]  /*22610*/  R2UR UR42, R24 ;  /* 0x00000000182a72ca */ /* 0x000fe200000e0000 */
[----:B------:R-:W-:Y:S01]  /*22620*/  UMOV UR68, UR71 ;  /* 0x0000004700447c82 */ /* 0x000fe20008000000 */
[----:B------:R-:W-:Y:S01]  /*22630*/  R2UR UR43, R9 ;  /* 0x00000000092b72ca */ /* 0x000fe200000e0000 */
[----:B------:R-:W-:Y:S01]  /*22640*/  UMOV UR69, UR4 ;  /* 0x0000000400457c82 */ /* 0x000fe20008000000 */
[----:B------:R-:W-:Y:S01]  /*22650*/  R2UR UR44, R8 ;  /* 0x00000000082c72ca */ /* 0x000fe200000e0000 */
[----:B------:R-:W-:Y:S01]  /*22660*/  UMOV UR65, UR10 ;  /* 0x0000000a00417c82 */ /* 0x000fe20008000000 */
[----:B------:R-:W-:Y:S01]  /*22670*/  R2UR UR45, R7 ;  /* 0x00000000072d72ca */ /* 0x000fe200000e0000 */
[----:B------:R-:W-:Y:S01]  /*22680*/  UMOV UR59, UR22 ;  /* 0x00000016003b7c82 */ /* 0x000fe20008000000 */
[----:B------:R-:W-:Y:S01]  /*22690*/  MOV.SPILL R13, UR48 ;  /* 0x00000030000d7c02 */ /* 0x000fe20009000f00 */
[----:B------:R-:W-:Y:S01]  /*226a0*/  UIADD3 UR48, UPT, UPT, UR5, 0x3e000, URZ ;  /* 0x0003e00005307890 */ /* 0x000fe2000fffe0ff */
[----:B------:R-:W-:Y:S01]  /*226b0*/  MOV.SPILL R10, UR40 ;  /* 0x00000028000a7c02 */ /* 0x000fe20009000f00 */
[----:B------:R-:W-:Y:S01]  /*226c0*/  UIADD3 UR40, UPT, UPT, UR5, 0x3f000, URZ ;  /* 0x0003f00005287890 */ /* 0x000fe2000fffe0ff */
[----:B------:R-:W3:Y:S01]  /*226d0*/  LDL.LU R24, [R1+0x10] ;  /* 0x0000100001187983 */ /* 0x000ee20000300800 */
[----:B------:R-:W-:Y:S01]  /*226e0*/  UMOV UR54, UR42 ;  /* 0x0000002a00367c82 */ /* 0x000fe20008000000 */
[----:B------:R-:W-:Y:S01]  /*226f0*/  UMOV UR60, UR71 ;  /* 0x00000047003c7c82 */ /* 0x000fe20008000000 */
[----:B------:R-:W-:Y:S01]  /*22700*/  UMOV UR61, UR4 ;  /* 0x00000004003d7c82 */ /* 0x000fe20008000000 */
        /* <DEDUP_REMOVED lines=11> */
[----:B------:R-:W-:Y:S01]  /*227c0*/  UMOV UR9, 0x40 ;  /* 0x0000004000097882 */ /* 0x000fe20000000000 */
[----:B------:R-:W-:Y:S01]  /*227d0*/  UMOV UR11, UR22 ;  /* 0x00000016000b7c82 */ /* 0x000fe20008000000 */
[----:B------:R-:W-:Y:S01]  /*227e0*/  UMOV UR12, UR71 ;  /* 0x00000047000c7c82 */ /* 0x000fe20008000000 */
[----:B------:R-:W-:Y:S01]  /*227f0*/  UMOV UR13, UR4 ;  /* 0x00000004000d7c82 */ /* 0x000fe20008000000 */
[----:B------:R-:W-:Y:S01]  /*22800*/  UMOV UR10, UR15 ;  /* 0x0000000f000a7c82 */ /* 0x000fe20008000000 */
[----:B------:R-:W-:Y:S01]  /*22810*/  R2UR.FILL UR47, R20 ;  /* 0x00000000142f72ca */ /* 0x000fe200004e0000 */
[----:B------:R1:W5:Y:S01]  /*22820*/  LDL.LU R21, [R1+0x6c] ;  /* 0x00006c0001157983 */ /* 0x0003620000300800 */
[----:B------:R-:W-:-:S03]  /*22830*/  R2UR.FILL UR46, R19 ;  /* 0x00000000132e72ca */ /* 0x000fc600004e0000 */
[----:B------:R1:W5:Y:S04]  /*22840*/  LDL.LU R20, [R1+0x74] ;  /* 0x0000740001147983 */ /* 0x0003680000300800 */
[----:B------:R1:W5:Y:S04]  /*22850*/  LDL.LU R19, [R1+0x70] ;  /* 0x0000700001137983 */ /* 0x0003680000300800 */
[----:B------:R1:W5:Y:S01]  /*22860*/  LDL.LU R3, [R1+0x60] ;  /* 0x0000600001037983 */ /* 0x0003620000300800 */
[----:B--2---:R-:W-:-:S13]  /*22870*/  R2UR.FILL UR37, R27 ;  /* 0x000000001b2572ca */ /* 0x004fda00004e0000 */
[----:B------:R-:W-:Y:S01]  /*22880*/  UTMASTG.5D [UR32], [UR6] ;  /* 0x00000020060073b5 */ /* 0x000fe20008020000 */
[----:B------:R-:W-:Y:S01]  /*22890*/  UTMASTG.5D [UR48], [UR6] ;  /* 0x00000030060073b5 */ /* 0x000fe20008020000 */
[----:B------:R2:W-:Y:S02]  /*228a0*/  UTMASTG.5D [UR40], [UR6] ;  /* 0x00000028060073b5 */ /* 0x0005e40008020000 */
[----:B--2---:R-:W-:Y:S02]  /*228b0*/  R2UR.FILL UR45, R23 ;  /* 0x00000000172d72ca */ /* 0x004fe400004e0000 */
[----:B------:R-:W-:Y:S02]  /*228c0*/  R2UR.FILL UR44, R6 ;  /* 0x00000000062c72ca */ /* 0x000fe400004e0000 */
[----:B------:R-:W-:Y:S02]  /*228d0*/  R2UR.FILL UR43, R5 ;  /* 0x00000000052b72ca */ /* 0x000fe400004e0000 */
[----:B------:R-:W-:Y:S01]  /*228e0*/  R2UR.FILL UR42, R4 ;  /* 0x00000000042a72ca */ /* 0x000fe200004e0000 */
[----:B------:R-:W-:Y:S01]  /*228f0*/  UIADD3 UR40, UPT, UPT, UR5, 0x40000, URZ ;  /* 0x0004000005287890 */ /* 0x000fe2000fffe0ff */
[----:B------:R-:W-:-:S02]  /*22900*/  R2UR.FILL UR53, R17 ;  /* 0x00000000113572ca */ /* 0x000fc400004e0000 */
[----:B------:R-:W-:Y:S02]  /*22910*/  R2UR.FILL UR52, R16 ;  /* 0x00000000103472ca */ /* 0x000fe400004e0000 */
[----:B------:R-:W-:Y:S02]  /*22920*/  R2UR.FILL UR51, R15 ;  /* 0x000000000f3372ca */ /* 0x000fe400004e0000 */
[----:B------:R-:W-:Y:S02]  /*22930*/  R2UR.FILL UR50, R14 ;  /* 0x000000000e3272ca */ /* 0x000fe400004e0000 */
[----:B------:R-:W-:-:S03]  /*22940*/  R2UR.FILL UR48, R13 ;  /* 0x000000000d3072ca */ /* 0x000fc600004e0000 */
[----:B------:R2:W-:Y:S01]  /*22950*/  UTMASTG.5D [UR40], [UR6] ;  /* 0x00000028060073b5 */ /* 0x0005e20008020000 */
[----:B------:R-:W-:Y:S01]  /*22960*/  UMOV UR23, UR42 ;  /* 0x0000002a00177c82 */ /* 0x000fe20008000000 */
[----:B------:R-:W-:Y:S02]  /*22970*/  UIADD3 UR34, UPT, UPT, UR30, 0x70, URZ ;  /* 0x000000701e227890 */ /* 0x000fe4000fffe0ff */
[----:B------:R-:W-:Y:S01]  /*22980*/  UIADD3 UR32, UPT, UPT, UR5, 0x46000, URZ ;  /* 0x0004600005207890 */ /* 0x000fe2000fffe0ff */
[----:B------:R-:W-:Y:S01]  /*22990*/  UTMASTG.5D [UR72], [UR6] ;  /* 0x00000048060073b5 */ /* 0x000fe20008020000 */
[----:B------:R-:W-:Y:S01]  /*229a0*/  UMOV UR35, UR22 ;  /* 0x0000001600237c82 */ /* 0x000fe20008000000 */
[----:B------:R-:W-:Y:S01]  /*229b0*/  UMOV UR36, UR71 ;  /* 0x0000004700247c82 */ /* 0x000fe20008000000 */
[----:B------:R-:W-:Y:S01]  /*229c0*/  UMOV UR37, UR4 ;  /* 0x0000000400257c82 */ /* 0x000fe20008000000 */
[----:B----4-:R-:W-:Y:S01]  /*229d0*/  R2UR.FILL UR38, R2 ;  /* 0x00000000022672ca */ /* 0x010fe200004e0000 */
[----:B------:R-:W-:Y:S01]  /*229e0*/  UTMASTG.5D [UR64], [UR6] ;  /* 0x00000040060073b5 */ /* 0x000fe20008020000 */
[----:B------:R-:W-:Y:S01]  /*229f0*/  MOV.SPILL R27, UR47 ;  /* 0x0000002f001b7c02 */ /* 0x000fe20009000f00 */
[----:B------:R-:W4:Y:S01]  /*22a00*/  LDCU UR22, c[0x0][0x38c] ;  /* 0x00007180ff1677ac */ /* 0x000f220008000800 */
[----:B------:R-:W-:Y:S01]  /*22a10*/  UTMASTG.5D [UR56], [UR6] ;  /* 0x00000038060073b5 */ /* 0x000fe20008020000 */
[----:B--2---:R-:W-:-:S02]  /*22a20*/  R2UR.FILL UR45, R25 ;  /* 0x00000000192d72ca */ /* 0x004fc400004e0000 */
[----:B------:R-:W-:Y:S02]  /*22a30*/  R2UR.FILL UR44, R18 ;  /* 0x00000000122c72ca */ /* 0x000fe400004e0000 */
[----:B------:R-:W-:Y:S01]  /*22a40*/  R2UR.FILL UR43, R12 ;  /* 0x000000000c2b72ca */ /* 0x000fe200004e0000 */
[----:B------:R-:W-:Y:S01]  /*22a50*/  UTMASTG.5D [UR48], [UR6] ;  /* 0x00000030060073b5 */ /* 0x000fe20008020000 */
[----:B------:R-:W-:Y:S02]  /*22a60*/  R2UR.FILL UR42, R11 ;  /* 0x000000000b2a72ca */ /* 0x000fe400004e0000 */
[----:B------:R-:W-:Y:S01]  /*22a70*/  R2UR.FILL UR40, R10 ;  /* 0x000000000a2872ca */ /* 0x000fe200004e0000 */
[----:B------:R1:W5:-:S12]  /*22a80*/  LDL.LU R2, [R1+0x5c] ;  /* 0x00005c0001027983 */ /* 0x0003580000300800 */
[----:B------:R-:W-:Y:S01]  /*22a90*/  UTMASTG.5D [UR40], [UR6] ;  /* 0x00000028060073b5 */ /* 0x000fe20008020000 */
[----:B------:R-:W-:Y:S01]  /*22aa0*/  UTMASTG.5D [UR32], [UR6] ;  /* 0x00000020060073b5 */ /* 0x000fe20008020000 */
[----:B------:R-:W-:Y:S01]  /*22ab0*/  UTMASTG.5D [UR24], [UR6] ;  /* 0x00000018060073b5 */ /* 0x000fe20008020000 */
[----:B------:R2:W-:Y:S01]  /*22ac0*/  UTMASTG.5D [UR16], [UR6] ;  /* 0x00000010060073b5 */ /* 0x0005e20008020000 */
[----:B------:R4:W-:Y:S01]  /*22ad0*/  UTMASTG.5D [UR8], [UR6] ;  /* 0x00000008060073b5 */ /* 0x0009e20008020000 */
[----:B--2---:R-:W-:Y:S01]  /*22ae0*/  UIADD3 UR16, UPT, UPT, UR5, 0x3a400, URZ ;  /* 0x0003a40005107890 */ /* 0x004fe2000fffe0ff */
[----:B------:R-:W-:Y:S01]  /*22af0*/  UMOV UR18, UR14 ;  /* 0x0000000e00127c82 */ /* 0x000fe20008000000 */
[----:B----4-:R-:W-:-:S07]  /*22b00*/  UIADD3 UR8, UPT, UPT, UR5, 0x3b400, URZ ;  /* 0x0003b40005087890 */ /* 0x010fce000fffe0ff */
[----:B------:R2:W-:Y:S01]  /*22b10*/  UTMASTG.5D [UR16], [UR6] ;  /* 0x00000010060073b5 */ /* 0x0005e20008020000 */
[----:B------:R-:W-:Y:S02]  /*22b20*/  UMOV UR10, UR70 ;  /* 0x00000046000a7c82 */ /* 0x000fe40008000000 */
        /* <DEDUP_REMOVED lines=38> */
[----:B------:R-:W-:Y:S01]  /*22d90*/  UMOV UR17, 0x80 ;  /* 0x0000008000117882 */ /* 0x000fe20000000000 */
[----:B------:R-:W-:Y:S01]  /*22da0*/  UMOV UR18, UR30 ;  /* 0x0000001e00127c82 */ /* 0x000fe20008000000 */
[----:B----4-:R-:W-:-:S06]  /*22db0*/  UIADD3 UR8, UPT, UPT, UR5, 0x39800, URZ ;  /* 0x0003980005087890 */ /* 0x010fcc000fffe0ff */
[----:B------:R2:W-:Y:S01]  /*22dc0*/  UTMASTG.5D [UR16], [UR6] ;  /* 0x00000010060073b5 */ /* 0x0005e20008020000 */
[----:B------:R-:W-:Y:S01]  /*22dd0*/  UMOV UR9, 0x80 ;  /* 0x0000008000097882 */ /* 0x000fe20000000000 */
        /* <DEDUP_REMOVED lines=37> */
[----:B------:R-:W-:Y:S01]  /*23030*/  UTMASTG.5D [UR8], [UR6] ;  /* 0x00000008060073b5 */ /* 0x000fe20008020000 */
[----:B--2---:R-:W-:Y:S01]  /*23040*/  UIADD3 UR16, UPT, UPT, UR5, 0x46800, URZ ;  /* 0x0004680005107890 */ /* 0x004fe2000fffe0ff */
[----:B------:R-:W-:-:S08]  /*23050*/  UMOV UR18, UR34 ;  /* 0x0000002200127c82 */ /* 0x000fd00008000000 */
[----:B------:R2:W-:Y:S02]  /*23060*/  UTMASTG.5D [UR16], [UR6] ;  /* 0x00000010060073b5 */ /* 0x0005e40008020000 */
[----:B--2---:R-:W-:Y:S01]  /*23070*/  UMOV UR18, UR30 ;  /* 0x0000001e00127c82 */ /* 0x004fe20008000000 */
[----:B---3--:R-:W-:Y:S02]  /*23080*/  R2UR.FILL UR30, R0 ;  /* 0x00000000001e72ca */ /* 0x008fe400004e0000 */
[----:B------:R1:W5:Y:S01]  /*23090*/  LDL.LU R0, [R1+0x58] ;  /* 0x0000580001007983 */ /* 0x0003620000300800 */
[----:B------:R-:W-:Y:S01]  /*230a0*/  UIADD3 UR8, UPT, UPT, UR5, 0x47800, URZ ;  /* 0x0004780005087890 */ /* 0x000fe2000fffe0ff */
[----:B------:R-:W-:Y:S01]  /*230b0*/  UMOV UR10, UR26 ;  /* 0x0000001a000a7c82 */ /* 0x000fe20008000000 */
[----:B------:R-:W-:-:S07]  /*230c0*/  UIADD3 UR16, UPT, UPT, UR5, 0x38c00, URZ ;  /* 0x00038c0005107890 */ /* 0x000fce000fffe0ff */
[----:B------:R2:W-:Y:S01]  /*230d0*/  UTMASTG.5D [UR8], [UR6] ;  /* 0x00000008060073b5 */ /* 0x0005e20008020000 */
[----:B------:R-:W-:Y:S02]  /*230e0*/  UMOV UR17, 0xc0 ;  /* 0x000000c000117882 */ /* 0x000fe40000000000 */
[----:B------:R3:W-:Y:S01]  /*230f0*/  UTMASTG.5D [UR16], [UR6] ;  /* 0x00000010060073b5 */ /* 0x0007e20008020000 */
[----:B--2---:R-:W-:Y:S01]  /*23100*/  UIADD3 UR8, UPT, UPT, UR5, 0x39c00, URZ ;  /* 0x00039c0005087890 */ /* 0x004fe2000fffe0ff */
[----:B------:R-:W-:Y:S01]  /*23110*/  UMOV UR9, 0xc0 ;  /* 0x000000c000097882 */ /* 0x000fe20000000000 */
[----:B------:R-:W-:Y:S01]  /*23120*/  UMOV UR10, UR15 ;  /* 0x0000000f000a7c82 */ /* 0x000fe20008000000 */
[----:B---3--:R-:W-:-:S06]  /*23130*/  UIADD3 UR16, UPT, UPT, UR5, 0x3ac00, URZ ;  /* 0x0003ac0005107890 */ /* 0x008fcc000fffe0ff */
[----:B------:R2:W-:Y:S01]  /*23140*/  UTMASTG.5D [UR8], [UR6] ;  /* 0x00000008060073b5 */ /* 0x0005e20008020000 */
[----:B------:R-:W-:Y:S02]  /*23150*/  UMOV UR18, UR14 ;  /* 0x0000000e00127c82 */ /* 0x000fe40008000000 */
[----:B------:R3:W-:Y:S01]  /*23160*/  UTMASTG.5D [UR16], [UR6] ;  /* 0x00000010060073b5 */ /* 0x0007e20008020000 */
[----:B--2---:R-:W-:Y:S01]  /*23170*/  UIADD3 UR8, UPT, UPT, UR5, 0x3bc00, URZ ;  /* 0x0003bc0005087890 */ /* 0x004fe2000fffe0ff */
[----:B------:R-:W-:Y:S01]  /*23180*/  UMOV UR10, UR70 ;  /* 0x00000046000a7c82 */ /* 0x000fe20008000000 */
[----:B------:R-:W-:Y:S01]  /*23190*/  MOV.SPILL R26, UR46 ;  /* 0x0000002e001a7c02 */ /* 0x000fe20009000f00 */
[----:B------:R-:W4:Y:S01]  /*231a0*/  LDCU UR70, c[0x0][0x380] ;  /* 0x00007000ff4677ac */ /* 0x000f220008000800 */
[----:B---3--:R-:W-:-:S05]  /*231b0*/  UIADD3 UR16, UPT, UPT, UR5, 0x3cc00, URZ ;  /* 0x0003cc0005107890 */ /* 0x008fca000fffe0ff */
[----:B------:R2:W-:Y:S01]  /*231c0*/  UTMASTG.5D [UR8], [UR6] ;  /* 0x00000008060073b5 */ /* 0x0005e20008020000 */
[----:B------:R-:W-:Y:S01]  /*231d0*/  UMOV UR18, UR63 ;  /* 0x0000003f00127c82 */ /* 0x000fe20008000000 */
[----:B------:R-:W-:Y:S01]  /*231e0*/  R2UR.FILL UR39, R24 ;  /* 0x00000000182772ca */ /* 0x000fe200004e0000 */
[----:B------:R-:W3:Y:S01]  /*231f0*/  LDCU UR63, c[0x0][0x918] ;  /* 0x00012300ff3f77ac */ /* 0x000ee20008000800 */
[----:B------:R1:W-:Y:S01]  /*23200*/  UTMASTG.5D [UR16], [UR6] ;  /* 0x00000010060073b5 */ /* 0x0003e20008020000 */
[----:B--2---:R-:W-:Y:S01]  /*23210*/  UIADD3 UR8, UPT, UPT, UR5, 0x3dc00, URZ ;  /* 0x0003dc0005087890 */ /* 0x004fe2000fffe0ff */
[----:B------:R-:W-:Y:S01]  /*23220*/  UMOV UR10, UR62 ;  /* 0x0000003e000a7c82 */ /* 0x000fe20008000000 */
[----:B------:R-:W-:Y:S01]  /*23230*/  R2UR.FILL UR47, R27 ;  /* 0x000000001b2f72ca */ /* 0x000fe200004e0000 */
[----:B------:R-:W2:Y:S01]  /*23240*/  LDCU UR62, c[0x0][0x900] ;  /* 0x00012000ff3e77ac */ /* 0x000ea20008000800 */
[----:B-1----:R-:W-:-:S05]  /*23250*/  UIADD3 UR16, UPT, UPT, UR5, 0x3ec00, URZ ;  /* 0x0003ec0005107890 */ /* 0x002fca000fffe0ff */
[----:B------:R1:W-:Y:S01]  /*23260*/  UTMASTG.5D [UR8], [UR6] ;  /* 0x00000008060073b5 */ /* 0x0003e20008020000 */
[----:B------:R-:W-:-:S03]  /*23270*/  UMOV UR18, UR55 ;  /* 0x0000003700127c82 */ /* 0x000fc60008000000 */
[----:B------:R4:W-:Y:S01]  /*23280*/  UTMASTG.5D [UR16], [UR6] ;  /* 0x00000010060073b5 */ /* 0x0009e20008020000 */
[----:B-1----:R-:W-:Y:S01]  /*23290*/  UIADD3 UR8, UPT, UPT, UR5, 0x3fc00, URZ ;  /* 0x0003fc0005087890 */ /* 0x002fe2000fffe0ff */
[----:B------:R-:W-:Y:S01]  /*232a0*/  UMOV UR10, UR54 ;  /* 0x00000036000a7c82 */ /* 0x000fe20008000000 */
[----:B------:R-:W1:Y:S01]  /*232b0*/  S2UR UR55, SR_CgaCtaId ;  /* 0x00000000003779c3 */ /* 0x000e620000008800 */
[----:B------:R-:W-:Y:S01]  /*232c0*/  R2UR.FILL UR46, R26 ;  /* 0x000000001a2e72ca */ /* 0x000fe200004e0000 */
[----:B------:R-:W1:Y:S01]  /*232d0*/  LDCU UR54, c[0x0][0x91c] ;  /* 0x00012380ff3677ac */ /* 0x000e620008000800 */
[----:B----4-:R-:W-:-:S04]  /*232e0*/  UIADD3 UR16, UPT, UPT, UR5, 0x40c00, URZ ;  /* 0x00040c0005107890 */ /* 0x010fc8000fffe0ff */
[----:B------:R4:W-:Y:S01]  /*232f0*/  UTMASTG.5D [UR8], [UR6] ;  /* 0x00000008060073b5 */ /* 0x0009e20008020000 */
[----:B------:R-:W-:Y:S01]  /*23300*/  UMOV UR18, UR23 ;  /* 0x0000001700127c82 */ /* 0x000fe20008000000 */
[----:B------:R-:W-:Y:S01]  /*23310*/  R2UR.FILL UR15, R29 ;  /* 0x000000001d0f72ca */ /* 0x000fe200004e0000 */
[----:B------:R-:W1:Y:S02]  /*23320*/  LDCU UR23, c[0x0][0x904] ;  /* 0x00012080ff1777ac */ /* 0x000e640008000800 */
[----:B------:R3:W-:Y:S01]  /*23330*/  UTMASTG.5D [UR16], [UR6] ;  /* 0x00000010060073b5 */ /* 0x0007e20008020000 */
[----:B----4-:R-:W-:Y:S01]  /*23340*/  UIADD3 UR8, UPT, UPT, UR5, 0x41c00, URZ ;  /* 0x00041c0005087890 */ /* 0x010fe2000fffe0ff */
[----:B------:R-:W-:Y:S01]  /*23350*/  UMOV UR10, UR74 ;  /* 0x0000004a000a7c82 */ /* 0x000fe20008000000 */
[----:B---3--:R-:W-:-:S07]  /*23360*/  UIADD3 UR16, UPT, UPT, UR5, 0x42c00, URZ ;  /* 0x00042c0005107890 */ /* 0x008fce000fffe0ff */
[----:B------:R3:W-:Y:S01]  /*23370*/  UTMASTG.5D [UR8], [UR6] ;  /* 0x00000008060073b5 */ /* 0x0007e20008020000 */
[----:B------:R-:W-:Y:S02]  /*23380*/  UMOV UR18, UR66 ;  /* 0x0000004200127c82 */ /* 0x000fe40008000000 */
[----:B------:R4:W-:Y:S01]  /*23390*/  UTMASTG.5D [UR16], [UR6] ;  /* 0x00000010060073b5 */ /* 0x0009e20008020000 */
[----:B---3--:R-:W-:Y:S01]  /*233a0*/  UIADD3 UR8, UPT, UPT, UR5, 0x43c00, URZ ;  /* 0x00043c0005087890 */ /* 0x008fe2000fffe0ff */
[----:B------:R-:W-:Y:S01]  /*233b0*/  UMOV UR10, UR58 ;  /* 0x0000003a000a7c82 */ /* 0x000fe20008000000 */
[----:B----4-:R-:W-:-:S07]  /*233c0*/  UIADD3 UR16, UPT, UPT, UR5, 0x44c00, URZ ;  /* 0x00044c0005107890 */ /* 0x010fce000fffe0ff */
        /* <DEDUP_REMOVED lines=9> */
[----:B------:R-:W-:Y:S01]  /*23460*/  R2UR.FILL UR14, R28 ;  /* 0x000000001c0e72ca */ /* 0x000fe200004e0000 */
[----:B---3--:R-:W-:Y:S01]  /*23470*/  UIADD3 UR8, UPT, UPT, UR5, 0x47c00, URZ ;  /* 0x00047c0005087890 */ /* 0x008fe2000fffe0ff */
[----:B------:R-:W-:-:S08]  /*23480*/  UMOV UR10, UR26 ;  /* 0x0000001a000a7c82 */ /* 0x000fd00008000000 */
[----:B------:R4:W-:Y:S02]  /*23490*/  UTMASTG.5D [UR8], [UR6] ;  /* 0x00000008060073b5 */ /* 0x0009e40008020000 */
[----:B-12-4-:R-:W-:-:S03]  /*234a0*/  NOP ;  /* 0x0000000000007918 */ /* 0x016fc60000000000 */
.L_x_399:
[----:B--2---:R-:W-:Y:S05]  /*234b0*/  BSYNC.RECONVERGENT B0 ;  /* 0x0000000000007941 */ /* 0x004fea0003800200 */
.L_x_398:
[----:B------:R0:W-:Y:S01]  /*234c0*/  UTMACMDFLUSH ;  /* 0x00000000000079b7 */ /* 0x0001e20000000000 */
[----:B------:R-:W-:Y:S05]  /*234d0*/  BRA.U UP6, `(.L_x_400) ;  /* 0x0000000106047547 */ /* 0x000fea000b800000 */
[----:B------:R-:W-:Y:S05]  /*234e0*/  BPT.TRAP 0x1 ;  /* 0x000000040000795c */ /* 0x000fea0000300000 */
.L_x_400:
[----:B-----5:R-:W2:Y:S02]  /*234f0*/  SYNCS.PHASECHK.TRANS64.TRYWAIT P0, [UR5+0x580b8], R0 ;  /* 0x0580b800ff0075a7 */ /* 0x020ea40008001105 */
[----:B--2---:R-:W-:Y:S05]  /*23500*/  @!P0 BRA `(.L_x_401) ;  /* 0x00000028003c8947 */ /* 0x004fea0003800000 */
.L_x_499:
[----:B------:R-:W-:Y:S04]  /*23510*/  BSSY.RECONVERGENT B0, `(.L_x_402) ;  /* 0x0000125000007945 */ /* 0x000fe80003800200 */
[----:B------:R-:W-:Y:S05]  /*23520*/  @!P1 BRA `(.L_x_403) ;  /* 0x00000010008c9947 */ /* 0x000fea0003800000 */
[----:B------:R-:W-:Y:S01]  /*23530*/  R2UR UR8, R21 ;  /* 0x00000000150872ca */ /* 0x000fe200000e0000 */
[----:B------:R-:W-:Y:S01]  /*23540*/  UIADD3 UR6, UP0, UPT, UR46, 0x400, URZ ;  /* 0x000004002e067890 */ /* 0x000fe2000ff1e0ff */
[----:B------:R-:W-:Y:S01]  /*23550*/  R2UR UR22, R19 ;  /* 0x00000000131672ca */ /* 0x000fe200000e0000 */
[----:B------:R-:W-:Y:S01]  /*23560*/  UIADD3 UR32, UPT, UPT, UR5, 0x48000, URZ ;  /* 0x0004800005207890 */ /* 0x000fe2000fffe0ff */
[----:B------:R-:W-:Y:S01]  /*23570*/  R2UR UR71, R20 ;  /* 0x00000000144772ca */ /* 0x000fe200000e0000 */
[----:B------:R-:W-:Y:S01]  /*23580*/  UIADD3 UR56, UPT, UPT, UR5, 0x49000, URZ ;  /* 0x0004900005387890 */ /* 0x000fe2000fffe0ff */
[----:B------:R-:W-:Y:S01]  /*23590*/  R2UR UR4, R22 ;  /* 0x00000000160472ca */ /* 0x000fe200000e0000 */
[----:B------:R-:W-:Y:S01]  /*235a0*/  UIADD3 UR48, UPT, UPT, UR5, 0x4a000, URZ ;  /* 0x0004a00005307890 */ /* 0x000fe2000fffe0ff */
[----:B------:R-:W-:Y:S01]  /*235b0*/  MOV.SPILL R6, UR15 ;  /* 0x0000000f00067c02 */ /* 0x000fe20009000f00 */
[----:B------:R-:W-:Y:S01]  /*235c0*/  UIADD3 UR24, UPT, UPT, UR5, 0x4b000, URZ ;  /* 0x0004b00005187890 */ /* 0x000fe2000fffe0ff */
[----:B------:R-:W-:Y:S01]  /*235d0*/  MOV.SPILL R9, UR39 ;  /* 0x0000002700097c02 */ /* 0x000fe20009000f00 */
[----:B------:R-:W-:Y:S01]  /*235e0*/  UMOV UR10, URZ ;  /* 0x000000ff000a7c82 */ /* 0x000fe20008000000 */
[----:B------:R-:W-:Y:S01]  /*235f0*/  UMOV UR33, URZ ;  /* 0x000000ff00217c82 */ /* 0x000fe20008000000 */
[----:B------:R-:W-:Y:S01]  /*23600*/  UIADD3 UR7, UPT, UPT, UR8, 0xb8, URZ ;  /* 0x000000b808077890 */ /* 0x000fe2000fffe0ff */
[----:B------:R-:W-:Y:S01]  /*23610*/  R2UR.FILL UR39, R9 ;  /* 0x00000000092772ca */ /* 0x000fe200004e0000 */
[----:B------:R-:W-:Y:S01]  /*23620*/  UIADD3 UR34, UPT, UPT, UR8, 0x80, URZ ;  /* 0x0000008008227890 */ /* 0x000fe2000fffe0ff */
[----:B------:R-:W-:Y:S01]  /*23630*/  MOV.SPILL R8, UR38 ;  /* 0x0000002600087c02 */ /* 0x000fe20009000f00 */
[----:B------:R-:W-:Y:S01]  /*23640*/  UIADD3 UR58, UPT, UPT, UR8, 0x88, URZ ;  /* 0x00000088083a7890 */ /* 0x000fe2000fffe0ff */
[----:B------:R-:W-:Y:S01]  /*23650*/  MOV.SPILL R7, UR30 ;  /* 0x0000001e00077c02 */ /* 0x000fe20009000f00 */
[----:B-1----:R-:W-:Y:S01]  /*23660*/  IMAD.U32 R4, RZ, RZ, UR7 ;  /* 0x00000007ff047e24 */ /* 0x002fe2000f8e00ff */
[----:B------:R-:W-:Y:S01]  /*23670*/  UIADD3.X UR7, UPT, UPT, URZ, UR47, URZ, UP0, !UPT ;  /* 0x0000002fff077290 */ /* 0x000fe200087fe4ff */
[----:B------:R-:W-:Y:S01]  /*23680*/  R2UR.FILL UR38, R8 ;  /* 0x00000000082672ca */ /* 0x000fe200004e0000 */
[----:B------:R-:W-:Y:S01]  /*23690*/  UIADD3 UR50, UPT, UPT, UR8, 0x90, URZ ;  /* 0x0000009008327890 */ /* 0x000fe2000fffe0ff */
[----:B------:R-:W-:Y:S01]  /*236a0*/  MOV.SPILL R5, UR14 ;  /* 0x0000000e00057c02 */ /* 0x000fe20009000f00 */
[----:B------:R-:W-:Y:S01]  /*236b0*/  UIADD3 UR26, UPT, UPT, UR8, 0x98, URZ ;  /* 0x00000098081a7890 */ /* 0x000fe2000fffe0ff */
[----:B------:R-:W-:Y:S01]  /*236c0*/  MOV.SPILL R16, UR31 ;  /* 0x0000001f00107c02 */ /* 0x000fe20009000f00 */
[----:B------:R-:W-:Y:S01]  /*236d0*/  UMOV UR35, UR22 ;  /* 0x0000001600237c82 */ /* 0x000fe20008000000 */
[----:B------:R-:W-:Y:S01]  /*236e0*/  UMOV UR36, UR71 ;  /* 0x0000004700247c82 */ /* 0x000fe20008000000 */
[----:B------:R-:W-:Y:S01]  /*236f0*/  UMOV UR37, UR4 ;  /* 0x0000000400257c82 */ /* 0x000fe20008000000 */
[----:B------:R-:W-:Y:S01]  /*23700*/  UIADD3 UR9, UPT, UPT, UR8, 0xc0, URZ ;  /* 0x000000c008097890 */ /* 0x000fe2000fffe0ff */
        /* <DEDUP_REMOVED lines=9> */
[----:B------:R-:W-:Y:S01]  /*237a0*/  UMOV UR53, UR4 ;  /* 0x0000000400357c82 */ /* 0x000fe20008000000 */
[----:B------:R-:W-:Y:S01]  /*237b0*/  UMOV UR49, UR10 ;  /* 0x0000000a00317c82 */ /* 0x000fe20008000000 */
[----:B------:R-:W-:Y:S01]  /*237c0*/  UMOV UR27, UR22 ;  /* 0x00000016001b7c82 */ /* 0x000fe20008000000 */
[----:B------:R-:W-:Y:S01]  /*237d0*/  UMOV UR28, UR71 ;  /* 0x00000047001c7c82 */ /* 0x000fe20008000000 */
[----:B------:R-:W-:Y:S01]  /*237e0*/  UMOV UR29, UR4 ;  /* 0x00000004001d7c82 */ /* 0x000fe20008000000 */
[----:B------:R-:W-:Y:S01]  /*237f0*/  UMOV UR25, UR10 ;  /* 0x0000000a00197c82 */ /* 0x000fe20008000000 */
[----:B------:R-:W-:Y:S01]  /*23800*/  IMAD.U32 R0, RZ, RZ, UR9 ;  /* 0x00000009ff007e24 */ /* 0x000fe2000f8e00ff */
[----:B------:R3:W-:Y:S01]  /*23810*/  UTMASTG.5D [UR48], [UR6] ;  /* 0x00000030060073b5 */ /* 0x0007e20008020000 */
[----:B------:R-:W-:Y:S01]  /*23820*/  UMOV UR70, UR26 ;  /* 0x0000001a00467c82 */ /* 0x000fe20008000000 */
[----:B------:R-:W-:Y:S01]  /*23830*/  MOV.SPILL R12, UR61 ;  /* 0x0000003d000c7c02 */ /* 0x000fe20009000f00 */
[----:B------:R-:W-:Y:S01]  /*23840*/  UMOV UR30, UR34 ;  /* 0x00000022001e7c82 */ /* 0x000fe20008000000 */
[----:B------:R-:W-:Y:S01]  /*23850*/  MOV.SPILL R11, UR60 ;  /* 0x0000003c000b7c02 */ /* 0x000fe20009000f00 */
[----:B------:R-:W-:Y:S01]  /*23860*/  UIADD3 UR74, UPT, UPT, UR8, 0xc8, URZ ;  /* 0x000000c8084a7890 */ /* 0x000fe2000fffe0ff */
[----:B------:R-:W-:Y:S01]  /*23870*/  MOV.SPILL R10, UR59 ;  /* 0x0000003b000a7c02 */ /* 0x000fe20009000f00 */
[----:B------:R-:W-:Y:S01]  /*23880*/  UIADD3 UR72, UPT, UPT, UR5, 0x51000, URZ ;  /* 0x0005100005487890 */ /* 0x000fe2000fffe0ff */
[----:B------:R4:W-:Y:S01]  /*23890*/  UTMASTG.5D [UR24], [UR6] ;  /* 0x00000018060073b5 */ /* 0x0009e20008020000 */
[----:B------:R-:W-:Y:S01]  /*238a0*/  MOV.SPILL R15, UR30 ;  /* 0x0000001e000f7c02 */ /* 0x000fe20009000f00 */
[----:B------:R-:W-:Y:S01]  /*238b0*/  UIADD3 UR66, UPT, UPT, UR8, 0xd0, URZ ;  /* 0x000000d008427890 */ /* 0x000fe2000fffe0ff */
[----:B------:R-:W-:Y:S01]  /*238c0*/  R2UR.FILL UR31, R16 ;  /* 0x00000000101f72ca */ /* 0x000fe200004e0000 */
[----:B------:R-:W-:Y:S01]  /*238d0*/  UIADD3 UR64, UPT, UPT, UR5, 0x52000, URZ ;  /* 0x0005200005407890 */ /* 0x000fe2000fffe0ff */
[----:B------:R-:W-:Y:S01]  /*238e0*/  R2UR.FILL UR30, R15 ;  /* 0x000000000f1e72ca */ /* 0x000fe200004e0000 */
[----:B------:R-:W-:Y:S01]  /*238f0*/  UMOV UR14, UR50 ;  /* 0x00000032000e7c82 */ /* 0x000fe20008000000 */
[----:B------:R-:W-:-:S02]  /*23900*/  UIADD3 UR42, UPT, UPT, UR8, 0xe8, URZ ;  /* 0x000000e8082a7890 */ /* 0x000fc4000fffe0ff */
[----:B------:R-:W-:Y:S01]  /*23910*/  UIADD3 UR40, UPT, UPT, UR5, 0x55000, URZ ;  /* 0x0005500005287890 */ /* 0x000fe2000fffe0ff */
[----:B------:R-:W-:Y:S01]  /*23920*/  UMOV UR75, UR22 ;  /* 0x00000016004b7c82 */ /* 0x000fe20008000000 */
[----:B------:R-:W-:Y:S01]  /*23930*/  UMOV UR76, UR71 ;  /* 0x00000047004c7c82 */ /* 0x000fe20008000000 */
[----:B-1----:R-:W-:Y:S02]  /*23940*/  UIADD3 UR34, UPT, UPT, UR8, 0xf0, URZ ;  /* 0x000000f008227890 */ /* 0x002fe4000fffe0ff */
[----:B------:R-:W-:Y:S01]  /*23950*/  UIADD3 UR32, UPT, UPT, UR5, 0x56000, URZ ;  /* 0x0005600005207890 */ /* 0x000fe2000fffe0ff */
[----:B------:R-:W-:Y:S01]  /*23960*/  UMOV UR77, UR4 ;  /* 0x00000004004d7c82 */ /* 0x000fe20008000000 */
[----:B------:R-:W-:Y:S01]  /*23970*/  UIADD3 UR16, UPT, UPT, UR5, 0x48400, URZ ;  /* 0x0004840005107890 */ /* 0x000fe2000fffe0ff */
[----:B------:R-:W-:Y:S01]  /*23980*/  UMOV UR73, UR10 ;  /* 0x0000000a00497c82 */ /* 0x000fe20008000000 */
[----:B--2---:R-:W-:Y:S02]  /*23990*/  UIADD3 UR58, UPT, UPT, UR8, 0xd8, URZ ;  /* 0x000000d8083a7890 */ /* 0x004fe4000fffe0ff */
[----:B------:R-:W-:Y:S01]  /*239a0*/  UIADD3 UR56, UPT, UPT, UR5, 0x53000, URZ ;  /* 0x0005300005387890 */ /* 0x000fe2000fffe0ff */
[----:B------:R-:W-:Y:S01]  /*239b0*/  UMOV UR67, UR22 ;  /* 0x0000001600437c82 */ /* 0x000fe20008000000 */
[----:B------:R-:W-:-:S02]  /*239c0*/  UMOV UR68, UR71 ;  /* 0x0000004700447c82 */ /* 0x000fc40008000000 */
[----:B------:R-:W-:Y:S01]  /*239d0*/  MOV.SPILL R9, UR58 ;  /* 0x0000003a00097c02 */ /* 0x000fe20009000f00 */
[----:B------:R-:W-:Y:S01]  /*239e0*/  UMOV UR69, UR4 ;  /* 0x0000000400457c82 */ /* 0x000fe20008000000 */
[----:B------:R-:W-:Y:S01]  /*239f0*/  R2UR UR58, R0 ;  /* 0x00000000003a72ca */ /* 0x000fe200000e0000 */
[----:B---3--:R-:W-:Y:S01]  /*23a00*/  UIADD3 UR50, UPT, UPT, UR8, 0xe0, URZ ;  /* 0x000000e008327890 */ /* 0x008fe2000fffe0ff */
[----:B------:R-:W-:Y:S01]  /*23a10*/  MOV.SPILL R8, UR56 ;  /* 0x0000003800087c02 */ /* 0x000fe20009000f00 */
[----:B------:R-:W-:Y:S02]  /*23a20*/  UIADD3 UR56, UPT, UPT, UR5, 0x4f000, URZ ;  /* 0x0004f00005387890 */ /* 0x000fe4000fffe0ff */
[----:B------:R-:W-:Y:S01]  /*23a30*/  UIADD3 UR48, UPT, UPT, UR5, 0x54000, URZ ;  /* 0x0005400005307890 */ /* 0x000fe2000fffe0ff */
[----:B------:R-:W-:Y:S01]  /*23a40*/  UMOV UR65, UR10 ;  /* 0x0000000a00417c82 */ /* 0x000fe20008000000 */
[----:B----4-:R-:W-:Y:S02]  /*23a50*/  UIADD3 UR24, UPT, UPT, UR5, 0x4c000, URZ ;  /* 0x0004c00005187890 */ /* 0x010fe4000fffe0ff */
[----:B------:R-:W-:Y:S01]  /*23a60*/  UIADD3 UR26, UPT, UPT, UR8, 0xa0, URZ ;  /* 0x000000a0081a7890 */ /* 0x000fe2000fffe0ff */
[----:B------:R-:W-:-:S03]  /*23a70*/  UMOV UR43, UR22 ;  /* 0x00000016002b7c82 */ /* 0x000fc60008000000 */
[----:B------:R-:W-:Y:S01]  /*23a80*/  MOV.SPILL R0, UR58 ;  /* 0x0000003a00007c02 */ /* 0x000fe20009000f00 */
[----:B------:R-:W-:Y:S01]  /*23a90*/  UMOV UR44, UR71 ;  /* 0x00000047002c7c82 */ /* 0x000fe20008000000 */
[----:B------:R-:W-:Y:S01]  /*23aa0*/  R2UR UR58, R4 ;  /* 0x00000000043a72ca */ /* 0x000fe200000e0000 */
[----:B------:R-:W-:Y:S01]  /*23ab0*/  UMOV UR45, UR4 ;  /* 0x00000004002d7c82 */ /* 0x000fe20008000000 */
[----:B------:R-:W-:Y:S01]  /*23ac0*/  UMOV UR63, UR26 ;  /* 0x0000001a003f7c82 */ /* 0x000fe20008000000 */
[----:B------:R-:W-:Y:S01]  /*23ad0*/  UMOV UR41, UR10 ;  /* 0x0000000a00297c82 */ /* 0x000fe20008000000 */
[----:B------:R1:W-:Y:S01]  /*23ae0*/  UTMASTG.5D [UR24], [UR6] ;  /* 0x00000018060073b5 */ /* 0x0003e20008020000 */
        /* <DEDUP_REMOVED lines=12> */
[----:B------:R-:W-:Y:S01]  /*23bb0*/  MOV.SPILL R14, UR63 ;  /* 0x0000003f000e7c02 */ /* 0x000fe20009000f00 */
[----:B------:R-:W2:Y:S03]  /*23bc0*/  LDCU UR22, c[0x0][0x38c] ;  /* 0x00007180ff1677ac */ /* 0x000ea60008000800 */
[----:B------:R-:W-:Y:S01]  /*23bd0*/  R2UR.FILL UR63, R14 ;  /* 0x000000000e3f72ca */ /* 0x000fe200004e0000 */
[----:B-1----:R-:W-:-:S02]  /*23be0*/  UIADD3 UR24, UPT, UPT, UR5, 0x4d000, URZ ;  /* 0x0004d00005187890 */ /* 0x002fc4000fffe0ff */
[----:B------:R-:W-:-:S07]  /*23bf0*/  UIADD3 UR26, UPT, UPT, UR8, 0xa8, URZ ;  /* 0x000000a8081a7890 */ /* 0x000fce000fffe0ff */
[----:B------:R-:W-:Y:S02]  /*23c00*/  UMOV UR62, UR26 ;  /* 0x0000001a003e7c82 */ /* 0x000fe40008000000 */
[----:B------:R1:W-:Y:S01]  /*23c10*/  UTMASTG.5D [UR24], [UR6] ;  /* 0x00000018060073b5 */ /* 0x0003e20008020000 */
[----:B------:R-:W-:-:S04]  /*23c20*/  MOV.SPILL R13, UR62 ;  /* 0x0000003e000d7c02 */ /* 0x000fc80009000f00 */
[----:B------:R-:W-:Y:S01]  /*23c30*/  R2UR.FILL UR62, R13 ;  /* 0x000000000d3e72ca */ /* 0x000fe200004e0000 */
[----:B-1----:R-:W-:Y:S02]  /*23c40*/  UIADD3 UR24, UPT, UPT, UR5, 0x4e000, URZ ;  /* 0x0004e00005187890 */ /* 0x002fe4000fffe0ff */
[----:B------:R-:W-:-:S07]  /*23c50*/  UIADD3 UR26, UPT, UPT, UR8, 0xb0, URZ ;  /* 0x000000b0081a7890 */ /* 0x000fce000fffe0ff */
[----:B------:R-:W-:Y:S02]  /*23c60*/  UMOV UR55, UR26 ;  /* 0x0000001a00377c82 */ /* 0x000fe40008000000 */
[----:B------:R1:W-:Y:S01]  /*23c70*/  UTMASTG.5D [UR24], [UR6] ;  /* 0x00000018060073b5 */ /* 0x0003e20008020000 */
[----:B------:R3:W-:Y:S01]  /*23c80*/  UTMASTG.5D [UR56], [UR6] ;  /* 0x00000038060073b5 */ /* 0x0007e20008020000 */
[----:B-1----:R-:W-:Y:S02]  /*23c90*/  UIADD3 UR26, UPT, UPT, UR8, 0xf8, URZ ;  /* 0x000000f8081a7890 */ /* 0x002fe4000fffe0ff */
[----:B------:R-:W-:Y:S02]  /*23ca0*/  UIADD3 UR24, UPT, UPT, UR5, 0x57000, URZ ;  /* 0x0005700005187890 */ /* 0x000fe4000fffe0ff */
[----:B------:R-:W-:Y:S01]  /*23cb0*/  UIADD3 UR8, UPT, UPT, UR5, 0x49400, URZ ;  /* 0x0004940005087890 */ /* 0x000fe2000fffe0ff */
[----:B---3--:R-:W-:Y:S01]  /*23cc0*/  R2UR.FILL UR58, R0 ;  /* 0x00000000003a72ca */ /* 0x008fe200004e0000 */
[----:B------:R-:W-:-:S12]  /*23cd0*/  UIADD3 UR56, UPT, UPT, UR5, 0x50000, URZ ;  /* 0x0005000005387890 */ /* 0x000fd8000fffe0ff */
[----:B------:R1:W-:Y:S01]  /*23ce0*/  UTMASTG.5D [UR56], [UR6] ;  /* 0x00000038060073b5 */ /* 0x0003e20008020000 */
[----:B------:R-:W-:Y:S01]  /*23cf0*/  UMOV UR23, UR58 ;  /* 0x0000003a00177c82 */ /* 0x000fe20008000000 */
[----:B------:R-:W-:Y:S01]  /*23d00*/  UTMASTG.5D [UR72], [UR6] ;  /* 0x00000048060073b5 */ /* 0x000fe20008020000 */
[----:B------:R-:W-:Y:S01]  /*23d10*/  UTMASTG.5D [UR64], [UR6] ;  /* 0x00000040060073b5 */ /* 0x000fe20008020000 */
[----:B-1----:R-:W-:Y:S02]  /*23d20*/  R2UR.FILL UR61, R12 ;  /* 0x000000000c3d72ca */ /* 0x002fe400004e0000 */
[----:B------:R-:W-:Y:S02]  /*23d30*/  R2UR.FILL UR60, R11 ;  /* 0x000000000b3c72ca */ /* 0x000fe400004e0000 */
[----:B------:R-:W-:Y:S02]  /*23d40*/  R2UR.FILL UR59, R10 ;  /* 0x000000000a3b72ca */ /* 0x000fe400004e0000 */
[----:B------:R-:W-:-:S02]  /*23d50*/  R2UR.FILL UR58, R9 ;  /* 0x00000000093a72ca */ /* 0x000fc400004e0000 */
[----:B------:R-:W-:-:S13]  /*23d60*/  R2UR.FILL UR56, R8 ;  /* 0x00000000083872ca */ /* 0x000fda00004e0000 */
[----:B------:R-:W-:Y:S01]  /*23d70*/  UTMASTG.5D [UR56], [UR6] ;  /* 0x00000038060073b5 */ /* 0x000fe20008020000 */
[----:B------:R-:W-:Y:S01]  /*23d80*/  UTMASTG.5D [UR48], [UR6] ;  /* 0x00000030060073b5 */ /* 0x000fe20008020000 */
[----:B------:R-:W-:Y:S01]  /*23d90*/  UTMASTG.5D [UR40], [UR6] ;  /* 0x00000028060073b5 */ /* 0x000fe20008020000 */
[----:B------:R-:W-:Y:S01]  /*23da0*/  UTMASTG.5D [UR32], [UR6] ;  /* 0x00000020060073b5 */ /* 0x000fe20008020000 */
[----:B------:R-:W-:Y:S01]  /*23db0*/  UTMASTG.5D [UR24], [UR6] ;  /* 0x00000018060073b5 */ /* 0x000fe20008020000 */
[----:B------:R1:W-:Y:S01]  /*23dc0*/  UTMASTG.5D [UR16], [UR6] ;  /* 0x00000010060073b5 */ /* 0x0003e20008020000 */
[----:B------:R3:W-:Y:S01]  /*23dd0*/  UTMASTG.5D [UR8], [UR6] ;  /* 0x00000008060073b5 */ /* 0x0007e20008020000 */
[----:B-1----:R-:W-:Y:S01]  /*23de0*/  UIADD3 UR16, UPT, UPT, UR5, 0x4a400, URZ ;  /* 0x0004a40005107890 */ /* 0x002fe2000fffe0ff */
[----:B------:R-:W-:Y:S01]  /*23df0*/  UMOV UR18, UR14 ;  /* 0x0000000e00127c82 */ /* 0x000fe20008000000 */
[----:B---3--:R-:W-:-:S07]  /*23e00*/  UIADD3 UR8, UPT, UPT, UR5, 0x4b400, URZ ;  /* 0x0004b40005087890 */ /* 0x008fce000fffe0ff */
[----:B------:R1:W-:Y:S01]  /*23e10*/  UTMASTG.5D [UR16], [UR6] ;  /* 0x00000010060073b5 */ /* 0x0003e20008020000 */
[----:B------:R-:W-:Y:S02]  /*23e20*/  UMOV UR10, UR70 ;  /* 0x00000046000a7c82 */ /* 0x000fe40008000000 */
        /* <DEDUP_REMOVED lines=38> */
[----:B------:R-:W-:Y:S01]  /*24090*/  UMOV UR17, 0x80 ;  /* 0x0000008000117882 */ /* 0x000fe20000000000 */
[----:B------:R-:W-:Y:S01]  /*240a0*/  UMOV UR18, UR30 ;  /* 0x0000001e00127c82 */ /* 0x000fe20008000000 */
[----:B---3--:R-:W-:-:S06]  /*240b0*/  UIADD3 UR8, UPT, UPT, UR5, 0x49800, URZ ;  /* 0x0004980005087890 */ /* 0x008fcc000fffe0ff */
[----:B------:R1:W-:Y:S01]  /*240c0*/  UTMASTG.5D [UR16], [UR6] ;  /* 0x00000010060073b5 */ /* 0x0003e20008020000 */
[----:B------:R-:W-:Y:S01]  /*240d0*/  UMOV UR9, 0x80 ;  /* 0x0000008000097882 */ /* 0x000fe20000000000 */
        /* <DEDUP_REMOVED lines=47> */
[----:B------:R-:W-:Y:S01]  /*243d0*/  R2UR.FILL UR30, R7 ;  /* 0x00000000071e72ca */ /* 0x000fe200004e0000 */
[----:B---3--:R-:W-:-:S05]  /*243e0*/  UIADD3 UR8, UPT, UPT, UR5, 0x49c00, URZ ;  /* 0x00049c0005087890 */ /* 0x008fca000fffe0ff */
[----:B------:R1:W-:Y:S01]  /*243f0*/  UTMASTG.5D [UR16], [UR6] ;  /* 0x00000010060073b5 */ /* 0x0003e20008020000 */
[----:B------:R-:W-:Y:S01]  /*24400*/  UMOV UR9, 0xc0 ;  /* 0x000000c000097882 */ /* 0x000fe20000000000 */
[----:B------:R-:W-:Y:S01]  /*24410*/  UMOV UR10, UR15 ;  /* 0x0000000f000a7c82 */ /* 0x000fe20008000000 */
[----:B------:R-:W-:Y:S01]  /*24420*/  R2UR.FILL UR15, R6 ;  /* 0x00000000060f72ca */ /* 0x000fe200004e0000 */
[----:B------:R3:W-:Y:S01]  /*24430*/  UTMASTG.5D [UR8], [UR6] ;  /* 0x00000008060073b5 */ /* 0x0007e20008020000 */
[----:B-1----:R-:W-:Y:S01]  /*24440*/  UIADD3 UR16, UPT, UPT, UR5, 0x4ac00, URZ ;  /* 0x0004ac0005107890 */ /* 0x002fe2000fffe0ff */
[----:B------:R-:W-:Y:S01]  /*24450*/  UMOV UR18, UR14 ;  /* 0x0000000e00127c82 */ /* 0x000fe20008000000 */
[----:B------:R-:W-:Y:S01]  /*24460*/  R2UR.FILL UR14, R5 ;  /* 0x00000000050e72ca */ /* 0x000fe200004e0000 */
[----:B---3--:R-:W-:-:S06]  /*24470*/  UIADD3 UR8, UPT, UPT, UR5, 0x4bc00, URZ ;  /* 0x0004bc0005087890 */ /* 0x008fcc000fffe0ff */
[----:B------:R1:W-:Y:S01]  /*24480*/  UTMASTG.5D [UR16], [UR6] ;  /* 0x00000010060073b5 */ /* 0x0003e20008020000 */
[----:B------:R-:W-:Y:S01]  /*24490*/  UMOV UR10, UR70 ;  /* 0x00000046000a7c82 */ /* 0x000fe20008000000 */
[----:B------:R-:W3:Y:S01]  /*244a0*/  LDCU UR70, c[0x0][0x380] ;  /* 0x00007000ff4677ac */ /* 0x000ee20008000800 */
[----:B------:R4:W-:Y:S01]  /*244b0*/  UTMASTG.5D [UR8], [UR6] ;  /* 0x00000008060073b5 */ /* 0x0009e20008020000 */
[----:B-1----:R-:W-:Y:S01]  /*244c0*/  UIADD3 UR16, UPT, UPT, UR5, 0x4cc00, URZ ;  /* 0x0004cc0005107890 */ /* 0x002fe2000fffe0ff */
[----:B------:R-:W-:Y:S01]  /*244d0*/  UMOV UR18, UR63 ;  /* 0x0000003f00127c82 */ /* 0x000fe20008000000 */
[----:B------:R-:W1:Y:S01]  /*244e0*/  LDCU UR63, c[0x0][0x918] ;  /* 0x00012300ff3f77ac */ /* 0x000e620008000800 */
[----:B----4-:R-:W-:-:S06]  /*244f0*/  UIADD3 UR8, UPT, UPT, UR5, 0x4dc00, URZ ;  /* 0x0004dc0005087890 */ /* 0x010fcc000fffe0ff */
[----:B------:R4:W-:Y:S01]  /*24500*/  UTMASTG.5D [UR16], [UR6] ;  /* 0x00000010060073b5 */ /* 0x0009e20008020000 */
[----:B------:R-:W-:Y:S01]  /*24510*/  UMOV UR10, UR62 ;  /* 0x0000003e000a7c82 */ /* 0x000fe20008000000 */
[----:B------:R-:W1:Y:S01]  /*24520*/  LDCU UR62, c[0x0][0x900] ;  /* 0x00012000ff3e77ac */ /* 0x000e620008000800 */
[----:B------:R5:W-:Y:S01]  /*24530*/  UTMASTG.5D [UR8], [UR6] ;  /* 0x00000008060073b5 */ /* 0x000be20008020000 */
[----:B----4-:R-:W-:Y:S01]  /*24540*/  UIADD3 UR16, UPT, UPT, UR5, 0x4ec00, URZ ;  /* 0x0004ec0005107890 */ /* 0x010fe2000fffe0ff */
[----:B------:R-:W-:Y:S01]  /*24550*/  UMOV UR18, UR55 ;  /* 0x0000003700127c82 */ /* 0x000fe20008000000 */
[----:B------:R-:W4:Y:S01]  /*24560*/  S2UR UR55, SR_CgaCtaId ;  /* 0x00000000003779c3 */ /* 0x000f220000008800 */
[----:B-----5:R-:W-:-:S06]  /*24570*/  UIADD3 UR8, UPT, UPT, UR5, 0x4fc00, URZ ;  /* 0x0004fc0005087890 */ /* 0x020fcc000fffe0ff */
[----:B------:R5:W-:Y:S01]  /*24580*/  UTMASTG.5D [UR16], [UR6] ;  /* 0x00000010060073b5 */ /* 0x000be20008020000 */
[----:B------:R-:W-:Y:S01]  /*24590*/  UMOV UR10, UR54 ;  /* 0x00000036000a7c82 */ /* 0x000fe20008000000 */
[----:B------:R-:W1:Y:S01]  /*245a0*/  LDCU UR54, c[0x0][0x91c] ;  /* 0x00012380ff3677ac */ /* 0x000e620008000800 */
[----:B------:R2:W-:Y:S01]  /*245b0*/  UTMASTG.5D [UR8], [UR6] ;  /* 0x00000008060073b5 */ /* 0x0005e20008020000 */
[----:B-----5:R-:W-:Y:S01]  /*245c0*/  UIADD3 UR16, UPT, UPT, UR5, 0x50c00, URZ ;  /* 0x00050c0005107890 */ /* 0x020fe2000fffe0ff */
[----:B------:R-:W-:Y:S01]  /*245d0*/  UMOV UR18, UR23 ;  /* 0x0000001700127c82 */ /* 0x000fe20008000000 */
[----:B------:R-:W1:Y:S01]  /*245e0*/  LDCU UR23, c[0x0][0x904] ;  /* 0x00012080ff1777ac */ /* 0x000e620008000800 */
[----:B--2---:R-:W-:-:S06]  /*245f0*/  UIADD3 UR8, UPT, UPT, UR5, 0x51c00, URZ ;  /* 0x00051c0005087890 */ /* 0x004fcc000fffe0ff */
[----:B------:R2:W-:Y:S01]  /*24600*/  UTMASTG.5D [UR16], [UR6] ;  /* 0x00000010060073b5 */ /* 0x0005e20008020000 */
[----:B------:R-:W-:Y:S02]  /*24610*/  UMOV UR10, UR74 ;  /* 0x0000004a000a7c82 */ /* 0x000fe40008000000 */
[----:B------:R5:W-:Y:S01]  /*24620*/  UTMASTG.5D [UR8], [UR6] ;  /* 0x00000008060073b5 */ /* 0x000be20008020000 */
[----:B--2---:R-:W-:Y:S01]  /*24630*/  UIADD3 UR16, UPT, UPT, UR5, 0x52c00, URZ ;  /* 0x00052c0005107890 */ /* 0x004fe2000fffe0ff */
[----:B------:R-:W-:Y:S01]  /*24640*/  UMOV UR18, UR66 ;  /* 0x0000004200127c82 */ /* 0x000fe20008000000 */
[----:B-----5:R-:W-:-:S07]  /*24650*/  UIADD3 UR8, UPT, UPT, UR5, 0x53c00, URZ ;  /* 0x00053c0005087890 */ /* 0x020fce000fffe0ff */
        /* <DEDUP_REMOVED lines=14> */
[----:B------:R2:W-:Y:S02]  /*24740*/  UTMASTG.5D [UR8], [UR6] ;  /* 0x00000008060073b5 */ /* 0x0005e40008020000 */
[----:B-1234-:R-:W-:Y:S01]  /*24750*/  NOP ;  /* 0x0000000000007918 */ /* 0x01efe20000000000 */
.L_x_403:
[----:B------:R-:W-:Y:S05]  /*24760*/  BSYNC.RECONVERGENT B0 ;  /* 0x0000000000007941 */ /* 0x000fea0003800200 */
.L_x_402:
[----:B------:R0:W-:Y:S01]  /*24770*/  UTMACMDFLUSH ;  /* 0x00000000000079b7 */ /* 0x0001e20000000000 */
[----:B------:R-:W-:-:S04]  /*24780*/  DEPBAR.LE SB0, 0x1 ;  /* 0x000080400000791a */ /* 0x000fc80000000000 */
[----:B------:R-:W-:Y:S05]  /*24790*/  BRA.U UP6, `(.L_x_404) ;  /* 0x0000000106047547 */ /* 0x000fea000b800000 */
[----:B------:R-:W-:Y:S05]  /*247a0*/  BPT.TRAP 0x1 ;  /* 0x000000040000795c */ /* 0x000fea0000300000 */
.L_x_404:
[----:B------:R-:W-:-:S04]  /*247b0*/  UIADD3 UR4, UPT, UPT, UR5, 0x580c0, URZ ;  /* 0x000580c005047890 */ /* 0x000fc8000fffe0ff */
[----:B------:R-:W-:-:S09]  /*247c0*/  UPRMT UR4, UR55, 0x654, UR4 ;  /* 0x0000065437047896 */ /* 0x000fd20008000004 */
[----:B------:R-:W-:Y:S01]  /*247d0*/  SYNCS.ARRIVE.TRANS64.RED.A1T0 RZ, [UR4], RZ ;  /* 0x000000ffffff79a7 */ /* 0x000fe20008100404 */
[----:B------:R-:W-:-:S04]  /*247e0*/  DEPBAR.LE SB0, 0x0 ;  /* 0x000080000000791a */ /* 0x000fc80000000000 */
[----:B------:R-:W-:Y:S05]  /*247f0*/  BRA.U UP6, `(.L_x_405) ;  /* 0x0000000106047547 */ /* 0x000fea000b800000 */
[----:B------:R-:W-:Y:S05]  /*24800*/  BPT.TRAP 0x1 ;  /* 0x000000040000795c */ /* 0x000fea0000300000 */
.L_x_405:
[----:B------:R-:W-:Y:S01]  /*24810*/  UIADD3 UR4, UPT, UPT, UR5, 0x580c8, URZ ;  /* 0x000580c805047890 */ /* 0x000fe2000fffe0ff */
[----:B-1----:R-:W-:Y:S01]  /*24820*/  HFMA2 R0, -RZ, RZ, 0, 5.9604644775390625e-08 ;  /* 0x00000001ff007431 */ /* 0x002fe200000001ff */
[----:B------:R-:W-:Y:S02]  /*24830*/  LOP3.LUT R3, R3, 0x1, RZ, 0x3c, !PT ;  /* 0x0000000103037812 */ /* 0x000fe400078e3cff */
[----:B------:R-:W-:-:S09]  /*24840*/  UPRMT UR4, UR55, 0x654, UR4 ;  /* 0x0000065437047896 */ /* 0x000fd20008000004 */
[----:B------:R-:W-:Y:S03]  /*24850*/  SYNCS.ARRIVE.TRANS64.RED.A1T0 RZ, [UR4], RZ ;  /* 0x000000ffffff79a7 */ /* 0x000fe60008100404 */
.L_x_395:
[----:B------:R-:W1:Y:S01]  /*24860*/  LDCU UR4, c[0x0][0x370] ;  /* 0x00006e00ff0477ac */ /* 0x000e620008000800 */
[----:B------:R-:W-:-:S13]  /*24870*/  R2UR UR5, R2 ;  /* 0x00000000020572ca */ /* 0x000fda00000e0000 */
[----:B-1----:R-:W-:-:S04]  /*24880*/  UIADD3 UR5, UPT, UPT, UR4, UR5, URZ ;  /* 0x0000000504057290 */ /* 0x002fc8000fffe0ff */
[----:B--2---:R-:W-:Y:S02]  /*24890*/  UISETP.GE.AND UP0, UPT, UR5, UR62, UPT ;  /* 0x0000003e0500728c */ /* 0x004fe4000bf06270 */
[----:B------:R-:W-:-:S07]  /*248a0*/  MOV R2, UR5 ;  /* 0x0000000500027c02 */ /* 0x000fce0008000f00 */
[----:B------:R-:W-:Y:S05]  /*248b0*/  BRA.U !UP0, `(.L_x_406) ;  /* 0xffffffcd08e87547 */ /* 0x000fea000b83ffff */
[----:B------:R-:W-:-:S13]  /*248c0*/  LOP3.LUT P0, RZ, R0, 0xff, RZ, 0xc0, !PT ;  /* 0x000000ff00ff7812 */ /* 0x000fda000780c0ff */
[----:B------:R-:W-:Y:S05]  /*248d0*/  @!P0 EXIT ;  /* 0x000000000000894d */ /* 0x000fea0003800000 */
[----:B------:R-:W1:Y:S01]  /*248e0*/  S2UR UR5, SR_CgaCtaId ;  /* 0x00000000000579c3 */ /* 0x000e620000008800 */
[----:B------:R-:W-:Y:S01]  /*248f0*/  UMOV UR4, 0x400 ;  /* 0x0000040000047882 */ /* 0x000fe20000000000 */
[----:B------:R-:W-:Y:S01]  /*24900*/  IMAD.MOV.U32 R2, RZ, RZ, 0xffff ;  /* 0x0000ffffff027424 */ /* 0x000fe200078e00ff */
[----:B-1----:R-:W-:-:S09]  /*24910*/  ULEA UR4, UR5, UR4, 0x18 ;  /* 0x0000000405047291 */ /* 0x002fd2000f8ec0ff */
[----:B------:R-:W1:Y:S01]  /*24920*/  LDS R3, [UR4+0x580e0] ;  /* 0x0580e004ff037984 */ /* 0x000e620008000800 */
[----:B------:R-:W-:Y:S02]  /*24930*/  UMOV UR4, 0x40 ;  /* 0x0000004000047882 */ /* 0x000fe40000000000 */
[----:B------:R-:W-:Y:S01]  /*24940*/  ULEA UR5, UR5, UR4, 0x18 ;  /* 0x0000000405057291 */ /* 0x000fe2000f8ec0ff */
[----:B------:R-:W-:-:S08]  /*24950*/  NOP ;  /* 0x0000000000007918 */ /* 0x000fd00000000000 */
[----:B------:R-:W2:Y:S01]  /*24960*/  LDS R0, [UR5+0x14] ;  /* 0x00001405ff007984 */ /* 0x000ea20008000800 */
[----:B-1----:R-:W-:-:S04]  /*24970*/  LOP3.LUT R3, R3, 0xffff, RZ, 0xc0, !PT ;  /* 0x0000ffff03037812 */ /* 0x002fc800078ec0ff */
[----:B------:R-:W-:-:S04]  /*24980*/  SHF.R.U32.HI R3, RZ, 0x5, R3 ;  /* 0x00000005ff037819 */ /* 0x000fc80000011603 */
[----:B------:R-:W-:-:S04]  /*24990*/  SHF.L.U32 R2, R2, R3, RZ ;  /* 0x0000000302027219 */ /* 0x000fc800000006ff */
[----:B--2---:R-:W-:-:S04]  /*249a0*/  LOP3.LUT R0, R0, R2, RZ, 0xc0, !PT ;  /* 0x0000000200007212 */ /* 0x004fc800078ec0ff */
[----:B------:R-:W-:Y:S01]  /*249b0*/  ISETP.NE.AND P0, PT, R0, R2, PT ;  /* 0x000000020000720c */ /* 0x000fe20003f05270 */
[----:B------:R-:W-:-:S05]  /*249c0*/  IMAD.MOV.U32 R0, RZ, RZ, 0x1 ;  /* 0x00000001ff007424 */ /* 0x000fca00078e00ff */
[----:B------:R-:W-:-:S07]  /*249d0*/  SHF.L.U32 R0, R0, R3, RZ ;  /* 0x0000000300007219 */ /* 0x000fce00000006ff */
[----:B------:R-:W-:Y:S05]  /*249e0*/  @P0 BRA `(.L_x_407) ;  /* 0x00000000005c0947 */ /* 0x000fea0003800000 */
[----:B------:R-:W1:Y:S02]  /*249f0*/  LDS R3, [UR5+0x18] ;  /* 0x00001805ff037984 */ /* 0x000e640008000800 */
[----:B-1----:R-:W-:-:S04]  /*24a00*/  LOP3.LUT R3, R3, R0, RZ, 0xc0, !PT ;  /* 0x0000000003037212 */ /* 0x002fc800078ec0ff */
[----:B------:R-:W-:-:S13]  /*24a10*/  ISETP.NE.AND P0, PT, R3, R0, PT ;  /* 0x000000000300720c */ /* 0x000fda0003f05270 */
[----:B------:R-:W-:Y:S05]  /*24a20*/  @P0 BRA `(.L_x_408) ;  /* 0x0000000000400947 */ /* 0x000fea0003800000 */
[----:B------:R-:W-:Y:S01]  /*24a30*/  R2UR UR4, R2 ;  /* 0x00000000020472ca */ /* 0x000fe200000e0000 */
[----:B------:R-:W1:Y:S01]  /*24a40*/  S2R R3, SR_LANEID ;  /* 0x0000000000037919 */ /* 0x000e620000000000 */
[----:B------:R-:W-:-:S04]  /*24a50*/  LOP3.LUT R0, RZ, R0, RZ, 0x33, !PT ;  /* 0x00000000ff007212 */ /* 0x000fc800078e33ff */
[----:B------:R-:W2:Y:S07]  /*24a60*/  REDUX UR7, R0 ;  /* 0x00000000000773c4 */ /* 0x000eae0000000000 */
[----:B------:R-:W-:-:S03]  /*24a70*/  ULOP3.LUT UR6, URZ, UR4, URZ, 0x33, !UPT ;  /* 0x00000004ff067292 */ /* 0x000fc6000f8e33ff */
[----:B------:R-:W-:Y:S02]  /*24a80*/  VOTEU.ANY UR4, UPT, PT ;  /* 0x0000000000047886 */ /* 0x000fe400038e0100 */
[----:B------:R-:W-:Y:S01]  /*24a90*/  UFLO.U32 UR4, UR4 ;  /* 0x00000004000472bd */ /* 0x000fe200080e0000 */
[----:B------:R-:W-:-:S04]  /*24aa0*/  IMAD.U32 R2, RZ, RZ, UR6 ;  /* 0x00000006ff027e24 */ /* 0x000fc8000f8e00ff */
[----:B------:R-:W3:Y:S02]  /*24ab0*/  REDUX UR8, R2 ;  /* 0x00000000020873c4 */ /* 0x000ee40000000000 */
[----:B------:R4:W-:Y:S01]  /*24ac0*/  UTCATOMSWS.AND URZ, UR6 ;  /* 0x0000000600ff79e3 */ /* 0x0009e20008000000 */
[----:B--2---:R-:W-:Y:S01]  /*24ad0*/  IMAD.U32 R0, RZ, RZ, UR7 ;  /* 0x00000007ff007e24 */ /* 0x004fe2000f8e00ff */
[----:B-1----:R-:W-:Y:S01]  /*24ae0*/  ISETP.EQ.U32.AND P0, PT, R3, UR4, PT ;  /* 0x0000000403007c0c */ /* 0x002fe2000bf02070 */
[----:B---3--:R-:W-:-:S12]  /*24af0*/  IMAD.U32 R2, RZ, RZ, UR8 ;  /* 0x00000008ff027e24 */ /* 0x008fd8000f8e00ff */
[----:B------:R4:W-:Y:S04]  /*24b00*/  @P0 ATOMS.AND RZ, [UR5+0x14], R2 ;  /* 0x00001402ffff098c */ /* 0x0009e8000a800005 */
[----:B------:R4:W-:Y:S01]  /*24b10*/  @P0 ATOMS.AND RZ, [UR5+0x18], R0 ;  /* 0x00001800ffff098c */ /* 0x0009e2000a800005 */
[----:B------:R-:W-:Y:S05]  /*24b20*/  BRA `(.L_x_409) ;  /* 0x0000000000147947 */ /* 0x000fea0003800000 */
.L_x_408:
[----:B------:R-:W-:Y:S02]  /*24b30*/  MOV R2, 0x24b50 ;  /* 0x00024b5000027802 */ /* 0x000fe40000000f00 */
[----:B------:R-:W-:Y:S05]  /*24b40*/  CALL.REL.NOINC `($__internal_0_$__cuda_sm10x_tcgen05_guardrail_trap_col_being_dealloced_not_returned_by_alloc) ;  /* 0x0000001000c47944 */ /* 0x000fea0003c00000 */
[----:B------:R-:W-:Y:S05]  /*24b50*/  BRA `(.L_x_409) ;  /* 0x0000000000087947 */ /* 0x000fea0003800000 */
.L_x_407:
[----:B------:R-:W-:Y:S02]  /*24b60*/  MOV R2, 0x24b80 ;  /* 0x00024b8000027802 */ /* 0x000fe40000000f00 */
[----:B------:R-:W-:Y:S05]  /*24b70*/  CALL.REL.NOINC `($__internal_2_$__cuda_sm10x_tcgen05_guardrail_trap_unallocated_columns_being_dealloced) ;  /* 0x0000001000d07944 */ /* 0x000fea0003c00000 */
.L_x_409:
[----:B------:R-:W-:Y:S01]  /*24b80*/  NOP ;  /* 0x0000000000007918 */ /* 0x000fe20000000000 */
[----:B----4-:R-:W-:Y:S05]  /*24b90*/  EXIT ;  /* 0x000000000000794d */ /* 0x010fea0003800000 */
.L_x_37:
[----:B------:R-:W-:-:S07]  /*24ba0*/  MOV R2, UR12 ;  /* 0x0000000c00027c02 */ /* 0x000fce0008000f00 */
.L_x_410:
[----:B-1----:R1:W2:Y:S02]  /*24bb0*/  SYNCS.PHASECHK.TRANS64.TRYWAIT P0, [R2+URZ+0x58000], R0 ;  /* 0x05800000020075a7 */ /* 0x0022a400080011ff */
[----:B--2---:R-:W-:Y:S05]  /*24bc0*/  @!P0 NANOSLEEP.SYNCS 0x989680 ;  /* 0x009896800000895d */ /* 0x004fea0003900000 */
[----:B------:R-:W2:Y:S02]  /*24bd0*/  @!P0 SYNCS.PHASECHK.TRANS64 P0, [R2+URZ+0x58000], R0 ;  /* 0x05800000020085a7 */ /* 0x000ea400080010ff */
[----:B--2---:R-:W-:Y:S05]  /*24be0*/  @!P0 BRA `(.L_x_410) ;  /* 0xfffffffc00f08947 */ /* 0x004fea000383ffff */
[----:B------:R-:W-:Y:S05]  /*24bf0*/  BRA `(.L_x_411) ;  /* 0xfffffdd000407947 */ /* 0x000fea000383ffff */
.L_x_39:
[----:B-1----:R-:W-:-:S07]  /*24c00*/  MOV R2, UR13 ;  /* 0x0000000d00027c02 */ /* 0x002fce0008000f00 */
.L_x_412:
[----:B-1----:R1:W2:Y:S02]  /*24c10*/  SYNCS.PHASECHK.TRANS64.TRYWAIT P0, [R2+URZ+0x58020], R3 ;  /* 0x05802003020075a7 */ /* 0x0022a400080011ff */
[----:B--2---:R-:W-:Y:S05]  /*24c20*/  @!P0 NANOSLEEP.SYNCS 0x989680 ;  /* 0x009896800000895d */ /* 0x004fea0003900000 */
[----:B------:R-:W2:Y:S02]  /*24c30*/  @!P0 SYNCS.PHASECHK.TRANS64 P0, [R2+URZ+0x58020], R3 ;  /* 0x05802003020085a7 */ /* 0x000ea400080010ff */
[----:B--2---:R-:W-:Y:S05]  /*24c40*/  @!P0 BRA `(.L_x_412) ;  /* 0xfffffffc00f08947 */ /* 0x004fea000383ffff */
[----:B------:R-:W-:Y:S05]  /*24c50*/  BRA `(.L_x_413) ;  /* 0xfffffdd000487947 */ /* 0x000fea000383ffff */
.L_x_41:
[----:B------:R-:W-:-:S07]  /*24c60*/  MOV R5, UR12 ;  /* 0x0000000c00057c02 */ /* 0x000fce0008000f00 */
.L_x_414:
[----:B-1----:R1:W2:Y:S02]  /*24c70*/  SYNCS.PHASECHK.TRANS64.TRYWAIT P0, [R5+URZ+0x58058], R6 ;  /* 0x05805806050075a7 */ /* 0x0022a400080011ff */
[----:B--2---:R-:W-:Y:S05]  /*24c80*/  @!P0 NANOSLEEP.SYNCS 0x989680 ;  /* 0x009896800000895d */ /* 0x004fea0003900000 */
[----:B------:R-:W2:Y:S02]  /*24c90*/  @!P0 SYNCS.PHASECHK.TRANS64 P0, [R5+URZ+0x58058], R6 ;  /* 0x05805806050085a7 */ /* 0x000ea400080010ff */
[----:B--2---:R-:W-:Y:S05]  /*24ca0*/  @!P0 BRA `(.L_x_414) ;  /* 0xfffffffc00f08947 */ /* 0x004fea000383ffff */
[----:B------:R-:W-:Y:S05]  /*24cb0*/  BRA `(.L_x_415) ;  /* 0xfffffdd0006c7947 */ /* 0x000fea000383ffff */
.L_x_45:
[----:B------:R-:W-:-:S07]  /*24cc0*/  MOV R2, UR12 ;  /* 0x0000000c00027c02 */ /* 0x000fce0008000f00 */
.L_x_416:
[----:B-1----:R1:W2:Y:S02]  /*24cd0*/  SYNCS.PHASECHK.TRANS64.TRYWAIT P0, [R2+URZ+0x58008], R0 ;  /* 0x05800800020075a7 */ /* 0x0022a400080011ff */
[----:B--2---:R-:W-:Y:S05]  /*24ce0*/  @!P0 NANOSLEEP.SYNCS 0x989680 ;  /* 0x009896800000895d */ /* 0x004fea0003900000 */
[----:B------:R-:W2:Y:S02]  /*24cf0*/  @!P0 SYNCS.PHASECHK.TRANS64 P0, [R2+URZ+0x58008], R0 ;  /* 0x05800800020085a7 */ /* 0x000ea400080010ff */
[----:B--2---:R-:W-:Y:S05]  /*24d00*/  @!P0 BRA `(.L_x_416) ;  /* 0xfffffffc00f08947 */ /* 0x004fea000383ffff */
[----:B------:R-:W-:Y:S05]  /*24d10*/  BRA `(.L_x_417) ;  /* 0xfffffdd800607947 */ /* 0x000fea000383ffff */
.L_x_47:
[----:B------:R-:W-:-:S07]  /*24d20*/  MOV R0, UR12 ;  /* 0x0000000c00007c02 */ /* 0x000fce0008000f00 */
.L_x_418:
[----:B-1----:R1:W2:Y:S02]  /*24d30*/  SYNCS.PHASECHK.TRANS64.TRYWAIT P0, [R0+URZ+0x58068], R2 ;  /* 0x05806802000075a7 */ /* 0x0022a400080011ff */
[----:B--2---:R-:W-:Y:S05]  /*24d40*/  @!P0 NANOSLEEP.SYNCS 0x989680 ;  /* 0x009896800000895d */ /* 0x004fea0003900000 */
[----:B------:R-:W2:Y:S02]  /*24d50*/  @!P0 SYNCS.PHASECHK.TRANS64 P0, [R0+URZ+0x58068], R2 ;  /* 0x05806802000085a7 */ /* 0x000ea400080010ff */
[----:B--2---:R-:W-:Y:S05]  /*24d60*/  @!P0 BRA `(.L_x_418) ;  /* 0xfffffffc00f08947 */ /* 0x004fea000383ffff */
[----:B------:R-:W-:Y:S05]  /*24d70*/  BRA `(.L_x_419) ;  /* 0xfffffdd800647947 */ /* 0x000fea000383ffff */
.L_x_51:
[----:B------:R-:W-:-:S07]  /*24d80*/  MOV R0, UR4 ;  /* 0x0000000400007c02 */ /* 0x000fce0008000f00 */
.L_x_420:
[----:B-1----:R1:W2:Y:S02]  /*24d90*/  SYNCS.PHASECHK.TRANS64.TRYWAIT P0, [R0+URZ+0x58020], R2 ;  /* 0x05802002000075a7 */ /* 0x0022a400080011ff */
[----:B--2---:R-:W-:Y:S05]  /*24da0*/  @!P0 NANOSLEEP.SYNCS 0x989680 ;  /* 0x009896800000895d */ /* 0x004fea0003900000 */
[----:B------:R-:W2:Y:S02]  /*24db0*/  @!P0 SYNCS.PHASECHK.TRANS64 P0, [R0+URZ+0x58020], R2 ;  /* 0x05802002000085a7 */ /* 0x000ea400080010ff */
[----:B--2---:R-:W-:Y:S05]  /*24dc0*/  @!P0 BRA `(.L_x_420) ;  /* 0xfffffffc00f08947 */ /* 0x004fea000383ffff */
[----:B------:R-:W-:Y:S05]  /*24dd0*/  BRA `(.L_x_421) ;  /* 0xfffffde000647947 */ /* 0x000fea000383ffff */
.L_x_53:
[----:B------:R-:W-:-:S07]  /*24de0*/  MOV R0, UR12 ;  /* 0x0000000c00007c02 */ /* 0x000fce0008000f00 */
.L_x_422:
[----:B-1----:R1:W2:Y:S02]  /*24df0*/  SYNCS.PHASECHK.TRANS64.TRYWAIT P0, [R0+URZ+0x580a0], R2 ;  /* 0x0580a002000075a7 */ /* 0x0022a400080011ff */
[----:B--2---:R-:W-:Y:S05]  /*24e00*/  @!P0 NANOSLEEP.SYNCS 0x989680 ;  /* 0x009896800000895d */ /* 0x004fea0003900000 */
[----:B------:R-:W2:Y:S02]  /*24e10*/  @!P0 SYNCS.PHASECHK.TRANS64 P0, [R0+URZ+0x580a0], R2 ;  /* 0x0580a002000085a7 */ /* 0x000ea400080010ff */
[----:B--2---:R-:W-:Y:S05]  /*24e20*/  @!P0 BRA `(.L_x_422) ;  /* 0xfffffffc00f08947 */ /* 0x004fea000383ffff */
[----:B------:R-:W-:Y:S05]  /*24e30*/  BRA `(.L_x_423) ;  /* 0xfffffde000747947 */ /* 0x000fea000383ffff */
.L_x_55:
[----:B------:R-:W-:Y:S02]  /*24e40*/  SHF.L.U32 R5, R6, 0x1f, RZ ;  /* 0x0000001f06057819 */ /* 0x000fe400000006ff */
[----:B------:R-:W-:-:S07]  /*24e50*/  MOV R4, UR12 ;  /* 0x0000000c00047c02 */ /* 0x000fce0008000f00 */
.L_x_424:
[----:B-1----:R1:W2:Y:S02]  /*24e60*/  SYNCS.PHASECHK.TRANS64.TRYWAIT P0, [R4+URZ+0x58058], R5 ;  /* 0x05805805040075a7 */ /* 0x0022a400080011ff */
[----:B--2---:R-:W-:Y:S05]  /*24e70*/  @!P0 NANOSLEEP.SYNCS 0x989680 ;  /* 0x009896800000895d */ /* 0x004fea0003900000 */
[----:B------:R-:W2:Y:S02]  /*24e80*/  @!P0 SYNCS.PHASECHK.TRANS64 P0, [R4+URZ+0x58058], R5 ;  /* 0x05805805040085a7 */ /* 0x000ea400080010ff */
[----:B--2---:R-:W-:Y:S05]  /*24e90*/  @!P0 BRA `(.L_x_424) ;  /* 0xfffffffc00f08947 */ /* 0x004fea000383ffff */
[----:B------:R-:W-:Y:S05]  /*24ea0*/  BRA `(.L_x_425) ;  /* 0xfffffde0007c7947 */ /* 0x000fea000383ffff */
.L_x_59:
[----:B------:R-:W-:Y:S07]  /*24eb0*/  MOV R0, UR4 ;  /* 0x0000000400007c02 */ /* 0x000fee0008000f00 */
.L_x_426:
[----:B--2---:R2:W3:Y:S02]  /*24ec0*/  SYNCS.PHASECHK.TRANS64.TRYWAIT P0, [R0+URZ+0x58020], R2 ;  /* 0x05802002000075a7 */ /* 0x0044e400080011ff */
[----:B---3--:R-:W-:Y:S05]  /*24ed0*/  @!P0 NANOSLEEP.SYNCS 0x989680 ;  /* 0x009896800000895d */ /* 0x008fea0003900000 */
[----:B------:R-:W3:Y:S02]  /*24ee0*/  @!P0 SYNCS.PHASECHK.TRANS64 P0, [R0+URZ+0x58020], R2 ;  /* 0x05802002000085a7 */ /* 0x000ee400080010ff */
[----:B---3--:R-:W-:Y:S05]  /*24ef0*/  @!P0 BRA `(.L_x_426) ;  /* 0xfffffffc00f08947 */ /* 0x008fea000383ffff */
[----:B------:R-:W-:Y:S05]  /*24f00*/  BRA `(.L_x_427) ;  /* 0xfffffde400787947 */ /* 0x000fea000383ffff */
.L_x_62:
[----:B------:R-:W-:Y:S07]  /*24f10*/  MOV R0, UR12 ;  /* 0x0000000c00007c02 */ /* 0x000fee0008000f00 */
.L_x_428:
[----:B--2---:R2:W3:Y:S02]  /*24f20*/  SYNCS.PHASECHK.TRANS64.TRYWAIT P0, [R0+URZ+0x580a8], R2 ;  /* 0x0580a802000075a7 */ /* 0x0044e400080011ff */
[----:B---3--:R-:W-:Y:S05]  /*24f30*/  @!P0 NANOSLEEP.SYNCS 0x989680 ;  /* 0x009896800000895d */ /* 0x008fea0003900000 */
[----:B------:R-:W3:Y:S02]  /*24f40*/  @!P0 SYNCS.PHASECHK.TRANS64 P0, [R0+URZ+0x580a8], R2 ;  /* 0x0580a802000085a7 */ /* 0x000ee400080010ff */
[----:B---3--:R-:W-:Y:S05]  /*24f50*/  @!P0 BRA `(.L_x_428) ;  /* 0xfffffffc00f08947 */ /* 0x008fea000383ffff */
[----:B------:R-:W-:Y:S05]  /*24f60*/  BRA `(.L_x_429) ;  /* 0xfffffdf000347947 */ /* 0x000fea000383ffff */
.L_x_64:
[----:B------:R-:W-:Y:S07]  /*24f70*/  MOV R3, UR12 ;  /* 0x0000000c00037c02 */ /* 0x000fee0008000f00 */
.L_x_430:
[----:B-1----:R1:W2:Y:S02]  /*24f80*/  SYNCS.PHASECHK.TRANS64.TRYWAIT P0, [R3+URZ+0x58068], R4 ;  /* 0x05806804030075a7 */ /* 0x0022a400080011ff */
[----:B--2---:R-:W-:Y:S05]  /*24f90*/  @!P0 NANOSLEEP.SYNCS 0x989680 ;  /* 0x009896800000895d */ /* 0x004fea0003900000 */
[----:B------:R-:W2:Y:S02]  /*24fa0*/  @!P0 SYNCS.PHASECHK.TRANS64 P0, [R3+URZ+0x58068], R4 ;  /* 0x05806804030085a7 */ /* 0x000ea400080010ff */
[----:B--2---:R-:W-:Y:S05]  /*24fb0*/  @!P0 BRA `(.L_x_430) ;  /* 0xfffffffc00f08947 */ /* 0x004fea000383ffff */
[----:B------:R-:W-:Y:S05]  /*24fc0*/  BRA `(.L_x_431) ;  /* 0xfffffdf000387947 */ /* 0x000fea000383ffff */
.L_x_70:
[----:B------:R-:W-:Y:S07]  /*24fd0*/  MOV R0, UR4 ;  /* 0x0000000400007c02 */ /* 0x000fee0008000f00 */
.L_x_432:
[----:B--2---:R2:W3:Y:S02]  /*24fe0*/  SYNCS.PHASECHK.TRANS64.TRYWAIT P0, [R0+URZ+0x58020], R2 ;  /* 0x05802002000075a7 */ /* 0x0044e400080011ff */
[----:B---3--:R-:W-:Y:S05]  /*24ff0*/  @!P0 NANOSLEEP.SYNCS 0x989680 ;  /* 0x009896800000895d */ /* 0x008fea0003900000 */
[----:B------:R-:W3:Y:S02]  /*25000*/  @!P0 SYNCS.PHASECHK.TRANS64 P0, [R0+URZ+0x58020], R2 ;  /* 0x05802002000085a7 */ /* 0x000ee400080010ff */
[----:B---3--:R-:W-:Y:S05]  /*25010*/  @!P0 BRA `(.L_x_432) ;  /* 0xfffffffc00f08947 */ /* 0x008fea000383ffff */
[----:B------:R-:W-:Y:S05]  /*25020*/  BRA `(.L_x_433) ;  /* 0xfffffdfc00487947 */ /* 0x000fea000383ffff */
.L_x_72:
[----:B------:R-:W-:Y:S07]  /*25030*/  MOV R0, UR12 ;  /* 0x0000000c00007c02 */ /* 0x000fee0008000f00 */
.L_x_434:
[----:B-1----:R1:W2:Y:S02]  /*25040*/  SYNCS.PHASECHK.TRANS64.TRYWAIT P0, [R0+URZ+0x580a0], R2 ;  /* 0x0580a002000075a7 */ /* 0x0022a400080011ff */
[----:B--2---:R-:W-:Y:S05]  /*25050*/  @!P0 NANOSLEEP.SYNCS 0x989680 ;  /* 0x009896800000895d */ /* 0x004fea0003900000 */
[----:B------:R-:W2:Y:S02]  /*25060*/  @!P0 SYNCS.PHASECHK.TRANS64 P0, [R0+URZ+0x580a0], R2 ;  /* 0x0580a002000085a7 */ /* 0x000ea400080010ff */
[----:B--2---:R-:W-:Y:S05]  /*25070*/  @!P0 BRA `(.L_x_434) ;  /* 0xfffffffc00f08947 */ /* 0x004fea000383ffff */
[----:B------:R-:W-:Y:S05]  /*25080*/  BRA `(.L_x_435) ;  /* 0xfffffdfc00587947 */ /* 0x000fea000383ffff */
.L_x_74:
[----:B------:R-:W-:Y:S02]  /*25090*/  SHF.L.U32 R5, R6, 0x1f, RZ ;  /* 0x0000001f06057819 */ /* 0x000fe400000006ff */
[----:B------:R-:W-:Y:S07]  /*250a0*/  MOV R4, UR12 ;  /* 0x0000000c00047c02 */ /* 0x000fee0008000f00 */
.L_x_436:
[----:B-1----:R1:W2:Y:S02]  /*250b0*/  SYNCS.PHASECHK.TRANS64.TRYWAIT P0, [R4+URZ+0x58058], R5 ;  /* 0x05805805040075a7 */ /* 0x0022a400080011ff */
[----:B--2---:R-:W-:Y:S05]  /*250c0*/  @!P0 NANOSLEEP.SYNCS 0x989680 ;  /* 0x009896800000895d */ /* 0x004fea0003900000 */
[----:B------:R-:W2:Y:S02]  /*250d0*/  @!P0 SYNCS.PHASECHK.TRANS64 P0, [R4+URZ+0x58058], R5 ;  /* 0x05805805040085a7 */ /* 0x000ea400080010ff */
[----:B--2---:R-:W-:Y:S05]  /*250e0*/  @!P0 BRA `(.L_x_436) ;  /* 0xfffffffc00f08947 */ /* 0x004fea000383ffff */
[----:B------:R-:W-:Y:S05]  /*250f0*/  BRA `(.L_x_437) ;  /* 0xfffffdfc00607947 */ /* 0x000fea000383ffff */
.L_x_82:
[----:B------:R-:W-:-:S07]  /*25100*/  MOV R2, UR12 ;  /* 0x0000000c00027c02 */ /* 0x000fce0008000f00 */
.L_x_438:
[----:B---3--:R3:W4:Y:S02]  /*25110*/  SYNCS.PHASECHK.TRANS64.TRYWAIT P0, [R2+URZ+0x580a8], R3 ;  /* 0x0580a803020075a7 */ /* 0x00872400080011ff */
[----:B----4-:R-:W-:Y:S05]  /*25120*/  @!P0 NANOSLEEP.SYNCS 0x989680 ;  /* 0x009896800000895d */ /* 0x010fea0003900000 */
[----:B------:R-:W4:Y:S02]  /*25130*/  @!P0 SYNCS.PHASECHK.TRANS64 P0, [R2+URZ+0x580a8], R3 ;  /* 0x0580a803020085a7 */ /* 0x000f2400080010ff */
[----:B----4-:R-:W-:Y:S05]  /*25140*/  @!P0 BRA `(.L_x_438) ;  /* 0xfffffffc00f08947 */ /* 0x010fea000383ffff */
[----:B------:R-:W-:Y:S05]  /*25150*/  BRA `(.L_x_439) ;  /* 0xfffffe0000307947 */ /* 0x000fea000383ffff */
.L_x_84:
[----:B------:R-:W-:-:S07]  /*25160*/  MOV R4, UR12 ;  /* 0x0000000c00047c02 */ /* 0x000fce0008000f00 */
.L_x_440:
[----:B-1----:R1:W3:Y:S02]  /*25170*/  SYNCS.PHASECHK.TRANS64.TRYWAIT P0, [R4+URZ+0x58068], R5 ;  /* 0x05806805040075a7 */ /* 0x0022e400080011ff */
[----:B---3--:R-:W-:Y:S05]  /*25180*/  @!P0 NANOSLEEP.SYNCS 0x989680 ;  /* 0x009896800000895d */ /* 0x008fea0003900000 */
[----:B------:R-:W3:Y:S02]  /*25190*/  @!P0 SYNCS.PHASECHK.TRANS64 P0, [R4+URZ+0x58068], R5 ;  /* 0x05806805040085a7 */ /* 0x000ee400080010ff */
[----:B---3--:R-:W-:Y:S05]  /*251a0*/  @!P0 BRA `(.L_x_440) ;  /* 0xfffffffc00f08947 */ /* 0x008fea000383ffff */
[----:B------:R-:W-:Y:S05]  /*251b0*/  BRA `(.L_x_441) ;  /* 0xfffffe0000387947 */ /* 0x000fea000383ffff */
.L_x_96:
[----:B-1----:R1:W2:Y:S02]  /*251c0*/  SYNCS.PHASECHK.TRANS64.TRYWAIT P0, [R17+URZ+0x580c0], R0 ;  /* 0x0580c000110075a7 */ /* 0x0022a400080011ff */
[----:B--2---:R-:W-:Y:S05]  /*251d0*/  @!P0 NANOSLEEP.SYNCS 0x989680 ;  /* 0x009896800000895d */ /* 0x004fea0003900000 */
[----:B------:R-:W2:Y:S02]  /*251e0*/  @!P0 SYNCS.PHASECHK.TRANS64 P0, [R17+URZ+0x580c0], R0 ;  /* 0x0580c000110085a7 */ /* 0x000ea400080010ff */
[----:B--2---:R-:W-:Y:S05]  /*251f0*/  @!P0 BRA `(.L_x_96) ;  /* 0xfffffffc00f08947 */ /* 0x004fea000383ffff */
[----:B------:R-:W-:Y:S05]  /*25200*/  BRA `(.L_x_442) ;  /* 0xfffffe0800287947 */ /* 0x000fea000383ffff */
.L_x_163:
[----:B--2---:R2:W3:Y:S02]  /*25210*/  SYNCS.PHASECHK.TRANS64.TRYWAIT P0, [R0+URZ+0x580c8], R3 ;  /* 0x0580c803000075a7 */ /* 0x0044e400080011ff */
[----:B---3--:R-:W-:Y:S05]  /*25220*/  @!P0 NANOSLEEP.SYNCS 0x989680 ;  /* 0x009896800000895d */ /* 0x008fea0003900000 */
[----:B------:R-:W3:Y:S02]  /*25230*/  @!P0 SYNCS.PHASECHK.TRANS64 P0, [R0+URZ+0x580c8], R3 ;  /* 0x0580c803000085a7 */ /* 0x000ee400080010ff */
[----:B---3--:R-:W-:Y:S05]  /*25240*/  @!P0 BRA `(.L_x_163) ;  /* 0xfffffffc00f08947 */ /* 0x008fea000383ffff */
[----:B------:R-:W-:Y:S05]  /*25250*/  BRA `(.L_x_443) ;  /* 0xfffffe8400287947 */ /* 0x000fea000383ffff */
.L_x_169:
[----:B-1----:R1:W2:Y:S02]  /*25260*/  SYNCS.PHASECHK.TRANS64.TRYWAIT P0, [R59+URZ+0x58070], R0 ;  /* 0x058070003b0075a7 */ /* 0x0022a400080011ff */
[----:B--2---:R-:W-:Y:S05]  /*25270*/  @!P0 NANOSLEEP.SYNCS 0x989680 ;  /* 0x009896800000895d */ /* 0x004fea0003900000 */
[----:B------:R-:W2:Y:S02]  /*25280*/  @!P0 SYNCS.PHASECHK.TRANS64 P0, [R59+URZ+0x58070], R0 ;  /* 0x058070003b0085a7 */ /* 0x000ea400080010ff */
[----:B--2---:R-:W-:Y:S05]  /*25290*/  @!P0 BRA `(.L_x_169) ;  /* 0xfffffffc00f08947 */ /* 0x004fea000383ffff */
[----:B------:R-:W-:Y:S05]  /*252a0*/  BRA `(.L_x_444) ;  /* 0xfffffe8800447947 */ /* 0x000fea000383ffff */
.L_x_172:
[----:B--2---:R2:W3:Y:S02]  /*252b0*/  SYNCS.PHASECHK.TRANS64.TRYWAIT P1, [R59+URZ+0x58080], R3 ;  /* 0x058080033b0075a7 */ /* 0x0044e400080211ff */
[----:B---3--:R-:W-:Y:S05]  /*252c0*/  @!P1 NANOSLEEP.SYNCS 0x989680 ;  /* 0x009896800000995d */ /* 0x008fea0003900000 */
[----:B------:R-:W3:Y:S02]  /*252d0*/  @!P1 SYNCS.PHASECHK.TRANS64 P1, [R59+URZ+0x58080], R3 ;  /* 0x058080033b0095a7 */ /* 0x000ee400080210ff */
[----:B---3--:R-:W-:Y:S05]  /*252e0*/  @!P1 BRA `(.L_x_172) ;  /* 0xfffffffc00f09947 */ /* 0x008fea000383ffff */
[----:B------:R-:W-:Y:S05]  /*252f0*/  BRA `(.L_x_445) ;  /* 0xfffffe88006c7947 */ /* 0x000fea000383ffff */
.L_x_175:
[----:B-1----:R1:W2:Y:S02]  /*25300*/  SYNCS.PHASECHK.TRANS64.TRYWAIT P0, [R59+URZ+0x58070], R0 ;  /* 0x058070003b0075a7 */ /* 0x0022a400080011ff */
[----:B--2---:R-:W-:Y:S05]  /*25310*/  @!P0 NANOSLEEP.SYNCS 0x989680 ;  /* 0x009896800000895d */ /* 0x004fea0003900000 */
[----:B------:R-:W2:Y:S02]  /*25320*/  @!P0 SYNCS.PHASECHK.TRANS64 P0, [R59+URZ+0x58070], R0 ;  /* 0x058070003b0085a7 */ /* 0x000ea400080010ff */
[----:B--2---:R-:W-:Y:S05]  /*25330*/  @!P0 BRA `(.L_x_175) ;  /* 0xfffffffc00f08947 */ /* 0x004fea000383ffff */
[----:B------:R-:W-:Y:S05]  /*25340*/  BRA `(.L_x_446) ;  /* 0xfffffe8800b87947 */ /* 0x000fea000383ffff */
.L_x_177:
[----:B-1----:R1:W2:Y:S02]  /*25350*/  SYNCS.PHASECHK.TRANS64.TRYWAIT P0, [R59+URZ+0x58090], R0 ;  /* 0x058090003b0075a7 */ /* 0x0022a400080011ff */
[----:B--2---:R-:W-:Y:S05]  /*25360*/  @!P0 NANOSLEEP.SYNCS 0x989680 ;  /* 0x009896800000895d */ /* 0x004fea0003900000 */
[----:B------:R-:W2:Y:S02]  /*25370*/  @!P0 SYNCS.PHASECHK.TRANS64 P0, [R59+URZ+0x58090], R0 ;  /* 0x058090003b0085a7 */ /* 0x000ea400080010ff */
[----:B--2---:R-:W-:Y:S05]  /*25380*/  @!P0 BRA `(.L_x_177) ;  /* 0xfffffffc00f08947 */ /* 0x004fea000383ffff */
[----:B------:R-:W-:Y:S05]  /*25390*/  BRA `(.L_x_447) ;  /* 0xfffffe8c00007947 */ /* 0x000fea000383ffff */
.L_x_205:
[----:B-1----:R1:W2:Y:S02]  /*253a0*/  SYNCS.PHASECHK.TRANS64.TRYWAIT P0, [R59+URZ+0x58080], R0 ;  /* 0x058080003b0075a7 */ /* 0x0022a400080011ff */
[----:B--2---:R-:W-:Y:S05]  /*253b0*/  @!P0 NANOSLEEP.SYNCS 0x989680 ;  /* 0x009896800000895d */ /* 0x004fea0003900000 */
[----:B------:R-:W2:Y:S02]  /*253c0*/  @!P0 SYNCS.PHASECHK.TRANS64 P0, [R59+URZ+0x58080], R0 ;  /* 0x058080003b0085a7 */ /* 0x000ea400080010ff */
[----:B--2---:R-:W-:Y:S05]  /*253d0*/  @!P0 BRA `(.L_x_205) ;  /* 0xfffffffc00f08947 */ /* 0x004fea000383ffff */
[----:B------:R-:W-:Y:S05]  /*253e0*/  BRA `(.L_x_448) ;  /* 0xfffffea800307947 */ /* 0x000fea000383ffff */
.L_x_207:
[----:B-1----:R1:W2:Y:S02]  /*253f0*/  SYNCS.PHASECHK.TRANS64.TRYWAIT P0, [R59+URZ+0x58098], R0 ;  /* 0x058098003b0075a7 */ /* 0x0022a400080011ff */
[----:B--2---:R-:W-:Y:S05]  /*25400*/  @!P0 NANOSLEEP.SYNCS 0x989680 ;  /* 0x009896800000895d */ /* 0x004fea0003900000 */
[----:B------:R-:W2:Y:S02]  /*25410*/  @!P0 SYNCS.PHASECHK.TRANS64 P0, [R59+URZ+0x58098], R0 ;  /* 0x058098003b0085a7 */ /* 0x000ea400080010ff */
[----:B--2---:R-:W-:Y:S05]  /*25420*/  @!P0 BRA `(.L_x_207) ;  /* 0xfffffffc00f08947 */ /* 0x004fea000383ffff */
[----:B------:R-:W-:Y:S05]  /*25430*/  BRA `(.L_x_449) ;  /* 0xfffffea800747947 */ /* 0x000fea000383ffff */
.L_x_237:
[----:B----4-:R4:W1:Y:S02]  /*25440*/  SYNCS.PHASECHK.TRANS64.TRYWAIT P0, [R59+URZ+0x58070], R3 ;  /* 0x058070033b0075a7 */ /* 0x01086400080011ff */
[----:B-1----:R-:W-:Y:S05]  /*25450*/  @!P0 NANOSLEEP.SYNCS 0x989680 ;  /* 0x009896800000895d */ /* 0x002fea0003900000 */
[----:B------:R-:W1:Y:S02]  /*25460*/  @!P0 SYNCS.PHASECHK.TRANS64 P0, [R59+URZ+0x58070], R3 ;  /* 0x058070033b0085a7 */ /* 0x000e6400080010ff */
[----:B-1----:R-:W-:Y:S05]  /*25470*/  @!P0 BRA `(.L_x_237) ;  /* 0xfffffffc00f08947 */ /* 0x002fea000383ffff */
[----:B------:R-:W-:Y:S05]  /*25480*/  BRA `(.L_x_450) ;  /* 0xfffffec400c87947 */ /* 0x000fea000383ffff */
.L_x_240:
[----:B------:R1:W1:Y:S02]  /*25490*/  SYNCS.PHASECHK.TRANS64.TRYWAIT P0, [R59+URZ+0x58090], R0 ;  /* 0x058090003b0075a7 */ /* 0x00026400080011ff */
[----:B-1----:R-:W-:Y:S05]  /*254a0*/  @!P0 NANOSLEEP.SYNCS 0x989680 ;  /* 0x009896800000895d */ /* 0x002fea0003900000 */
[----:B------:R-:W1:Y:S02]  /*254b0*/  @!P0 SYNCS.PHASECHK.TRANS64 P0, [R59+URZ+0x58090], R0 ;  /* 0x058090003b0085a7 */ /* 0x000e6400080010ff */
[----:B-1----:R-:W-:Y:S05]  /*254c0*/  @!P0 BRA `(.L_x_240) ;  /* 0xfffffffc00f08947 */ /* 0x002fea000383ffff */
[----:B------:R-:W-:Y:S05]  /*254d0*/  BRA `(.L_x_451) ;  /* 0xfffffec400ec7947 */ /* 0x000fea000383ffff */
.L_x_243:
[----:B-1----:R1:W4:Y:S02]  /*254e0*/  SYNCS.PHASECHK.TRANS64.TRYWAIT P0, [R59+URZ+0x580c0], R3 ;  /* 0x0580c0033b0075a7 */ /* 0x00232400080011ff */
[----:B----4-:R-:W-:Y:S05]  /*254f0*/  @!P0 NANOSLEEP.SYNCS 0x989680 ;  /* 0x009896800000895d */ /* 0x010fea0003900000 */
[----:B------:R-:W4:Y:S02]  /*25500*/  @!P0 SYNCS.PHASECHK.TRANS64 P0, [R59+URZ+0x580c0], R3 ;  /* 0x0580c0033b0085a7 */ /* 0x000f2400080010ff */
[----:B----4-:R-:W-:Y:S05]  /*25510*/  @!P0 BRA `(.L_x_243) ;  /* 0xfffffffc00f08947 */ /* 0x010fea000383ffff */
[----:B------:R-:W-:Y:S05]  /*25520*/  BRA `(.L_x_452) ;  /* 0xfffffec400f87947 */ /* 0x000fea000383ffff */
.L_x_265:
[----:B--2---:R2:W4:Y:S02]  /*25530*/  SYNCS.PHASECHK.TRANS64.TRYWAIT P0, [R59+URZ+0x58080], R3 ;  /* 0x058080033b0075a7 */ /* 0x00452400080011ff */
[----:B----4-:R-:W-:Y:S05]  /*25540*/  @!P0 NANOSLEEP.SYNCS 0x989680 ;  /* 0x009896800000895d */ /* 0x010fea0003900000 */
[----:B------:R-:W4:Y:S02]  /*25550*/  @!P0 SYNCS.PHASECHK.TRANS64 P0, [R59+URZ+0x58080], R3 ;  /* 0x058080033b0085a7 */ /* 0x000f2400080010ff */
[----:B----4-:R-:W-:Y:S05]  /*25560*/  @!P0 BRA `(.L_x_265) ;  /* 0xfffffffc00f08947 */ /* 0x010fea000383ffff */
[----:B------:R-:W-:Y:S05]  /*25570*/  BRA `(.L_x_453) ;  /* 0xffffff0000a87947 */ /* 0x000fea000383ffff */
.L_x_268:
[----:B----4-:R4:W1:Y:S02]  /*25580*/  SYNCS.PHASECHK.TRANS64.TRYWAIT P0, [R59+URZ+0x58098], R0 ;  /* 0x058098003b0075a7 */ /* 0x01086400080011ff */
[----:B-1----:R-:W-:Y:S05]  /*25590*/  @!P0 NANOSLEEP.SYNCS 0x989680 ;  /* 0x009896800000895d */ /* 0x002fea0003900000 */
[----:B------:R-:W1:Y:S02]  /*255a0*/  @!P0 SYNCS.PHASECHK.TRANS64 P0, [R59+URZ+0x58098], R0 ;  /* 0x058098003b0085a7 */ /* 0x000e6400080010ff */
[----:B-1----:R-:W-:Y:S05]  /*255b0*/  @!P0 BRA `(.L_x_268) ;  /* 0xfffffffc00f08947 */ /* 0x002fea000383ffff */
[----:B------:R-:W-:Y:S05]  /*255c0*/  BRA `(.L_x_454) ;  /* 0xffffff0000cc7947 */ /* 0x000fea000383ffff */
.L_x_271:
[----:B--2---:R2:W4:Y:S02]  /*255d0*/  SYNCS.PHASECHK.TRANS64.TRYWAIT P0, [R59+URZ+0x580c8], R0 ;  /* 0x0580c8003b0075a7 */ /* 0x00452400080011ff */
[----:B----4-:R-:W-:Y:S05]  /*255e0*/  @!P0 NANOSLEEP.SYNCS 0x989680 ;  /* 0x009896800000895d */ /* 0x010fea0003900000 */
[----:B------:R-:W4:Y:S02]  /*255f0*/  @!P0 SYNCS.PHASECHK.TRANS64 P0, [R59+URZ+0x580c8], R0 ;  /* 0x0580c8003b0085a7 */ /* 0x000f2400080010ff */
[----:B----4-:R-:W-:Y:S05]  /*25600*/  @!P0 BRA `(.L_x_271) ;  /* 0xfffffffc00f08947 */ /* 0x010fea000383ffff */
[----:B------:R-:W-:Y:S05]  /*25610*/  BRA `(.L_x_455) ;  /* 0xffffff0000d87947 */ /* 0x000fea000383ffff */
.L_x_295:
[----:B------:R-:W-:-:S07]  /*25620*/  MOV R0, UR50 ;  /* 0x0000003200007c02 */ /* 0x000fce0008000f00 */
.L_x_456:
[----:B-1----:R1:W2:Y:S02]  /*25630*/  SYNCS.PHASECHK.TRANS64.TRYWAIT P0, [R0+URZ], R3 ;  /* 0x00000003000075a7 */ /* 0x0022a400080011ff */
[----:B--2---:R-:W-:Y:S05]  /*25640*/  @!P0 NANOSLEEP.SYNCS 0x989680 ;  /* 0x009896800000895d */ /* 0x004fea0003900000 */
[----:B------:R-:W2:Y:S02]  /*25650*/  @!P0 SYNCS.PHASECHK.TRANS64 P0, [R0+URZ], R3 ;  /* 0x00000003000085a7 */ /* 0x000ea400080010ff */
[----:B--2---:R-:W-:Y:S05]  /*25660*/  @!P0 BRA `(.L_x_456) ;  /* 0xfffffffc00f08947 */ /* 0x004fea000383ffff */
[----:B------:R-:W-:Y:S05]  /*25670*/  BRA `(.L_x_457) ;  /* 0xffffff4000747947 */ /* 0x000fea000383ffff */
.L_x_298:
[----:B------:R-:W-:-:S07]  /*25680*/  MOV R0, UR43 ;  /* 0x0000002b00007c02 */ /* 0x000fce0008000f00 */
.L_x_458:
[----:B-1----:R1:W3:Y:S02]  /*25690*/  SYNCS.PHASECHK.TRANS64.TRYWAIT P1, [R0+URZ], R3 ;  /* 0x00000003000075a7 */ /* 0x0022e400080211ff */
[----:B---3--:R-:W-:Y:S05]  /*256a0*/  @!P1 NANOSLEEP.SYNCS 0x989680 ;  /* 0x009896800000995d */ /* 0x008fea0003900000 */
[----:B------:R-:W3:Y:S02]  /*256b0*/  @!P1 SYNCS.PHASECHK.TRANS64 P1, [R0+URZ], R3 ;  /* 0x00000003000095a7 */ /* 0x000ee400080210ff */
[----:B---3--:R-:W-:Y:S05]  /*256c0*/  @!P1 BRA `(.L_x_458) ;  /* 0xfffffffc00f09947 */ /* 0x008fea000383ffff */
[----:B------:R-:W-:Y:S05]  /*256d0*/  BRA `(.L_x_459) ;  /* 0xffffff4000b87947 */ /* 0x000fea000383ffff */
.L_x_303:
[----:B------:R-:W-:-:S07]  /*256e0*/  MOV R4, UR51 ;  /* 0x0000003300047c02 */ /* 0x000fce0008000f00 */
.L_x_460:
[----:B-1----:R1:W2:Y:S02]  /*256f0*/  SYNCS.PHASECHK.TRANS64.TRYWAIT P2, [R4+URZ], R3 ;  /* 0x00000003040075a7 */ /* 0x0022a400080411ff */
[----:B--2---:R-:W-:Y:S05]  /*25700*/  @!P2 NANOSLEEP.SYNCS 0x989680 ;  /* 0x009896800000a95d */ /* 0x004fea0003900000 */
[----:B------:R-:W2:Y:S02]  /*25710*/  @!P2 SYNCS.PHASECHK.TRANS64 P2, [R4+URZ], R3 ;  /* 0x000000030400a5a7 */ /* 0x000ea400080410ff */
[----:B--2---:R-:W-:Y:S05]  /*25720*/  @!P2 BRA `(.L_x_460) ;  /* 0xfffffffc00f0a947 */ /* 0x004fea000383ffff */
[----:B------:R-:W-:Y:S05]  /*25730*/  BRA `(.L_x_461) ;  /* 0xffffff48009c7947 */ /* 0x000fea000383ffff */
.L_x_307:
[----:B-1----:R-:W-:-:S07]  /*25740*/  MOV R3, UR50 ;  /* 0x0000003200037c02 */ /* 0x002fce0008000f00 */
.L_x_462:
[----:B-1----:R1:W3:Y:S02]  /*25750*/  SYNCS.PHASECHK.TRANS64.TRYWAIT P2, [R3+URZ], R0 ;  /* 0x00000000030075a7 */ /* 0x0022e400080411ff */
[----:B---3--:R-:W-:Y:S05]  /*25760*/  @!P2 NANOSLEEP.SYNCS 0x989680 ;  /* 0x009896800000a95d */ /* 0x008fea0003900000 */
[----:B------:R-:W3:Y:S02]  /*25770*/  @!P2 SYNCS.PHASECHK.TRANS64 P2, [R3+URZ], R0 ;  /* 0x000000000300a5a7 */ /* 0x000ee400080410ff */
[----:B---3--:R-:W-:Y:S05]  /*25780*/  @!P2 BRA `(.L_x_462) ;  /* 0xfffffffc00f0a947 */ /* 0x008fea000383ffff */
[----:B------:R-:W-:Y:S05]  /*25790*/  BRA `(.L_x_463) ;  /* 0xffffff60001c7947 */ /* 0x000fea000383ffff */
.L_x_312:
[----:B------:R-:W-:-:S07]  /*257a0*/  MOV R0, UR43 ;  /* 0x0000002b00007c02 */ /* 0x000fce0008000f00 */
.L_x_464:
[----:B-1----:R1:W3:Y:S02]  /*257b0*/  SYNCS.PHASECHK.TRANS64.TRYWAIT P1, [R0+URZ], R3 ;  /* 0x00000003000075a7 */ /* 0x0022e400080211ff */
[----:B---3--:R-:W-:Y:S05]  /*257c0*/  @!P1 NANOSLEEP.SYNCS 0x989680 ;  /* 0x009896800000995d */ /* 0x008fea0003900000 */
[----:B------:R-:W3:Y:S02]  /*257d0*/  @!P1 SYNCS.PHASECHK.TRANS64 P1, [R0+URZ], R3 ;  /* 0x00000003000095a7 */ /* 0x000ee400080210ff */
[----:B---3--:R-:W-:Y:S05]  /*257e0*/  @!P1 BRA `(.L_x_464) ;  /* 0xfffffffc00f09947 */ /* 0x008fea000383ffff */
[----:B------:R-:W-:Y:S05]  /*257f0*/  BRA `(.L_x_465) ;  /* 0xffffff6000c87947 */ /* 0x000fea000383ffff */
.L_x_317:
[----:B------:R-:W-:-:S07]  /*25800*/  MOV R0, UR43 ;  /* 0x0000002b00007c02 */ /* 0x000fce0008000f00 */
.L_x_466:
[----:B-1----:R1:W4:Y:S02]  /*25810*/  SYNCS.PHASECHK.TRANS64.TRYWAIT P1, [R0+URZ], R3 ;  /* 0x00000003000075a7 */ /* 0x00232400080211ff */
[----:B----4-:R-:W-:Y:S05]  /*25820*/  @!P1 NANOSLEEP.SYNCS 0x989680 ;  /* 0x009896800000995d */ /* 0x010fea0003900000 */
[----:B------:R-:W4:Y:S02]  /*25830*/  @!P1 SYNCS.PHASECHK.TRANS64 P1, [R0+URZ], R3 ;  /* 0x00000003000095a7 */ /* 0x000f2400080210ff */
[----:B----4-:R-:W-:Y:S05]  /*25840*/  @!P1 BRA `(.L_x_466) ;  /* 0xfffffffc00f09947 */ /* 0x010fea000383ffff */
[----:B------:R-:W-:Y:S05]  /*25850*/  BRA `(.L_x_467) ;  /* 0xffffff64005c7947 */ /* 0x000fea000383ffff */
.L_x_322:
[----:B------:R-:W-:-:S07]  /*25860*/  MOV R4, UR51 ;  /* 0x0000003300047c02 */ /* 0x000fce0008000f00 */
.L_x_468:
[----:B-1----:R1:W2:Y:S02]  /*25870*/  SYNCS.PHASECHK.TRANS64.TRYWAIT P2, [R4+URZ], R3 ;  /* 0x00000003040075a7 */ /* 0x0022a400080411ff */
[----:B--2---:R-:W-:Y:S05]  /*25880*/  @!P2 NANOSLEEP.SYNCS 0x989680 ;  /* 0x009896800000a95d */ /* 0x004fea0003900000 */
[----:B------:R-:W2:Y:S02]  /*25890*/  @!P2 SYNCS.PHASECHK.TRANS64 P2, [R4+URZ], R3 ;  /* 0x000000030400a5a7 */ /* 0x000ea400080410ff */
[----:B--2---:R-:W-:Y:S05]  /*258a0*/  @!P2 BRA `(.L_x_468) ;  /* 0xfffffffc00f0a947 */ /* 0x004fea000383ffff */
[----:B------:R-:W-:Y:S05]  /*258b0*/  BRA `(.L_x_469) ;  /* 0xffffff7800487947 */ /* 0x000fea000383ffff */
.L_x_326:
[----:B------:R-:W-:-:S07]  /*258c0*/  MOV R3, UR50 ;  /* 0x0000003200037c02 */ /* 0x000fce0008000f00 */
.L_x_470:
[----:B--2---:R2:W3:Y:S02]  /*258d0*/  SYNCS.PHASECHK.TRANS64.TRYWAIT P2, [R3+URZ], R0 ;  /* 0x00000000030075a7 */ /* 0x0044e400080411ff */
[----:B---3--:R-:W-:Y:S05]  /*258e0*/  @!P2 NANOSLEEP.SYNCS 0x989680 ;  /* 0x009896800000a95d */ /* 0x008fea0003900000 */
[----:B------:R-:W3:Y:S02]  /*258f0*/  @!P2 SYNCS.PHASECHK.TRANS64 P2, [R3+URZ], R0 ;  /* 0x000000000300a5a7 */ /* 0x000ee400080410ff */
[----:B---3--:R-:W-:Y:S05]  /*25900*/  @!P2 BRA `(.L_x_470) ;  /* 0xfffffffc00f0a947 */ /* 0x008fea000383ffff */
[----:B------:R-:W-:Y:S05]  /*25910*/  BRA `(.L_x_471) ;  /* 0xffffff8c00b07947 */ /* 0x000fea000383ffff */
.L_x_330:
[----:B------:R-:W-:-:S07]  /*25920*/  MOV R0, UR43 ;  /* 0x0000002b00007c02 */ /* 0x000fce0008000f00 */
.L_x_472:
[----:B--2---:R2:W3:Y:S02]  /*25930*/  SYNCS.PHASECHK.TRANS64.TRYWAIT P1, [R0+URZ], R3 ;  /* 0x00000003000075a7 */ /* 0x0044e400080211ff */
[----:B---3--:R-:W-:Y:S05]  /*25940*/  @!P1 NANOSLEEP.SYNCS 0x989680 ;  /* 0x009896800000995d */ /* 0x008fea0003900000 */
[----:B------:R-:W3:Y:S02]  /*25950*/  @!P1 SYNCS.PHASECHK.TRANS64 P1, [R0+URZ], R3 ;  /* 0x00000003000095a7 */ /* 0x000ee400080210ff */
[----:B---3--:R-:W-:Y:S05]  /*25960*/  @!P1 BRA `(.L_x_472) ;  /* 0xfffffffc00f09947 */ /* 0x008fea000383ffff */
[----:B------:R-:W-:Y:S05]  /*25970*/  BRA `(.L_x_473) ;  /* 0xffffff9000587947 */ /* 0x000fea000383ffff */
.L_x_334:
[----:B------:R-:W-:-:S07]  /*25980*/  MOV R0, UR50 ;  /* 0x0000003200007c02 */ /* 0x000fce0008000f00 */
.L_x_474:
[----:B-1----:R1:W2:Y:S02]  /*25990*/  SYNCS.PHASECHK.TRANS64.TRYWAIT P0, [R0+URZ], R3 ;  /* 0x00000003000075a7 */ /* 0x0022a400080011ff */
[----:B--2---:R-:W-:Y:S05]  /*259a0*/  @!P0 NANOSLEEP.SYNCS 0x989680 ;  /* 0x009896800000895d */ /* 0x004fea0003900000 */
[----:B------:R-:W2:Y:S02]  /*259b0*/  @!P0 SYNCS.PHASECHK.TRANS64 P0, [R0+URZ], R3 ;  /* 0x00000003000085a7 */ /* 0x000ea400080010ff */
[----:B--2---:R-:W-:Y:S05]  /*259c0*/  @!P0 BRA `(.L_x_474) ;  /* 0xfffffffc00f08947 */ /* 0x004fea000383ffff */
[----:B------:R-:W-:Y:S05]  /*259d0*/  BRA `(.L_x_475) ;  /* 0xffffff9000e07947 */ /* 0x000fea000383ffff */
.L_x_340:
[----:B------:R-:W-:-:S07]  /*259e0*/  MOV R0, UR8 ;  /* 0x0000000800007c02 */ /* 0x000fce0008000f00 */
.L_x_476:
[----:B-1----:R1:W2:Y:S02]  /*259f0*/  SYNCS.PHASECHK.TRANS64.TRYWAIT P1, [R0+URZ+0x58010], R6 ;  /* 0x05801006000075a7 */ /* 0x0022a400080211ff */
[----:B--2---:R-:W-:Y:S05]  /*25a00*/  @!P1 NANOSLEEP.SYNCS 0x989680 ;  /* 0x009896800000995d */ /* 0x004fea0003900000 */
[----:B------:R-:W2:Y:S02]  /*25a10*/  @!P1 SYNCS.PHASECHK.TRANS64 P1, [R0+URZ+0x58010], R6 ;  /* 0x05801006000095a7 */ /* 0x000ea400080210ff */
[----:B--2---:R-:W-:Y:S05]  /*25a20*/  @!P1 BRA `(.L_x_476) ;  /* 0xfffffffc00f09947 */ /* 0x004fea000383ffff */
[----:B------:R-:W-:Y:S05]  /*25a30*/  BRA `(.L_x_477) ;  /* 0xffffff9800947947 */ /* 0x000fea000383ffff */
.L_x_346:
[----:B------:R-:W-:-:S07]  /*25a40*/  MOV R0, UR41 ;  /* 0x0000002900007c02 */ /* 0x000fce0008000f00 */
.L_x_478:
[----:B-1----:R1:W2:Y:S02]  /*25a50*/  SYNCS.PHASECHK.TRANS64.TRYWAIT P1, [R0+URZ+0x58038], R4 ;  /* 0x05803804000075a7 */ /* 0x0022a400080211ff */
[----:B--2---:R-:W-:Y:S05]  /*25a60*/  @!P1 NANOSLEEP.SYNCS 0x989680 ;  /* 0x009896800000995d */ /* 0x004fea0003900000 */
[----:B------:R-:W2:Y:S02]  /*25a70*/  @!P1 SYNCS.PHASECHK.TRANS64 P1, [R0+URZ+0x58038], R4 ;  /* 0x05803804000095a7 */ /* 0x000ea400080210ff */
[----:B--2---:R-:W-:Y:S05]  /*25a80*/  @!P1 BRA `(.L_x_478) ;  /* 0xfffffffc00f09947 */ /* 0x004fea000383ffff */
[----:B------:R-:W-:Y:S05]  /*25a90*/  BRA `(.L_x_479) ;  /* 0xffffff9c00487947 */ /* 0x000fea000383ffff */
.L_x_352:
[----:B-1----:R-:W-:-:S07]  /*25aa0*/  MOV R0, UR8 ;  /* 0x0000000800007c02 */ /* 0x002fce0008000f00 */
.L_x_480:
[----:B-1----:R1:W2:Y:S02]  /*25ab0*/  SYNCS.PHASECHK.TRANS64.TRYWAIT P1, [R0+URZ+0x58018], R6 ;  /* 0x05801806000075a7 */ /* 0x0022a400080211ff */
[----:B--2---:R-:W-:Y:S05]  /*25ac0*/  @!P1 NANOSLEEP.SYNCS 0x989680 ;  /* 0x009896800000995d */ /* 0x004fea0003900000 */
[----:B------:R-:W2:Y:S02]  /*25ad0*/  @!P1 SYNCS.PHASECHK.TRANS64 P1, [R0+URZ+0x58018], R6 ;  /* 0x05801806000095a7 */ /* 0x000ea400080210ff */
[----:B--2---:R-:W-:Y:S05]  /*25ae0*/  @!P1 BRA `(.L_x_480) ;  /* 0xfffffffc00f09947 */ /* 0x004fea000383ffff */
[----:B------:R-:W-:Y:S05]  /*25af0*/  BRA `(.L_x_481) ;  /* 0xffffffa000007947 */ /* 0x000fea000383ffff */
.L_x_358:
[----:B------:R-:W-:-:S07]  /*25b00*/  MOV R0, UR41 ;  /* 0x0000002900007c02 */ /* 0x000fce0008000f00 */
.L_x_482:
[----:B-1----:R1:W2:Y:S02]  /*25b10*/  SYNCS.PHASECHK.TRANS64.TRYWAIT P1, [R0+URZ+0x58038], R4 ;  /* 0x05803804000075a7 */ /* 0x0022a400080211ff */
[----:B--2---:R-:W-:Y:S05]  /*25b20*/  @!P1 NANOSLEEP.SYNCS 0x989680 ;  /* 0x009896800000995d */ /* 0x004fea0003900000 */
[----:B------:R-:W2:Y:S02]  /*25b30*/  @!P1 SYNCS.PHASECHK.TRANS64 P1, [R0+URZ+0x58038], R4 ;  /* 0x05803804000095a7 */ /* 0x000ea400080210ff */
[----:B--2---:R-:W-:Y:S05]  /*25b40*/  @!P1 BRA `(.L_x_482) ;  /* 0xfffffffc00f09947 */ /* 0x004fea000383ffff */
[----:B------:R-:W-:Y:S05]  /*25b50*/  BRA `(.L_x_483) ;  /* 0xffffffa000bc7947 */ /* 0x000fea000383ffff */
.L_x_364:
[----:B------:R-:W-:-:S07]  /*25b60*/  MOV R0, UR41 ;  /* 0x0000002900007c02 */ /* 0x000fce0008000f00 */
.L_x_484:
[----:B-1----:R1:W2:Y:S02]  /*25b70*/  SYNCS.PHASECHK.TRANS64.TRYWAIT P1, [R0+URZ+0x58038], R4 ;  /* 0x05803804000075a7 */ /* 0x0022a400080211ff */
[----:B--2---:R-:W-:Y:S05]  /*25b80*/  @!P1 NANOSLEEP.SYNCS 0x989680 ;  /* 0x009896800000995d */ /* 0x004fea0003900000 */
[----:B------:R-:W2:Y:S02]  /*25b90*/  @!P1 SYNCS.PHASECHK.TRANS64 P1, [R0+URZ+0x58038], R4 ;  /* 0x05803804000095a7 */ /* 0x000ea400080210ff */
[----:B--2---:R-:W-:Y:S05]  /*25ba0*/  @!P1 BRA `(.L_x_484) ;  /* 0xfffffffc00f09947 */ /* 0x004fea000383ffff */
[----:B------:R-:W-:Y:S05]  /*25bb0*/  BRA `(.L_x_485) ;  /* 0xffffffa400bc7947 */ /* 0x000fea000383ffff */
.L_x_369:
[----:B------:R-:W-:-:S07]  /*25bc0*/  MOV R0, UR41 ;  /* 0x0000002900007c02 */ /* 0x000fce0008000f00 */
.L_x_486:
[----:B-1----:R1:W2:Y:S02]  /*25bd0*/  SYNCS.PHASECHK.TRANS64.TRYWAIT P1, [R0+URZ+0x58038], R4 ;  /* 0x05803804000075a7 */ /* 0x0022a400080211ff */
[----:B--2---:R-:W-:Y:S05]  /*25be0*/  @!P1 NANOSLEEP.SYNCS 0x989680 ;  /* 0x009896800000995d */ /* 0x004fea0003900000 */
[----:B------:R-:W2:Y:S02]  /*25bf0*/  @!P1 SYNCS.PHASECHK.TRANS64 P1, [R0+URZ+0x58038], R4 ;  /* 0x05803804000095a7 */ /* 0x000ea400080210ff */
[----:B--2---:R-:W-:Y:S05]  /*25c00*/  @!P1 BRA `(.L_x_486) ;  /* 0xfffffffc00f09947 */ /* 0x004fea000383ffff */
[----:B------:R-:W-:Y:S05]  /*25c10*/  BRA `(.L_x_487) ;  /* 0xffffffa800847947 */ /* 0x000fea000383ffff */
.L_x_374:
[----:B------:R-:W-:-:S07]  /*25c20*/  MOV R0, UR41 ;  /* 0x0000002900007c02 */ /* 0x000fce0008000f00 */
.L_x_488:
[----:B-1----:R1:W2:Y:S02]  /*25c30*/  SYNCS.PHASECHK.TRANS64.TRYWAIT P1, [R0+URZ+0x58038], R4 ;  /* 0x05803804000075a7 */ /* 0x0022a400080211ff */
[----:B--2---:R-:W-:Y:S05]  /*25c40*/  @!P1 NANOSLEEP.SYNCS 0x989680 ;  /* 0x009896800000995d */ /* 0x004fea0003900000 */
[----:B------:R-:W2:Y:S02]  /*25c50*/  @!P1 SYNCS.PHASECHK.TRANS64 P1, [R0+URZ+0x58038], R4 ;  /* 0x05803804000095a7 */ /* 0x000ea400080210ff */
[----:B--2---:R-:W-:Y:S05]  /*25c60*/  @!P1 BRA `(.L_x_488) ;  /* 0xfffffffc00f09947 */ /* 0x004fea000383ffff */
[----:B------:R-:W-:Y:S05]  /*25c70*/  BRA `(.L_x_489) ;  /* 0xffffffac00447947 */ /* 0x000fea000383ffff */
.L_x_379:
[----:B------:R-:W-:-:S07]  /*25c80*/  MOV R0, UR41 ;  /* 0x0000002900007c02 */ /* 0x000fce0008000f00 */
.L_x_490:
[----:B-1----:R1:W2:Y:S02]  /*25c90*/  SYNCS.PHASECHK.TRANS64.TRYWAIT P1, [R0+URZ+0x58038], R4 ;  /* 0x05803804000075a7 */ /* 0x0022a400080211ff */
[----:B--2---:R-:W-:Y:S05]  /*25ca0*/  @!P1 NANOSLEEP.SYNCS 0x989680 ;  /* 0x009896800000995d */ /* 0x004fea0003900000 */
[----:B------:R-:W2:Y:S02]  /*25cb0*/  @!P1 SYNCS.PHASECHK.TRANS64 P1, [R0+URZ+0x58038], R4 ;  /* 0x05803804000095a7 */ /* 0x000ea400080210ff */
[----:B--2---:R-:W-:Y:S05]  /*25cc0*/  @!P1 BRA `(.L_x_490) ;  /* 0xfffffffc00f09947 */ /* 0x004fea000383ffff */
[----:B------:R-:W-:Y:S05]  /*25cd0*/  BRA `(.L_x_491) ;  /* 0xffffffb000007947 */ /* 0x000fea000383ffff */
.L_x_385:
[----:B------:R-:W-:-:S07]  /*25ce0*/  MOV R0, UR41 ;  /* 0x0000002900007c02 */ /* 0x000fce0008000f00 */
.L_x_492:
[----:B-1----:R1:W2:Y:S02]  /*25cf0*/  SYNCS.PHASECHK.TRANS64.TRYWAIT P1, [R0+URZ+0x58038], R4 ;  /* 0x05803804000075a7 */ /* 0x0022a400080211ff */
[----:B--2---:R-:W-:Y:S05]  /*25d00*/  @!P1 NANOSLEEP.SYNCS 0x989680 ;  /* 0x009896800000995d */ /* 0x004fea0003900000 */
[----:B------:R-:W2:Y:S02]  /*25d10*/  @!P1 SYNCS.PHASECHK.TRANS64 P1, [R0+URZ+0x58038], R4 ;  /* 0x05803804000095a7 */ /* 0x000ea400080210ff */
[----:B--2---:R-:W-:Y:S05]  /*25d20*/  @!P1 BRA `(.L_x_492) ;  /* 0xfffffffc00f09947 */ /* 0x004fea000383ffff */
[----:B------:R-:W-:Y:S05]  /*25d30*/  BRA `(.L_x_493) ;  /* 0xffffffb000dc7947 */ /* 0x000fea000383ffff */
.L_x_390:
[----:B------:R-:W-:-:S07]  /*25d40*/  MOV R0, UR33 ;  /* 0x0000002100007c02 */ /* 0x000fce0008000f00 */
.L_x_494:
[----:B-1----:R1:W2:Y:S02]  /*25d50*/  SYNCS.PHASECHK.TRANS64.TRYWAIT P1, [R0+URZ+0x58038], R4 ;  /* 0x05803804000075a7 */ /* 0x0022a400080211ff */
[----:B--2---:R-:W-:Y:S05]  /*25d60*/  @!P1 NANOSLEEP.SYNCS 0x989680 ;  /* 0x009896800000995d */ /* 0x004fea0003900000 */
[----:B------:R-:W2:Y:S02]  /*25d70*/  @!P1 SYNCS.PHASECHK.TRANS64 P1, [R0+URZ+0x58038], R4 ;  /* 0x05803804000095a7 */ /* 0x000ea400080210ff */
[----:B--2---:R-:W-:Y:S05]  /*25d80*/  @!P1 BRA `(.L_x_494) ;  /* 0xfffffffc00f09947 */ /* 0x004fea000383ffff */
[----:B------:R-:W-:Y:S05]  /*25d90*/  BRA `(.L_x_495) ;  /* 0xffffffb400947947 */ /* 0x000fea000383ffff */
.L_x_397:
[----:B------:R-:W-:-:S07]  /*25da0*/  MOV R4, UR5 ;  /* 0x0000000500047c02 */ /* 0x000fce0008000f00 */
.L_x_496:
[----:B-1----:R1:W3:Y:S02]  /*25db0*/  SYNCS.PHASECHK.TRANS64.TRYWAIT P0, [R4+URZ+0x580b0], R0 ;  /* 0x0580b000040075a7 */ /* 0x0022e400080011ff */
[----:B---3--:R-:W-:Y:S05]  /*25dc0*/  @!P0 NANOSLEEP.SYNCS 0x989680 ;  /* 0x009896800000895d */ /* 0x008fea0003900000 */
[----:B------:R-:W3:Y:S02]  /*25dd0*/  @!P0 SYNCS.PHASECHK.TRANS64 P0, [R4+URZ+0x580b0], R0 ;  /* 0x0580b000040085a7 */ /* 0x000ee400080010ff */
[----:B---3--:R-:W-:Y:S05]  /*25de0*/  @!P0 BRA `(.L_x_496) ;  /* 0xfffffffc00f08947 */ /* 0x008fea000383ffff */
[----:B------:R-:W-:Y:S05]  /*25df0*/  BRA `(.L_x_497) ;  /* 0xffffffbc00a07947 */ /* 0x000fea000383ffff */
.L_x_401:
[----:B-1----:R-:W-:-:S07]  /*25e00*/  MOV R4, UR5 ;  /* 0x0000000500047c02 */ /* 0x002fce0008000f00 */
.L_x_498:
[----:B-1----:R1:W2:Y:S02]  /*25e10*/  SYNCS.PHASECHK.TRANS64.TRYWAIT P0, [R4+URZ+0x580b8], R0 ;  /* 0x0580b800040075a7 */ /* 0x0022a400080011ff */
[----:B--2---:R-:W-:Y:S05]  /*25e20*/  @!P0 NANOSLEEP.SYNCS 0x989680 ;  /* 0x009896800000895d */ /* 0x004fea0003900000 */
[----:B------:R-:W2:Y:S02]  /*25e30*/  @!P0 SYNCS.PHASECHK.TRANS64 P0, [R4+URZ+0x580b8], R0 ;  /* 0x0580b800040085a7 */ /* 0x000ea400080010ff */
[----:B--2---:R-:W-:Y:S05]  /*25e40*/  @!P0 BRA `(.L_x_498) ;  /* 0xfffffffc00f08947 */ /* 0x004fea000383ffff */
[----:B------:R-:W-:Y:S05]  /*25e50*/  BRA `(.L_x_499) ;  /* 0xffffffd400ac7947 */ /* 0x000fea000383ffff */
        .weak           $__internal_0_$__cuda_sm10x_tcgen05_guardrail_trap_col_being_dealloced_not_returned_by_alloc
        .type           $__internal_0_$__cuda_sm10x_tcgen05_guardrail_trap_col_being_dealloced_not_returned_by_alloc,@function
        .size           $__internal_0_$__cuda_sm10x_tcgen05_guardrail_trap_col_being_dealloced_not_returned_by_alloc,($__internal_1_$__cuda_sm10x_tcgen05_guardrail_trap_phase_invalid_during_alloc - $__internal_0_$__cuda_sm10x_tcgen05_guardrail_trap_col_being_dealloced_not_returned_by_alloc)
$__internal_0_$__cuda_sm10x_tcgen05_guardrail_trap_col_being_dealloced_not_returned_by_alloc:
[----:B------:R-:W-:Y:S05]  /*25e60*/  BPT.TRAP 0x1 ;  /* 0x000000040000795c */ /* 0x000fea0000300000 */
[----:B------:R-:W-:-:S04]  /*25e70*/  MOV R3, 0x0 ;  /* 0x0000000000037802 */ /* 0x000fc80000000f00 */
[----:B------:R-:W-:Y:S05]  /*25e80*/  RET.REL.NODEC R2 `(_ZN7cutlass13device_kernelINS_4fmha6kernel36Sm100FmhaFwdKernelTmaWarpspecializedIN4cute5tupleIJiiiNS5_IJNS5_IJiiEEEiEEEEEENS1_10collective38Sm100FmhaFwdMainloopTmaWarpspecializedINS_10bfloat16_tEffNS5_IJNS4_1CILi256EEENSC_ILi64EEESD_EEENS5_IJiNSC_ILi1EEES7_EEENS5_IJiSG_NS5_IJNS5_IJNSC_ILi0EEEiEEEiEEEEEESL_NS9_12ResidualMaskENS5_IJNSC_ILi2EEESG_SG_EEENSC_ILb0EEEEENS9_38Sm100FmhaFwdEpilogueTmaWarpspecializedINS_6half_tEfNS5_IJNSC_ILi128EEESD_SE_EEESH_NS5_IJSG_S7_EEESP_EENS2_23PersistentTileSchedulerENS2_41Sm100FmhaCtxKernelWarpspecializedScheduleEEEEEvNT_6ParamsE) ;  /* 0xfffffda0025c7950 */ /* 0x000fea0003c3ffff */
        .weak           $__internal_1_$__cuda_sm10x_tcgen05_guardrail_trap_phase_invalid_during_alloc
        .type           $__internal_1_$__cuda_sm10x_tcgen05_guardrail_trap_phase_invalid_during_alloc,@function
        .size           $__internal_1_$__cuda_sm10x_tcgen05_guardrail_trap_phase_invalid_during_alloc,($__internal_2_$__cuda_sm10x_tcgen05_guardrail_trap_unallocated_columns_being_dealloced - $__internal_1_$__cuda_sm10x_tcgen05_guardrail_trap_phase_invalid_during_alloc)
$__internal_1_$__cuda_sm10x_tcgen05_guardrail_trap_phase_invalid_during_alloc:
[----:B------:R-:W-:Y:S05]  /*25e90*/  BPT.TRAP 0x1 ;  /* 0x000000040000795c */ /* 0x000fea0000300000 */
[----:B------:R-:W-:-:S04]  /*25ea0*/  HFMA2 R3, -RZ, RZ, 0, 0 ;  /* 0x00000000ff037431 */ /* 0x000fc800000001ff */
[----:B------:R-:W-:Y:S05]  /*25eb0*/  RET.REL.NODEC R2 `(_ZN7cutlass13device_kernelINS_4fmha6kernel36Sm100FmhaFwdKernelTmaWarpspecializedIN4cute5tupleIJiiiNS5_IJNS5_IJiiEEEiEEEEEENS1_10collective38Sm100FmhaFwdMainloopTmaWarpspecializedINS_10bfloat16_tEffNS5_IJNS4_1CILi256EEENSC_ILi64EEESD_EEENS5_IJiNSC_ILi1EEES7_EEENS5_IJiSG_NS5_IJNS5_IJNSC_ILi0EEEiEEEiEEEEEESL_NS9_12ResidualMaskENS5_IJNSC_ILi2EEESG_SG_EEENSC_ILb0EEEEENS9_38Sm100FmhaFwdEpilogueTmaWarpspecializedINS_6half_tEfNS5_IJNSC_ILi128EEESD_SE_EEESH_NS5_IJSG_S7_EEESP_EENS2_23PersistentTileSchedulerENS2_41Sm100FmhaCtxKernelWarpspecializedScheduleEEEEEvNT_6ParamsE) ;  /* 0xfffffda002507950 */ /* 0x000fea0003c3ffff */
        .weak           $__internal_2_$__cuda_sm10x_tcgen05_guardrail_trap_unallocated_columns_being_dealloced
        .type           $__internal_2_$__cuda_sm10x_tcgen05_guardrail_trap_unallocated_columns_being_dealloced,@function
        .size           $__internal_2_$__cuda_sm10x_tcgen05_guardrail_trap_unallocated_columns_being_dealloced,($__internal_3_$__cuda_sm3x_div_rn_noftz_f32_slowpath - $__internal_2_$__cuda_sm10x_tcgen05_guardrail_trap_unallocated_columns_being_dealloced)
$__internal_2_$__cuda_sm10x_tcgen05_guardrail_trap_unallocated_columns_being_dealloced:
[----:B------:R-:W-:Y:S05]  /*25ec0*/  BPT.TRAP 0x1 ;  /* 0x000000040000795c */ /* 0x000fea0000300000 */
[----:B------:R-:W-:-:S04]  /*25ed0*/  MOV R3, 0x0 ;  /* 0x0000000000037802 */ /* 0x000fc80000000f00 */
[----:B------:R-:W-:Y:S05]  /*25ee0*/  RET.REL.NODEC R2 `(_ZN7cutlass13device_kernelINS_4fmha6kernel36Sm100FmhaFwdKernelTmaWarpspecializedIN4cute5tupleIJiiiNS5_IJNS5_IJiiEEEiEEEEEENS1_10collective38Sm100FmhaFwdMainloopTmaWarpspecializedINS_10bfloat16_tEffNS5_IJNS4_1CILi256EEENSC_ILi64EEESD_EEENS5_IJiNSC_ILi1EEES7_EEENS5_IJiSG_NS5_IJNS5_IJNSC_ILi0EEEiEEEiEEEEEESL_NS9_12ResidualMaskENS5_IJNSC_ILi2EEESG_SG_EEENSC_ILb0EEEEENS9_38Sm100FmhaFwdEpilogueTmaWarpspecializedINS_6half_tEfNS5_IJNSC_ILi128EEESD_SE_EEESH_NS5_IJSG_S7_EEESP_EENS2_23PersistentTileSchedulerENS2_41Sm100FmhaCtxKernelWarpspecializedScheduleEEEEEvNT_6ParamsE) ;  /* 0xfffffda002447950 */ /* 0x000fea0003c3ffff */
        .weak           $__internal_3_$__cuda_sm3x_div_rn_noftz_f32_slowpath
        .type           $__internal_3_$__cuda_sm3x_div_rn_noftz_f32_slowpath,@function
        .size           $__internal_3_$__cuda_sm3x_div_rn_noftz_f32_slowpath,(.L_x_516 - $__internal_3_$__cuda_sm3x_div_rn_noftz_f32_slowpath)
$__internal_3_$__cuda_sm3x_div_rn_noftz_f32_slowpath:
[----:B------:R-:W-:Y:S01]  /*25ef0*/  SHF.R.U32.HI R3, RZ, 0x17, R5 ;  /* 0x00000017ff037819 */ /* 0x000fe20000011605 */
[----:B------:R-:W-:Y:S01]  /*25f00*/  BSSY B1, `(.L_x_500) ;  /* 0x0000064000017945 */ /* 0x000fe20003800000 */
[--C-:B------:R-:W-:Y:S01]  /*25f10*/  SHF.R.U32.HI R9, RZ, 0x17, R32.reuse ;  /* 0x00000017ff097819 */ /* 0x100fe20000011620 */
[----:B------:R-:W-:Y:S01]  /*25f20*/  IMAD.MOV.U32 R6, RZ, RZ, R32 ;  /* 0x000000ffff067224 */ /* 0x000fe200078e0020 */
[----:B------:R-:W-:Y:S02]  /*25f30*/  LOP3.LUT R3, R3, 0xff, RZ, 0xc0, !PT ;  /* 0x000000ff03037812 */ /* 0x000fe400078ec0ff */
[----:B------:R-:W-:-:S03]  /*25f40*/  LOP3.LUT R9, R9, 0xff, RZ, 0xc0, !PT ;  /* 0x000000ff09097812 */ /* 0x000fc600078ec0ff */
[----:B------:R-:W-:Y:S02]  /*25f50*/  VIADD R0, R3, 0xffffffff ;  /* 0xffffffff03007836 */ /* 0x000fe40000000000 */
[----:B------:R-:W-:-:S03]  /*25f60*/  VIADD R7, R9, 0xffffffff ;  /* 0xffffffff09077836 */ /* 0x000fc60000000000 */
[----:B------:R-:W-:-:S04]  /*25f70*/  ISETP.GT.U32.AND P0, PT, R0, 0xfd, PT ;  /* 0x000000fd0000780c */ /* 0x000fc80003f04070 */
[----:B------:R-:W-:-:S13]  /*25f80*/  ISETP.GT.U32.OR P0, PT, R7, 0xfd, P0 ;  /* 0x000000fd0700780c */ /* 0x000fda0000704470 */
[----:B------:R-:W-:Y:S01]  /*25f90*/  @!P0 IMAD.MOV.U32 R10, RZ, RZ, RZ ;  /* 0x000000ffff0a8224 */ /* 0x000fe200078e00ff */
[----:B------:R-:W-:Y:S06]  /*25fa0*/  @!P0 BRA `(.L_x_501) ;  /* 0x00000000005c8947 */ /* 0x000fec0003800000 */
[----:B------:R-:W-:Y:S02]  /*25fb0*/  FSETP.GTU.FTZ.AND P1, PT, |R32|, +INF , PT ;  /* 0x7f8000002000780b */ /* 0x000fe40003f3c200 */
[----:B------:R-:W-:-:S04]  /*25fc0*/  FSETP.GTU.FTZ.AND P0, PT, |R5|, +INF , PT ;  /* 0x7f8000000500780b */ /* 0x000fc80003f1c200 */
[----:B------:R-:W-:-:S13]  /*25fd0*/  PLOP3.LUT P0, PT, P1, P0, PT, 0xf8, 0x8f ;  /* 0x00000000008f781c */ /* 0x000fda0000f01f70 */
[----:B------:R-:W-:Y:S05]  /*25fe0*/  @P0 BRA `(.L_x_502) ;  /* 0x0000000400500947 */ /* 0x000fea0003800000 */
[----:B------:R-:W-:-:S13]  /*25ff0*/  LOP3.LUT P0, RZ, R5, 0x7fffffff, R6, 0xc8, !PT ;  /* 0x7fffffff05ff7812 */ /* 0x000fda000780c806 */
[----:B------:R-:W-:Y:S05]  /*26000*/  @!P0 BRA `(.L_x_503) ;  /* 0x0000000400408947 */ /* 0x000fea0003800000 */
[C---:B------:R-:W-:Y:S02]  /*26010*/  FSETP.NEU.FTZ.AND P0, PT, |R32|.reuse, +INF , PT ;  /* 0x7f8000002000780b */ /* 0x040fe40003f1d200 */
[----:B------:R-:W-:Y:S02]  /*26020*/  FSETP.NEU.FTZ.AND P1, PT, |R5|, +INF , PT ;  /* 0x7f8000000500780b */ /* 0x000fe40003f3d200 */
[----:B------:R-:W-:-:S11]  /*26030*/  FSETP.NEU.FTZ.AND P2, PT, |R32|, +INF , PT ;  /* 0x7f8000002000780b */ /* 0x000fd60003f5d200 */
[----:B------:R-:W-:Y:S05]  /*26040*/  @!P1 BRA !P0, `(.L_x_503) ;  /* 0x0000000400309947 */ /* 0x000fea0004000000 */
[----:B------:R-:W-:-:S04]  /*26050*/  LOP3.LUT P0, RZ, R6, 0x7fffffff, RZ, 0xc0, !PT ;  /* 0x7fffffff06ff7812 */ /* 0x000fc8000780c0ff */
[----:B------:R-:W-:-:S13]  /*26060*/  PLOP3.LUT P0, PT, P1, P0, PT, 0x2f, 0xf2 ;  /* 0x0000000000f2781c */ /* 0x000fda0000f00577 */
[----:B------:R-:W-:Y:S05]  /*26070*/  @P0 BRA `(.L_x_504) ;  /* 0x00000004001c0947 */ /* 0x000fea0003800000 */
[----:B------:R-:W-:-:S04]  /*26080*/  LOP3.LUT P0, RZ, R5, 0x7fffffff, RZ, 0xc0, !PT ;  /* 0x7fffffff05ff7812 */ /* 0x000fc8000780c0ff */
[----:B------:R-:W-:-:S13]  /*26090*/  PLOP3.LUT P0, PT, P2, P0, PT, 0x2f, 0xf2 ;  /* 0x0000000000f2781c */ /* 0x000fda0001700577 */
[----:B------:R-:W-:Y:S05]  /*260a0*/  @P0 BRA `(.L_x_505) ;  /* 0x0000000400040947 */ /* 0x000fea0003800000 */
[----:B------:R-:W-:Y:S02]  /*260b0*/  ISETP.GE.AND P1, PT, R7, RZ, PT ;  /* 0x000000ff0700720c */ /* 0x000fe40003f26270 */
[----:B------:R-:W-:-:S11]  /*260c0*/  ISETP.GE.AND P0, PT, R0, RZ, PT ;  /* 0x000000ff0000720c */ /* 0x000fd60003f06270 */
[----:B------:R-:W-:Y:S01]  /*260d0*/  @P1 MOV R10, RZ ;  /* 0x000000ff000a1202 */ /* 0x000fe20000000f00 */
[----:B------:R-:W-:Y:S01]  /*260e0*/  @!P1 FFMA R6, R32, 1.84467440737095516160e+19, RZ ;  /* 0x5f80000020069823 */ /* 0x000fe200000000ff */
[----:B------:R-:W-:Y:S01]  /*260f0*/  @!P1 MOV R10, 0xffffffc0 ;  /* 0xffffffc0000a9802 */ /* 0x000fe20000000f00 */
[----:B------:R-:W-:-:S03]  /*26100*/  @!P0 FFMA R5, R5, 1.84467440737095516160e+19, RZ ;  /* 0x5f80000005058823 */ /* 0x000fc600000000ff */
[----:B------:R-:W-:-:S07]  /*26110*/  @!P0 IADD3 R10, PT, PT, R10, 0x40, RZ ;  /* 0x000000400a0a8810 */ /* 0x000fce0007ffe0ff */
.L_x_501:
[----:B------:R-:W-:Y:S01]  /*26120*/  LEA R7, R3, 0xc0800000, 0x17 ;  /* 0xc080000003077811 */ /* 0x000fe200078eb8ff */
[----:B------:R-:W-:Y:S01]  /*26130*/  BSSY B0, `(.L_x_506) ;  /* 0x0000036000007945 */ /* 0x000fe20003800000 */
[----:B------:R-:W-:Y:S02]  /*26140*/  IADD3 R9, PT, PT, R9, -0x7f, RZ ;  /* 0xffffff8109097810 */ /* 0x000fe40007ffe0ff */
[----:B------:R-:W-:-:S03]  /*26150*/  IADD3 R7, PT, PT, -R7, R5, RZ ;  /* 0x0000000507077210 */ /* 0x000fc60007ffe1ff */
[C---:B------:R-:W-:Y:S01]  /*26160*/  IMAD R8, R9.reuse, -0x800000, R6 ;  /* 0xff80000009087824 */ /* 0x040fe200078e0206 */
[----:B------:R1:W2:Y:S01]  /*26170*/  MUFU.RCP R5, R7 ;  /* 0x0000000700057308 */ /* 0x0002a20000001000 */
[----:B------:R-:W-:-:S04]  /*26180*/  IADD3 R9, PT, PT, R9, 0x7f, -R3 ;  /* 0x0000007f09097810 */ /* 0x000fc80007ffe803 */
[----:B------:R-:W-:Y:S01]  /*26190*/  IADD3 R10, PT, PT, R9, R10, RZ ;  /* 0x0000000a090a7210 */ /* 0x000fe20007ffe0ff */
[----:B-1----:R-:W-:-:S04]  /*261a0*/  FADD.FTZ R7, -R7, -RZ ;  /* 0x800000ff07077221 */ /* 0x002fc80000010100 */
[----:B--2---:R-:W-:-:S04]  /*261b0*/  FFMA R0, R5, R7, 1 ;  /* 0x3f80000005007423 */ /* 0x004fc80000000007 */
[----:B------:R-:W-:-:S04]  /*261c0*/  FFMA R0, R5, R0, R5 ;  /* 0x0000000005007223 */ /* 0x000fc80000000005 */
[----:B------:R-:W-:-:S04]  /*261d0*/  FFMA R6, R8, R0, RZ ;  /* 0x0000000008067223 */ /* 0x000fc800000000ff */
[----:B------:R-:W-:-:S04]  /*261e0*/  FFMA R5, R7, R6, R8 ;  /* 0x0000000607057223 */ /* 0x000fc80000000008 */
[----:B------:R-:W-:-:S04]  /*261f0*/  FFMA R5, R0, R5, R6 ;  /* 0x0000000500057223 */ /* 0x000fc80000000006 */
[----:B------:R-:W-:-:S04]  /*26200*/  FFMA R7, R7, R5, R8 ;  /* 0x0000000507077223 */ /* 0x000fc80000000008 */
[----:B------:R-:W-:-:S05]  /*26210*/  FFMA R6, R0, R7, R5 ;  /* 0x0000000700067223 */ /* 0x000fca0000000005 */
[----:B------:R-:W-:-:S04]  /*26220*/  SHF.R.U32.HI R3, RZ, 0x17, R6 ;  /* 0x00000017ff037819 */ /* 0x000fc80000011606 */
[----:B------:R-:W-:-:S04]  /*26230*/  LOP3.LUT R3, R3, 0xff, RZ, 0xc0, !PT ;  /* 0x000000ff03037812 */ /* 0x000fc800078ec0ff */
[----:B------:R-:W-:-:S04]  /*26240*/  IADD3 R3, PT, PT, R3, R10, RZ ;  /* 0x0000000a03037210 */ /* 0x000fc80007ffe0ff */
[----:B------:R-:W-:-:S04]  /*26250*/  IADD3 R8, PT, PT, R3, -0x1, RZ ;  /* 0xffffffff03087810 */ /* 0x000fc80007ffe0ff */
[----:B------:R-:W-:-:S13]  /*26260*/  ISETP.GE.U32.AND P0, PT, R8, 0xfe, PT ;  /* 0x000000fe0800780c */ /* 0x000fda0003f06070 */
[----:B------:R-:W-:Y:S05]  /*26270*/  @!P0 BRA `(.L_x_507) ;  /* 0x0000000000808947 */ /* 0x000fea0003800000 */
[----:B------:R-:W-:-:S13]  /*26280*/  ISETP.GT.AND P0, PT, R3, 0xfe, PT ;  /* 0x000000fe0300780c */ /* 0x000fda0003f04270 */
[----:B------:R-:W-:Y:S05]  /*26290*/  @P0 BRA `(.L_x_508) ;  /* 0x00000000006c0947 */ /* 0x000fea0003800000 */
[----:B------:R-:W-:-:S13]  /*262a0*/  ISETP.GE.AND P0, PT, R3, 0x1, PT ;  /* 0x000000010300780c */ /* 0x000fda0003f06270 */
[----:B------:R-:W-:Y:S05]  /*262b0*/  @P0 BRA `(.L_x_509) ;  /* 0x0000000000740947 */ /* 0x000fea0003800000 */
[----:B------:R-:W-:Y:S02]  /*262c0*/  ISETP.GE.AND P0, PT, R3, -0x18, PT ;  /* 0xffffffe80300780c */ /* 0x000fe40003f06270 */
[----:B------:R-:W-:-:S11]  /*262d0*/  LOP3.LUT R6, R6, 0x80000000, RZ, 0xc0, !PT ;  /* 0x8000000006067812 */ /* 0x000fd600078ec0ff */
[----:B------:R-:W-:Y:S05]  /*262e0*/  @!P0 BRA `(.L_x_509) ;  /* 0x0000000000688947 */ /* 0x000fea0003800000 */
[CCC-:B------:R-:W-:Y:S01]  /*262f0*/  FFMA.RZ R8, R0.reuse, R7.reuse, R5.reuse ;  /* 0x0000000700087223 */ /* 0x1c0fe2000000c005 */
[CCC-:B------:R-:W-:Y:S01]  /*26300*/  FFMA.RP R9, R0.reuse, R7.reuse, R5.reuse ;  /* 0x0000000700097223 */ /* 0x1c0fe20000008005 */
[----:B------:R-:W-:Y:S01]  /*26310*/  FFMA.RM R5, R0, R7, R5 ;  /* 0x0000000700057223 */ /* 0x000fe20000004005 */
[C---:B------:R-:W-:Y:S01]  /*26320*/  VIADD R0, R3.reuse, 0x20 ;  /* 0x0000002003007836 */ /* 0x040fe20000000000 */
[C---:B------:R-:W-:Y:S02]  /*26330*/  ISETP.NE.AND P0, PT, R3.reuse, RZ, PT ;  /* 0x000000ff0300720c */ /* 0x040fe40003f05270 */
[----:B------:R-:W-:Y:S02]  /*26340*/  LOP3.LUT R8, R8, 0x7fffff, RZ, 0xc0, !PT ;  /* 0x007fffff08087812 */ /* 0x000fe400078ec0ff */
[----:B------:R-:W-:Y:S01]  /*26350*/  ISETP.NE.AND P1, PT, R3, RZ, PT ;  /* 0x000000ff0300720c */ /* 0x000fe20003f25270 */
[----:B------:R-:W-:Y:S01]  /*26360*/  IMAD.MOV R3, RZ, RZ, -R3 ;  /* 0x000000ffff037224 */ /* 0x000fe200078e0a03 */
[----:B------:R-:W-:-:S02]  /*26370*/  LOP3.LUT R8, R8, 0x800000, RZ, 0xfc, !PT ;  /* 0x0080000008087812 */ /* 0x000fc400078efcff */
[----:B------:R-:W-:Y:S02]  /*26380*/  FSETP.NEU.FTZ.AND P2, PT, R9, R5, PT ;  /* 0x000000050900720b */ /* 0x000fe40003f5d000 */
[----:B------:R-:W-:Y:S02]  /*26390*/  SHF.L.U32 R0, R8, R0, RZ ;  /* 0x0000000008007219 */ /* 0x000fe400000006ff */
[----:B------:R-:W-:Y:S02]  /*263a0*/  SEL R3, R3, RZ, P0 ;  /* 0x000000ff03037207 */ /* 0x000fe40000000000 */
[----:B------:R-:W-:Y:S02]  /*263b0*/  ISETP.NE.AND P1, PT, R0, RZ, P1 ;  /* 0x000000ff0000720c */ /* 0x000fe40000f25270 */
[----:B------:R-:W-:Y:S02]  /*263c0*/  SHF.R.U32.HI R8, RZ, R3, R8 ;  /* 0x00000003ff087219 */ /* 0x000fe40000011608 */
[----:B------:R-:W-:-:S02]  /*263d0*/  PLOP3.LUT P1, PT, P2, P1, PT, 0xf8, 0x8f ;  /* 0x00000000008f781c */ /* 0x000fc40001723f70 */
[----:B------:R-:W-:Y:S02]  /*263e0*/  SHF.R.U32.HI R3, RZ, 0x1, R8 ;  /* 0x00000001ff037819 */ /* 0x000fe40000011608 */
[----:B------:R-:W-:-:S04]  /*263f0*/  SEL R0, RZ, 0x1, !P1 ;  /* 0x00000001ff007807 */ /* 0x000fc80004800000 */
[----:B------:R-:W-:-:S04]  /*26400*/  LOP3.LUT R0, R0, 0x1, R3, 0xf8, !PT ;  /* 0x0000000100007812 */ /* 0x000fc800078ef803 */
[----:B------:R-:W-:-:S05]  /*26410*/  LOP3.LUT R0, R0, R8, RZ, 0xc0, !PT ;  /* 0x0000000800007212 */ /* 0x000fca00078ec0ff */
[----:B------:R-:W-:-:S05]  /*26420*/  IMAD.IADD R0, R3, 0x1, R0 ;  /* 0x0000000103007824 */ /* 0x000fca00078e0200 */
[----:B------:R-:W-:Y:S01]  /*26430*/  LOP3.LUT R6, R0, R6, RZ, 0xfc, !PT ;  /* 0x0000000600067212 */ /* 0x000fe200078efcff */
[----:B------:R-:W-:Y:S05]  /*26440*/  BRA `(.L_x_509) ;  /* 0x0000000000107947 */ /* 0x000fea0003800000 */
.L_x_508:
[----:B------:R-:W-:-:S04]  /*26450*/  LOP3.LUT R6, R6, 0x80000000, RZ, 0xc0, !PT ;  /* 0x8000000006067812 */ /* 0x000fc800078ec0ff */
[----:B------:R-:W-:Y:S01]  /*26460*/  LOP3.LUT R6, R6, 0x7f800000, RZ, 0xfc, !PT ;  /* 0x7f80000006067812 */ /* 0x000fe200078efcff */
[----:B------:R-:W-:Y:S05]  /*26470*/  BRA `(.L_x_509) ;  /* 0x0000000000047947 */ /* 0x000fea0003800000 */
.L_x_507:
[----:B------:R-:W-:Y:S02]  /*26480*/  LEA R6, R10, R6, 0x17 ;  /* 0x000000060a067211 */ /* 0x000fe400078eb8ff */
.L_x_509:
[----:B------:R-:W-:Y:S05]  /*26490*/  BSYNC B0 ;  /* 0x0000000000007941 */ /* 0x000fea0003800000 */
.L_x_506:
[----:B------:R-:W-:Y:S01]  /*264a0*/  MOV R5, R6 ;  /* 0x0000000600057202 */ /* 0x000fe20000000f00 */
[----:B------:R-:W-:Y:S05]  /*264b0*/  BRA `(.L_x_510) ;  /* 0x0000000000207947 */ /* 0x000fea0003800000 */
.L_x_505:
[----:B------:R-:W-:-:S04]  /*264c0*/  LOP3.LUT R5, R5, 0x80000000, R6, 0x48, !PT ;  /* 0x8000000005057812 */ /* 0x000fc800078e4806 */
[----:B------:R-:W-:Y:S01]  /*264d0*/  LOP3.LUT R5, R5, 0x7f800000, RZ, 0xfc, !PT ;  /* 0x7f80000005057812 */ /* 0x000fe200078efcff */
[----:B------:R-:W-:Y:S05]  /*264e0*/  BRA `(.L_x_510) ;  /* 0x0000000000147947 */ /* 0x000fea0003800000 */
.L_x_504:
[----:B------:R-:W-:Y:S01]  /*264f0*/  LOP3.LUT R5, R5, 0x80000000, R6, 0x48, !PT ;  /* 0x8000000005057812 */ /* 0x000fe200078e4806 */
[----:B------:R-:W-:Y:S05]  /*26500*/  BRA `(.L_x_510) ;  /* 0x00000000000c7947 */ /* 0x000fea0003800000 */
.L_x_503:
[----:B------:R-:W1:Y:S01]  /*26510*/  MUFU.RSQ R5, -QNAN ;  /* 0xffc0000000057908 */ /* 0x000e620000001400 */
[----:B------:R-:W-:Y:S05]  /*26520*/  BRA `(.L_x_510) ;  /* 0x0000000000047947 */ /* 0x000fea0003800000 */
.L_x_502:
[----:B------:R-:W-:-:S07]  /*26530*/  FADD.FTZ R5, R32, R5 ;  /* 0x0000000520057221 */ /* 0x000fce0000010000 */
.L_x_510:
[----:B------:R-:W-:Y:S05]  /*26540*/  BSYNC B1 ;  /* 0x0000000000017941 */ /* 0x000fea0003800000 */
.L_x_500:
[----:B-1----:R-:W-:Y:S01]  /*26550*/  MOV R33, R5 ;  /* 0x0000000500217202 */ /* 0x002fe20000000f00 */
[----:B------:R-:W-:-:S04]  /*26560*/  HFMA2 R5, -RZ, RZ, 0, 0 ;  /* 0x00000000ff057431 */ /* 0x000fc800000001ff */
[----:B------:R-:W-:Y:S05]  /*26570*/  RET.REL.NODEC R4 `(_ZN7cutlass13device_kernelINS_4fmha6kernel36Sm100FmhaFwdKernelTmaWarpspecializedIN4cute5tupleIJiiiNS5_IJNS5_IJiiEEEiEEEEEENS1_10collective38Sm100FmhaFwdMainloopTmaWarpspecializedINS_10bfloat16_tEffNS5_IJNS4_1CILi256EEENSC_ILi64EEESD_EEENS5_IJiNSC_ILi1EEES7_EEENS5_IJiSG_NS5_IJNS5_IJNSC_ILi0EEEiEEEiEEEEEESL_NS9_12ResidualMaskENS5_IJNSC_ILi2EEESG_SG_EEENSC_ILb0EEEEENS9_38Sm100FmhaFwdEpilogueTmaWarpspecializedINS_6half_tEfNS5_IJNSC_ILi128EEESD_SE_EEESH_NS5_IJSG_S7_EEESP_EENS2_23PersistentTileSchedulerENS2_41Sm100FmhaCtxKernelWarpspecializedScheduleEEEEEvNT_6ParamsE) ;  /* 0xfffffd9804a07950 */ /* 0x000fea0003c3ffff */
.L_x_511:
[----:B------:R-:W-:-:S00]  /*26580*/  BRA `(.L_x_511) ;  /* 0xfffffffc00fc7947 */ /* 0x000fc0000383ffff */
[----:B------:R-:W-:-:S00]  /*26590*/  NOP ;  /* 0x0000000000007918 */ /* 0x000fc00000000000 */
        /* <DEDUP_REMOVED lines=14> */
.L_x_516:


//--------------------- .nv.global.init           --------------------------
	.section	.nv.global.init,"aw",@progbits
.nv.global.init:
	.type		$str$23,@object
	.size		$str$23,($str$37 - $str$23)
$str$23:
        /*0000*/ 	.byte	0x0a, 0x00
	.type		$str$37,@object
	.size		$str$37,($str$32 - $str$37)
$str$37:
        /*0002*/ 	.byte	0x3a, 0x00
	.type		$str$32,@object
	.size		$str$32,($str$29 - $str$32)
$str$32:
        /*0004*/ 	.byte	0x5f, 0x00
	.type		$str$29,@object
	.size		$str$29,($str$28 - $str$29)
$str$29:
        /*0006*/ 	.byte	0x25, 0x64, 0x00
	.type		$str$28,@object
	.size		$str$28,($str$30 - $str$28)
$str$28:
        /*0009*/ 	.byte	0x25, 0x63, 0x00
	.type		$str$30,@object
	.size		$str$30,($str$31 - $str$30)
$str$30:
        /*000c*/ 	.byte	0x25, 0x73, 0x00
	.type		$str$31,@object
	.size		$str$31,($str$35 - $str$31)
$str$31:
        /*000f*/ 	.byte	0x20, 0x6f, 0x20, 0x00
	.type		$str$35,@object
	.size		$str$35,($str$22 - $str$35)
$str$35:
        /*0013*/ 	.byte	0x70, 0x74, 0x72, 0x5b, 0x00
	.type		$str$22,@object
	.size		$str$22,($str$34 - $str$22)
$str$22:
        /*0018*/ 	.byte	0x73, 0x4f, 0x3a, 0x20, 0x00
	.type		$str$34,@object
	.size		$str$34,($str$36 - $str$34)
$str$34:
        /*001d*/ 	.byte	0x73, 0x6d, 0x65, 0x6d, 0x5f, 0x00
	.type		$str$36,@object
	.size		$str$36,($str$33 - $str$36)
$str$36:
        /*0023*/ 	.byte	0x62, 0x5d, 0x28, 0x25, 0x70, 0x29, 0x00
	.type		$str$33,@object
	.size		$str$33,($str$27 - $str$33)
$str$33:
        /*002a*/ 	.byte	0x53, 0x77, 0x3c, 0x25, 0x64, 0x2c, 0x25, 0x64, 0x2c, 0x25, 0x64, 0x3e, 0x00
	.type		$str$27,@object
	.size		$str$27,($str$26 - $str$27)
$str$27:
        /*0037*/ 	.byte	0x2f, 0x74, 0x6d, 0x70, 0x2f, 0x63, 0x75, 0x74, 0x6c, 0x61, 0x73, 0x73, 0x5f, 0x73, 0x77, 0x65
        /*0047*/ 	.byte	0x65, 0x70, 0x5f, 0x73, 0x72, 0x63, 0x2f, 0x69, 0x6e, 0x63, 0x6c, 0x75, 0x64, 0x65, 0x2f, 0x63
        /*0057*/ 	.byte	0x75, 0x74, 0x65, 0x2f, 0x61, 0x74, 0x6f, 0x6d, 0x2f, 0x63, 0x6f, 0x70, 0x79, 0x5f, 0x74, 0x72
        /*0067*/ 	.byte	0x61, 0x69, 0x74, 0x73, 0x5f, 0x73, 0x6d, 0x31, 0x30, 0x30, 0x2e, 0x68, 0x70, 0x70, 0x00
	.type		$str$26,@object
	.size		$str$26,(__unnamed_4 - $str$26)
$str$26:
        /*0076*/ 	.byte	0x28, 0x28, 0x75, 0x69, 0x6e, 0x74, 0x33, 0x32, 0x5f, 0x74, 0x28, 0x74, 0x68, 0x72, 0x65, 0x61
        /*0086*/ 	.byte	0x64, 0x49, 0x64, 0x78, 0x2e, 0x78, 0x29, 0x20, 0x2f, 0x20, 0x33, 0x32, 0x29, 0x20, 0x25, 0x20
        /*0096*/ 	.byte	0x34, 0x29, 0x20, 0x3d, 0x3d, 0x20, 0x28, 0x28, 0x28, 0x74, 0x6d, 0x65, 0x6d, 0x5f, 0x61, 0x64
        /*00a6*/ 	.byte	0x64, 0x72, 0x20, 0x3e, 0x3e, 0x20, 0x31, 0x36, 0x29, 0x20, 0x2f, 0x20, 0x33, 0x32, 0x29, 0x20
        /*00b6*/ 	.byte	0x25, 0x20, 0x34, 0x29, 0x00
	.type		__unnamed_4,@object
	.size		__unnamed_4,(__unnamed_1 - __unnamed_4)
__unnamed_4:
        /* <DEDUP_REMOVED lines=37> */
        /*030b*/ 	.byte	0x30, 0x3e, 0x3e, 0x3e, 0x3e, 0x5d, 0x00
	.type		__unnamed_1,@object
	.size		__unnamed_1,(__unnamed_5 - __unnamed_1)
__unnamed_1:
        /* <DEDUP_REMOVED lines=37> */
        /*0562*/ 	.byte	0x3a, 0x43, 0x3c, 0x30, 0x3e, 0x3e, 0x3e, 0x3e, 0x5d, 0x00
	.type		__unnamed_5,@object
	.size		__unnamed_5,(__unnamed_6 - __unnamed_5)
__unnamed_5:
        /* <DEDUP_REMOVED lines=38> */
	.type		__unnamed_6,@object
	.size		__unnamed_6,(__unnamed_7 - __unnamed_6)
__unnamed_6:
        /* <DEDUP_REMOVED lines=37> */
        /*0a16*/ 	.byte	0x74, 0x65, 0x3a, 0x3a, 0x43, 0x3c, 0x30, 0x3e, 0x3e, 0x3e, 0x3e, 0x5d, 0x00
	.type		__unnamed_7,@object
	.size		__unnamed_7,(__unnamed_2 - __unnamed_7)
__unnamed_7:
        /* <DEDUP_REMOVED lines=37> */
        /*0c73*/ 	.byte	0x63, 0x75, 0x74, 0x65, 0x3a, 0x3a, 0x43, 0x3c, 0x30, 0x3e, 0x3e, 0x3e, 0x3e, 0x5d, 0x00
	.type		__unnamed_2,@object
	.size		__unnamed_2,(__unnamed_3 - __unnamed_2)
__unnamed_2:
        /* <DEDUP_REMOVED lines=38> */
	.type		__unnamed_3,@object
	.size		__unnamed_3,(.L_3 - __unnamed_3)
__unnamed_3:
        /* <DEDUP_REMOVED lines=38> */
        /*1142*/ 	.byte	0x3e, 0x3e, 0x5d, 0x00
.L_3:


//--------------------- .nv.shared._ZN7cutlass13device_kernelINS_4fmha6kernel36Sm100FmhaFwdKernelTmaWarpspecializedIN4cute5tupleIJiiiNS5_IJNS5_IJiiEEEiEEEEEENS1_10collective38Sm100FmhaFwdMainloopTmaWarpspecializedINS_10bfloat16_tEffNS5_IJNS4_1CILi256EEENSC_ILi64EEESD_EEENS5_IJiNSC_ILi1EEES7_EEENS5_IJiSG_NS5_IJNS5_IJNSC_ILi0EEEiEEEiEEEEEESL_NS9_12ResidualMaskENS5_IJNSC_ILi2EEESG_SG_EEENSC_ILb0EEEEENS9_38Sm100FmhaFwdEpilogueTmaWarpspecializedINS_6half_tEfNS5_IJNSC_ILi128EEESD_SE_EEESH_NS5_IJSG_S7_EEESP_EENS2_23PersistentTileSchedulerENS2_41Sm100FmhaCtxKernelWarpspecializedScheduleEEEEEvNT_6ParamsE --------------------------
	.section	.nv.shared._ZN7cutlass13device_kernelINS_4fmha6kernel36Sm100FmhaFwdKernelTmaWarpspecializedIN4cute5tupleIJiiiNS5_IJNS5_IJiiEEEiEEEEEENS1_10collective38Sm100FmhaFwdMainloopTmaWarpspecializedINS_10bfloat16_tEffNS5_IJNS4_1CILi256EEENSC_ILi64EEESD_EEENS5_IJiNSC_ILi1EEES7_EEENS5_IJiSG_NS5_IJNS5_IJNSC_ILi0EEEiEEEiEEEEEESL_NS9_12ResidualMaskENS5_IJNSC_ILi2EEESG_SG_EEENSC_ILb0EEEEENS9_38Sm100FmhaFwdEpilogueTmaWarpspecializedINS_6half_tEfNS5_IJNSC_ILi128EEESD_SE_EEESH_NS5_IJSG_S7_EEESP_EENS2_23PersistentTileSchedulerENS2_41Sm100FmhaCtxKernelWarpspecializedScheduleEEEEEvNT_6ParamsE,"aw",@nobits
	.sectionflags	@""
	.align	16
	.zero		1024


//--------------------- .nv.shared.reserved.0     --------------------------
	.section	.nv.shared.reserved.0,"aw",@nobits
	.weak		__nv_reservedSMEM_offset_0_alias
	.size		__nv_reservedSMEM_offset_0_alias, 0, 64
	.other		__nv_reservedSMEM_offset_0_alias,@"STO_CUDA_RESERVED_SHARED STV_DEFAULT"
__nv_reservedSMEM_offset_0_alias:
	.zero		0
.nv.shared.reserved.0:
	.zero		64
	.weak		__nv_reservedSMEM_tcgen05_partition
	.type		__nv_reservedSMEM_tcgen05_partition,@object
	.size		__nv_reservedSMEM_tcgen05_partition,(.L_0 - __nv_reservedSMEM_tcgen05_partition)
__nv_reservedSMEM_tcgen05_partition:
	.zero		32
.L_0:


//--------------------- .nv.global                --------------------------
	.section	.nv.global,"aw",@nobits
.nv.global:
	.type		_ZN39_INTERNAL_cb43e5e5_4_k_cu_fe847d79_38264cute1_E,@object
	.size		_ZN39_INTERNAL_cb43e5e5_4_k_cu_fe847d79_38264cute1_E,(_ZN39_INTERNAL_cb43e5e5_4_k_cu_fe847d79_38264cuda3std3__45__cpo6cbeginE - _ZN39_INTERNAL_cb43e5e5_4_k_cu_fe847d79_38264cute1_E)
_ZN39_INTERNAL_cb43e5e5_4_k_cu_fe847d79_38264cute1_E:
	.zero		1
	.type		_ZN39_INTERNAL_cb43e5e5_4_k_cu_fe847d79_38264cuda3std3__45__cpo6cbeginE,@object
	.size		_ZN39_INTERNAL_cb43e5e5_4_k_cu_fe847d79_38264cuda3std3__45__cpo6cbeginE,(_ZN39_INTERNAL_cb43e5e5_4_k_cu_fe847d79_38264cuda3std3__48in_placeE - _ZN39_INTERNAL_cb43e5e5_4_k_cu_fe847d79_38264cuda3std3__45__cpo6cbeginE)
_ZN39_INTERNAL_cb43e5e5_4_k_cu_fe847d79_38264cuda3std3__45__cpo6cbeginE:
	.zero		1
	.type		_ZN39_INTERNAL_cb43e5e5_4_k_cu_fe847d79_38264cuda3std3__48in_placeE,@object
	.size		_ZN39_INTERNAL_cb43e5e5_4_k_cu_fe847d79_38264cuda3std3__48in_placeE,(_ZN39_INTERNAL_cb43e5e5_4_k_cu_fe847d79_38264cuda3std6ranges3__45__cpo9iter_moveE - _ZN39_INTERNAL_cb43e5e5_4_k_cu_fe847d79_38264cuda3std3__48in_placeE)
_ZN39_INTERNAL_cb43e5e5_4_k_cu_fe847d79_38264cuda3std3__48in_placeE:
	.zero		1
	.type		_ZN39_INTERNAL_cb43e5e5_4_k_cu_fe847d79_38264cuda3std6ranges3__45__cpo9iter_moveE,@object
	.size		_ZN39_INTERNAL_cb43e5e5_4_k_cu_fe847d79_38264cuda3std6ranges3__45__cpo9iter_moveE,(_ZN39_INTERNAL_cb43e5e5_4_k_cu_fe847d79_38264cuda3std3__45__cpo5beginE - _ZN39_INTERNAL_cb43e5e5_4_k_cu_fe847d79_38264cuda3std6ranges3__45__cpo9iter_moveE)
_ZN39_INTERNAL_cb43e5e5_4_k_cu_fe847d79_38264cuda3std6ranges3__45__cpo9iter_moveE:
	.zero		1
	.type		_ZN39_INTERNAL_cb43e5e5_4_k_cu_fe847d79_38264cuda3std3__45__cpo5beginE,@object
	.size		_ZN39_INTERNAL_cb43e5e5_4_k_cu_fe847d79_38264cuda3std3__45__cpo5beginE,(_ZN39_INTERNAL_cb43e5e5_4_k_cu_fe847d79_38264cuda3std3__441_GLOBAL__N__cb43e5e5_4_k_cu_fe847d79_38266ignoreE - _ZN39_INTERNAL_cb43e5e5_4_k_cu_fe847d79_38264cuda3std3__45__cpo5beginE)
_ZN39_INTERNAL_cb43e5e5_4_k_cu_fe847d79_38264cuda3std3__45__cpo5beginE:
	.zero		1
	.type		_ZN39_INTERNAL_cb43e5e5_4_k_cu_fe847d79_38264cuda3std3__441_GLOBAL__N__cb43e5e5_4_k_cu_fe847d79_38266ignoreE,@object
	.size		_ZN39_INTERNAL_cb43e5e5_4_k_cu_fe847d79_38264cuda3std3__441_GLOBAL__N__cb43e5e5_4_k_cu_fe847d79_38266ignoreE,(_ZN39_INTERNAL_cb43e5e5_4_k_cu_fe847d79_38264cute7productE - _ZN39_INTERNAL_cb43e5e5_4_k_cu_fe847d79_38264cuda3std3__441_GLOBAL__N__cb43e5e5_4_k_cu_fe847d79_38266ignoreE)
_ZN39_INTERNAL_cb43e5e5_4_k_cu_fe847d79_38264cuda3std3__441_GLOBAL__N__cb43e5e5_4_k_cu_fe847d79_38266ignoreE:
	.zero		1
	.type		_ZN39_INTERNAL_cb43e5e5_4_k_cu_fe847d79_38264cute7productE,@object
	.size		_ZN39_INTERNAL_cb43e5e5_4_k_cu_fe847d79_38264cute7productE,(_ZN39_INTERNAL_cb43e5e5_4_k_cu_fe847d79_38264cuda3std3__45__cpo3endE - _ZN39_INTERNAL_cb43e5e5_4_k_cu_fe847d79_38264cute7productE)
_ZN39_INTERNAL_cb43e5e5_4_k_cu_fe847d79_38264cute7productE:
	.zero		1
	.type		_ZN39_INTERNAL_cb43e5e5_4_k_cu_fe847d79_38264cuda3std3__45__cpo3endE,@object
	.size		_ZN39_INTERNAL_cb43e5e5_4_k_cu_fe847d79_38264cuda3std3__45__cpo3endE,(_ZN39_INTERNAL_cb43e5e5_4_k_cu_fe847d79_38264cuda3std3__419piecewise_constructE - _ZN39_INTERNAL_cb43e5e5_4_k_cu_fe847d79_38264cuda3std3__45__cpo3endE)
_ZN39_INTERNAL_cb43e5e5_4_k_cu_fe847d79_38264cuda3std3__45__cpo3endE:
	.zero		1
	.type		_ZN39_INTERNAL_cb43e5e5_4_k_cu_fe847d79_38264cuda3std3__419piecewise_constructE,@object
	.size		_ZN39_INTERNAL_cb43e5e5_4_k_cu_fe847d79_38264cuda3std3__419piecewise_constructE,(_ZN39_INTERNAL_cb43e5e5_4_k_cu_fe847d79_38264cuda3std3__45__cpo4cendE - _ZN39_INTERNAL_cb43e5e5_4_k_cu_fe847d79_38264cuda3std3__419piecewise_constructE)
_ZN39_INTERNAL_cb43e5e5_4_k_cu_fe847d79_38264cuda3std3__419piecewise_constructE:
	.zero		1
	.type		_ZN39_INTERNAL_cb43e5e5_4_k_cu_fe847d79_38264cuda3std3__45__cpo4cendE,@object
	.size		_ZN39_INTERNAL_cb43e5e5_4_k_cu_fe847d79_38264cuda3std3__45__cpo4cendE,(_ZN39_INTERNAL_cb43e5e5_4_k_cu_fe847d79_38264cuda3std6ranges3__45__cpo4swapE - _ZN39_INTERNAL_cb43e5e5_4_k_cu_fe847d79_38264cuda3std3__45__cpo4cendE)
_ZN39_INTERNAL_cb43e5e5_4_k_cu_fe847d79_38264cuda3std3__45__cpo4cendE:
	.zero		1
	.type		_ZN39_INTERNAL_cb43e5e5_4_k_cu_fe847d79_38264cuda3std6ranges3__45__cpo4swapE,@object
	.size		_ZN39_INTERNAL_cb43e5e5_4_k_cu_fe847d79_38264cuda3std6ranges3__45__cpo4swapE,(.L_15 - _ZN39_INTERNAL_cb43e5e5_4_k_cu_fe847d79_38264cuda3std6ranges3__45__cpo4swapE)
_ZN39_INTERNAL_cb43e5e5_4_k_cu_fe847d79_38264cuda3std6ranges3__45__cpo4swapE:
	.zero		1
.L_15:


//--------------------- .nv.constant0._ZN7cutlass13device_kernelINS_4fmha6kernel36Sm100FmhaFwdKernelTmaWarpspecializedIN4cute5tupleIJiiiNS5_IJNS5_IJiiEEEiEEEEEENS1_10collective38Sm100FmhaFwdMainloopTmaWarpspecializedINS_10bfloat16_tEffNS5_IJNS4_1CILi256EEENSC_ILi64EEESD_EEENS5_IJiNSC_ILi1EEES7_EEENS5_IJiSG_NS5_IJNS5_IJNSC_ILi0EEEiEEEiEEEEEESL_NS9_12ResidualMaskENS5_IJNSC_ILi2EEESG_SG_EEENSC_ILb0EEEEENS9_38Sm100FmhaFwdEpilogueTmaWarpspecializedINS_6half_tEfNS5_IJNSC_ILi128EEESD_SE_EEESH_NS5_IJSG_S7_EEESP_EENS2_23PersistentTileSchedulerENS2_41Sm100FmhaCtxKernelWarpspecializedScheduleEEEEEvNT_6ParamsE --------------------------
	.section	.nv.constant0._ZN7cutlass13device_kernelINS_4fmha6kernel36Sm100FmhaFwdKernelTmaWarpspecializedIN4cute5tupleIJiiiNS5_IJNS5_IJiiEEEiEEEEEENS1_10collective38Sm100FmhaFwdMainloopTmaWarpspecializedINS_10bfloat16_tEffNS5_IJNS4_1CILi256EEENSC_ILi64EEESD_EEENS5_IJiNSC_ILi1EEES7_EEENS5_IJiSG_NS5_IJNS5_IJNSC_ILi0EEEiEEEiEEEEEESL_NS9_12ResidualMaskENS5_IJNSC_ILi2EEESG_SG_EEENSC_ILb0EEEEENS9_38Sm100FmhaFwdEpilogueTmaWarpspecializedINS_6half_tEfNS5_IJNSC_ILi128EEESD_SE_EEESH_NS5_IJSG_S7_EEESP_EENS2_23PersistentTileSchedulerENS2_41Sm100FmhaCtxKernelWarpspecializedScheduleEEEEEvNT_6ParamsE,"a",@progbits
	.sectionflags	@""
	.align	4
.nv.constant0._ZN7cutlass13device_kernelINS_4fmha6kernel36Sm100FmhaFwdKernelTmaWarpspecializedIN4cute5tupleIJiiiNS5_IJNS5_IJiiEEEiEEEEEENS1_10collective38Sm100FmhaFwdMainloopTmaWarpspecializedINS_10bfloat16_tEffNS5_IJNS4_1CILi256EEENSC_ILi64EEESD_EEENS5_IJiNSC_ILi1EEES7_EEENS5_IJiSG_NS5_IJNS5_IJNSC_ILi0EEEiEEEiEEEEEESL_NS9_12ResidualMaskENS5_IJNSC_ILi2EEESG_SG_EEENSC_ILb0EEEEENS9_38Sm100FmhaFwdEpilogueTmaWarpspecializedINS_6half_tEfNS5_IJNSC_ILi128EEESD_SE_EEESH_NS5_IJSG_S7_EEESP_EENS2_23PersistentTileSchedulerENS2_41Sm100FmhaCtxKernelWarpspecializedScheduleEEEEEvNT_6ParamsE:
	.zero		2432


//--------------------- SYMBOLS --------------------------

	.type		.nv.reservedSmem.offset0,@object
	.size		.nv.reservedSmem.offset0,0x4
	.type		.nv.reservedSmem.cap,@object
	.size		.nv.reservedSmem.cap,0x4
	.type		vprintf,@function
	.type		__assertfail,@function
